//
// Generated by NVIDIA NVVM Compiler
//
// Compiler Build ID: CL-36424714
// Cuda compilation tools, release 13.0, V13.0.88
// Based on NVVM 20.0.0
//

.version 9.0
.target sm_100
.address_size 64

	// .globl	_Z14restore_signalPiPtPhS1_i
// _ZZN3cub18CUB_300001_SM_10006detail4scan16DeviceScanKernelINS2_10policy_hubIiiijN4cuda3std3__44plusIvEEE10Policy1000EN6thrust24THRUST_300001_SM_1000_NS10device_ptrIiEESF_NS0_13ScanTileStateIiLb1EEES9_NS1_10InputValueIiPiEEjiLb0EiEEvT0_T1_T2_iT3_T4_T5_E12temp_storage has been demoted
// _ZZN3cub18CUB_300001_SM_10006detail4scan16DeviceScanKernelINS2_10policy_hubIiiimN4cuda3std3__44plusIvEEE10Policy1000EN6thrust24THRUST_300001_SM_1000_NS10device_ptrIiEESF_NS0_13ScanTileStateIiLb1EEES9_NS1_10InputValueIiPiEEmiLb0EiEEvT0_T1_T2_iT3_T4_T5_E12temp_storage has been demoted
.global .align 1 .b8 _ZN34_INTERNAL_d9fd0059_4_k_cu_754b43a24cuda3std3__45__cpo5beginE[1];
.global .align 1 .b8 _ZN34_INTERNAL_d9fd0059_4_k_cu_754b43a24cuda3std3__45__cpo3endE[1];
.global .align 1 .b8 _ZN34_INTERNAL_d9fd0059_4_k_cu_754b43a24cuda3std3__45__cpo6cbeginE[1];
.global .align 1 .b8 _ZN34_INTERNAL_d9fd0059_4_k_cu_754b43a24cuda3std3__45__cpo4cendE[1];
.global .align 1 .b8 _ZN34_INTERNAL_d9fd0059_4_k_cu_754b43a24cuda3std3__45__cpo6rbeginE[1];
.global .align 1 .b8 _ZN34_INTERNAL_d9fd0059_4_k_cu_754b43a24cuda3std3__45__cpo4rendE[1];
.global .align 1 .b8 _ZN34_INTERNAL_d9fd0059_4_k_cu_754b43a24cuda3std3__45__cpo7crbeginE[1];
.global .align 1 .b8 _ZN34_INTERNAL_d9fd0059_4_k_cu_754b43a24cuda3std3__45__cpo5crendE[1];
.global .align 1 .b8 _ZN34_INTERNAL_d9fd0059_4_k_cu_754b43a24cuda3std3__436_GLOBAL__N__d9fd0059_4_k_cu_754b43a26ignoreE[1];
.global .align 1 .b8 _ZN34_INTERNAL_d9fd0059_4_k_cu_754b43a24cuda3std3__419piecewise_constructE[1];
.global .align 1 .b8 _ZN34_INTERNAL_d9fd0059_4_k_cu_754b43a24cuda3std3__48in_placeE[1];
.global .align 1 .b8 _ZN34_INTERNAL_d9fd0059_4_k_cu_754b43a24cuda3std3__420unreachable_sentinelE[1];
.global .align 1 .b8 _ZN34_INTERNAL_d9fd0059_4_k_cu_754b43a24cuda3std3__47nulloptE[1];
.global .align 1 .b8 _ZN34_INTERNAL_d9fd0059_4_k_cu_754b43a24cuda3std3__48unexpectE[1];
.global .align 1 .b8 _ZN34_INTERNAL_d9fd0059_4_k_cu_754b43a24cuda3std6ranges3__45__cpo4swapE[1];
.global .align 1 .b8 _ZN34_INTERNAL_d9fd0059_4_k_cu_754b43a24cuda3std6ranges3__45__cpo9iter_moveE[1];
.global .align 1 .b8 _ZN34_INTERNAL_d9fd0059_4_k_cu_754b43a24cuda3std6ranges3__45__cpo5beginE[1];
.global .align 1 .b8 _ZN34_INTERNAL_d9fd0059_4_k_cu_754b43a24cuda3std6ranges3__45__cpo3endE[1];
.global .align 1 .b8 _ZN34_INTERNAL_d9fd0059_4_k_cu_754b43a24cuda3std6ranges3__45__cpo6cbeginE[1];
.global .align 1 .b8 _ZN34_INTERNAL_d9fd0059_4_k_cu_754b43a24cuda3std6ranges3__45__cpo4cendE[1];
.global .align 1 .b8 _ZN34_INTERNAL_d9fd0059_4_k_cu_754b43a24cuda3std6ranges3__45__cpo7advanceE[1];
.global .align 1 .b8 _ZN34_INTERNAL_d9fd0059_4_k_cu_754b43a24cuda3std6ranges3__45__cpo9iter_swapE[1];
.global .align 1 .b8 _ZN34_INTERNAL_d9fd0059_4_k_cu_754b43a24cuda3std6ranges3__45__cpo4nextE[1];
.global .align 1 .b8 _ZN34_INTERNAL_d9fd0059_4_k_cu_754b43a24cuda3std6ranges3__45__cpo4prevE[1];
.global .align 1 .b8 _ZN34_INTERNAL_d9fd0059_4_k_cu_754b43a24cuda3std6ranges3__45__cpo4dataE[1];
.global .align 1 .b8 _ZN34_INTERNAL_d9fd0059_4_k_cu_754b43a24cuda3std6ranges3__45__cpo5cdataE[1];
.global .align 1 .b8 _ZN34_INTERNAL_d9fd0059_4_k_cu_754b43a24cuda3std6ranges3__45__cpo4sizeE[1];
.global .align 1 .b8 _ZN34_INTERNAL_d9fd0059_4_k_cu_754b43a24cuda3std6ranges3__45__cpo5ssizeE[1];
.global .align 1 .b8 _ZN34_INTERNAL_d9fd0059_4_k_cu_754b43a24cuda3std6ranges3__45__cpo8distanceE[1];
.global .align 1 .b8 _ZN34_INTERNAL_d9fd0059_4_k_cu_754b43a26thrust24THRUST_300001_SM_1000_NS8cuda_cub3parE[1];
.global .align 1 .b8 _ZN34_INTERNAL_d9fd0059_4_k_cu_754b43a26thrust24THRUST_300001_SM_1000_NS8cuda_cub10par_nosyncE[1];
.global .align 1 .b8 _ZN34_INTERNAL_d9fd0059_4_k_cu_754b43a26thrust24THRUST_300001_SM_1000_NS6system6detail10sequential3seqE[1];
.global .align 1 .b8 _ZN34_INTERNAL_d9fd0059_4_k_cu_754b43a26thrust24THRUST_300001_SM_1000_NS6system3cpp3parE[1];
.global .align 1 .b8 _ZN34_INTERNAL_d9fd0059_4_k_cu_754b43a26thrust24THRUST_300001_SM_1000_NS12placeholders2_1E[1];
.global .align 1 .b8 _ZN34_INTERNAL_d9fd0059_4_k_cu_754b43a26thrust24THRUST_300001_SM_1000_NS12placeholders2_2E[1];
.global .align 1 .b8 _ZN34_INTERNAL_d9fd0059_4_k_cu_754b43a26thrust24THRUST_300001_SM_1000_NS12placeholders2_3E[1];
.global .align 1 .b8 _ZN34_INTERNAL_d9fd0059_4_k_cu_754b43a26thrust24THRUST_300001_SM_1000_NS12placeholders2_4E[1];
.global .align 1 .b8 _ZN34_INTERNAL_d9fd0059_4_k_cu_754b43a26thrust24THRUST_300001_SM_1000_NS12placeholders2_5E[1];
.global .align 1 .b8 _ZN34_INTERNAL_d9fd0059_4_k_cu_754b43a26thrust24THRUST_300001_SM_1000_NS12placeholders2_6E[1];
.global .align 1 .b8 _ZN34_INTERNAL_d9fd0059_4_k_cu_754b43a26thrust24THRUST_300001_SM_1000_NS12placeholders2_7E[1];
.global .align 1 .b8 _ZN34_INTERNAL_d9fd0059_4_k_cu_754b43a26thrust24THRUST_300001_SM_1000_NS12placeholders2_8E[1];
.global .align 1 .b8 _ZN34_INTERNAL_d9fd0059_4_k_cu_754b43a26thrust24THRUST_300001_SM_1000_NS12placeholders2_9E[1];
.global .align 1 .b8 _ZN34_INTERNAL_d9fd0059_4_k_cu_754b43a26thrust24THRUST_300001_SM_1000_NS12placeholders3_10E[1];
.global .align 1 .b8 _ZN34_INTERNAL_d9fd0059_4_k_cu_754b43a26thrust24THRUST_300001_SM_1000_NS3seqE[1];
.global .align 1 .b8 _ZN34_INTERNAL_d9fd0059_4_k_cu_754b43a26thrust24THRUST_300001_SM_1000_NS6deviceE[1];

.visible .entry _Z14restore_signalPiPtPhS1_i(
	.param .u64 .ptr .align 1 _Z14restore_signalPiPtPhS1_i_param_0,
	.param .u64 .ptr .align 1 _Z14restore_signalPiPtPhS1_i_param_1,
	.param .u64 .ptr .align 1 _Z14restore_signalPiPtPhS1_i_param_2,
	.param .u64 .ptr .align 1 _Z14restore_signalPiPtPhS1_i_param_3,
	.param .u32 _Z14restore_signalPiPtPhS1_i_param_4
)
{
	.local .align 16 .b8 	__local_depot0[512];
	.reg .b64 	%SP;
	.reg .b64 	%SPL;
	.reg .pred 	%p<10>;
	.reg .b16 	%rs<3>;
	.reg .b32 	%r<448>;
	.reg .b64 	%rd<22>;

	mov.u64 	%SPL, __local_depot0;
	ld.param.u64 	%rd3, [_Z14restore_signalPiPtPhS1_i_param_0];
	ld.param.u64 	%rd4, [_Z14restore_signalPiPtPhS1_i_param_1];
	ld.param.u64 	%rd5, [_Z14restore_signalPiPtPhS1_i_param_2];
	ld.param.u32 	%r283, [_Z14restore_signalPiPtPhS1_i_param_4];
	add.u64 	%rd1, %SPL, 0;
	mov.u32 	%r284, %tid.x;
	mov.u32 	%r285, %ctaid.x;
	mov.u32 	%r286, %ntid.x;
	mad.lo.s32 	%r1, %r285, %r286, %r284;
	setp.ge.s32 	%p1, %r1, %r283;
	@%p1 bra 	$L__BB0_13;
	cvta.to.global.u64 	%rd8, %rd4;
	cvta.to.global.u64 	%rd9, %rd3;
	mul.wide.s32 	%rd10, %r1, 4;
	add.s64 	%rd11, %rd9, %rd10;
	ld.global.u32 	%r291, [%rd11];
	shl.b32 	%r306, %r291, 5;
	mul.wide.s32 	%rd12, %r1, 2;
	add.s64 	%rd13, %rd8, %rd12;
	ld.global.u16 	%r3, [%rd13];
	setp.eq.s32 	%p2, %r3, 0;
	mov.b32 	%r320, 0;
	st.local.v4.b32 	[%rd1], {%r320, %r320, %r320, %r320};
	st.local.v4.b32 	[%rd1+16], {%r320, %r320, %r320, %r320};
	st.local.v4.b32 	[%rd1+32], {%r320, %r320, %r320, %r320};
	st.local.v4.b32 	[%rd1+48], {%r320, %r320, %r320, %r320};
	st.local.v4.b32 	[%rd1+64], {%r320, %r320, %r320, %r320};
	st.local.v4.b32 	[%rd1+80], {%r320, %r320, %r320, %r320};
	st.local.v4.b32 	[%rd1+96], {%r320, %r320, %r320, %r320};
	st.local.v4.b32 	[%rd1+112], {%r320, %r320, %r320, %r320};
	st.local.v4.b32 	[%rd1+128], {%r320, %r320, %r320, %r320};
	st.local.v4.b32 	[%rd1+144], {%r320, %r320, %r320, %r320};
	st.local.v4.b32 	[%rd1+160], {%r320, %r320, %r320, %r320};
	st.local.v4.b32 	[%rd1+176], {%r320, %r320, %r320, %r320};
	st.local.v4.b32 	[%rd1+192], {%r320, %r320, %r320, %r320};
	st.local.v4.b32 	[%rd1+208], {%r320, %r320, %r320, %r320};
	st.local.v4.b32 	[%rd1+224], {%r320, %r320, %r320, %r320};
	st.local.v4.b32 	[%rd1+240], {%r320, %r320, %r320, %r320};
	st.local.v4.b32 	[%rd1+256], {%r320, %r320, %r320, %r320};
	st.local.v4.b32 	[%rd1+272], {%r320, %r320, %r320, %r320};
	st.local.v4.b32 	[%rd1+288], {%r320, %r320, %r320, %r320};
	st.local.v4.b32 	[%rd1+304], {%r320, %r320, %r320, %r320};
	st.local.v4.b32 	[%rd1+320], {%r320, %r320, %r320, %r320};
	st.local.v4.b32 	[%rd1+336], {%r320, %r320, %r320, %r320};
	st.local.v4.b32 	[%rd1+352], {%r320, %r320, %r320, %r320};
	st.local.v4.b32 	[%rd1+368], {%r320, %r320, %r320, %r320};
	st.local.v4.b32 	[%rd1+384], {%r320, %r320, %r320, %r320};
	st.local.v4.b32 	[%rd1+400], {%r320, %r320, %r320, %r320};
	st.local.v4.b32 	[%rd1+416], {%r320, %r320, %r320, %r320};
	st.local.v4.b32 	[%rd1+432], {%r320, %r320, %r320, %r320};
	st.local.v4.b32 	[%rd1+448], {%r320, %r320, %r320, %r320};
	st.local.v4.b32 	[%rd1+464], {%r320, %r320, %r320, %r320};
	st.local.v4.b32 	[%rd1+480], {%r320, %r320, %r320, %r320};
	st.local.v4.b32 	[%rd1+496], {%r320, %r320, %r320, %r320};
	mov.u32 	%r321, %r320;
	mov.u32 	%r322, %r320;
	mov.u32 	%r323, %r320;
	mov.u32 	%r324, %r320;
	mov.u32 	%r325, %r320;
	mov.u32 	%r326, %r320;
	mov.u32 	%r327, %r320;
	mov.u32 	%r328, %r320;
	mov.u32 	%r329, %r320;
	mov.u32 	%r330, %r320;
	mov.u32 	%r331, %r320;
	mov.u32 	%r332, %r320;
	mov.u32 	%r333, %r320;
	mov.u32 	%r334, %r320;
	mov.u32 	%r335, %r320;
	mov.u32 	%r336, %r320;
	mov.u32 	%r337, %r320;
	mov.u32 	%r338, %r320;
	mov.u32 	%r339, %r320;
	mov.u32 	%r340, %r320;
	mov.u32 	%r341, %r320;
	mov.u32 	%r342, %r320;
	mov.u32 	%r343, %r320;
	mov.u32 	%r344, %r320;
	mov.u32 	%r345, %r320;
	mov.u32 	%r346, %r320;
	mov.u32 	%r347, %r320;
	mov.u32 	%r348, %r320;
	mov.u32 	%r349, %r320;
	mov.u32 	%r350, %r320;
	mov.u32 	%r351, %r320;
	mov.u32 	%r352, %r320;
	mov.u32 	%r353, %r320;
	mov.u32 	%r354, %r320;
	mov.u32 	%r355, %r320;
	mov.u32 	%r356, %r320;
	mov.u32 	%r357, %r320;
	mov.u32 	%r358, %r320;
	mov.u32 	%r359, %r320;
	mov.u32 	%r360, %r320;
	mov.u32 	%r361, %r320;
	mov.u32 	%r362, %r320;
	mov.u32 	%r363, %r320;
	mov.u32 	%r364, %r320;
	mov.u32 	%r365, %r320;
	mov.u32 	%r366, %r320;
	mov.u32 	%r367, %r320;
	mov.u32 	%r368, %r320;
	mov.u32 	%r369, %r320;
	mov.u32 	%r370, %r320;
	mov.u32 	%r371, %r320;
	mov.u32 	%r372, %r320;
	mov.u32 	%r373, %r320;
	mov.u32 	%r374, %r320;
	mov.u32 	%r375, %r320;
	mov.u32 	%r376, %r320;
	mov.u32 	%r377, %r320;
	mov.u32 	%r378, %r320;
	mov.u32 	%r379, %r320;
	mov.u32 	%r380, %r320;
	mov.u32 	%r381, %r320;
	mov.u32 	%r382, %r320;
	mov.u32 	%r383, %r320;
	mov.u32 	%r384, %r320;
	mov.u32 	%r385, %r320;
	mov.u32 	%r386, %r320;
	mov.u32 	%r387, %r320;
	mov.u32 	%r388, %r320;
	mov.u32 	%r389, %r320;
	mov.u32 	%r390, %r320;
	mov.u32 	%r391, %r320;
	mov.u32 	%r392, %r320;
	mov.u32 	%r393, %r320;
	mov.u32 	%r394, %r320;
	mov.u32 	%r395, %r320;
	mov.u32 	%r396, %r320;
	mov.u32 	%r397, %r320;
	mov.u32 	%r398, %r320;
	mov.u32 	%r399, %r320;
	mov.u32 	%r400, %r320;
	mov.u32 	%r401, %r320;
	mov.u32 	%r402, %r320;
	mov.u32 	%r403, %r320;
	mov.u32 	%r404, %r320;
	mov.u32 	%r405, %r320;
	mov.u32 	%r406, %r320;
	mov.u32 	%r407, %r320;
	mov.u32 	%r408, %r320;
	mov.u32 	%r409, %r320;
	mov.u32 	%r410, %r320;
	mov.u32 	%r411, %r320;
	mov.u32 	%r412, %r320;
	mov.u32 	%r413, %r320;
	mov.u32 	%r414, %r320;
	mov.u32 	%r415, %r320;
	mov.u32 	%r416, %r320;
	mov.u32 	%r417, %r320;
	mov.u32 	%r418, %r320;
	mov.u32 	%r419, %r320;
	mov.u32 	%r420, %r320;
	mov.u32 	%r421, %r320;
	mov.u32 	%r422, %r320;
	mov.u32 	%r423, %r320;
	mov.u32 	%r424, %r320;
	mov.u32 	%r425, %r320;
	mov.u32 	%r426, %r320;
	mov.u32 	%r427, %r320;
	mov.u32 	%r428, %r320;
	mov.u32 	%r429, %r320;
	mov.u32 	%r430, %r320;
	mov.u32 	%r431, %r320;
	mov.u32 	%r432, %r320;
	mov.u32 	%r433, %r320;
	mov.u32 	%r434, %r320;
	mov.u32 	%r435, %r320;
	mov.u32 	%r436, %r320;
	mov.u32 	%r437, %r320;
	mov.u32 	%r438, %r320;
	mov.u32 	%r439, %r320;
	mov.u32 	%r440, %r320;
	mov.u32 	%r441, %r320;
	mov.u32 	%r442, %r320;
	mov.u32 	%r443, %r320;
	mov.u32 	%r444, %r320;
	mov.u32 	%r445, %r320;
	mov.u32 	%r446, %r320;
	mov.u32 	%r447, %r320;
	@%p2 bra 	$L__BB0_12;
	cvta.to.global.u64 	%rd2, %rd5;
	shl.b32 	%r294, %r3, 5;
	add.s32 	%r4, %r306, %r294;
	mov.b32 	%r313, 0;
	mov.b32 	%r310, -1;
$L__BB0_3:
	mov.b32 	%r315, 0;
	mov.b32 	%r308, -1;
	mov.u32 	%r314, %r315;
$L__BB0_4:
	setp.ne.s32 	%p3, %r314, 0;
	@%p3 bra 	$L__BB0_6;
	add.s32 	%r298, %r315, %r306;
	cvt.s64.s32 	%rd14, %r298;
	add.s64 	%rd15, %rd2, %rd14;
	ld.global.u8 	%r313, [%rd15];
	add.s32 	%r315, %r315, 1;
	mov.b32 	%r314, 8;
$L__BB0_6:
	and.b32  	%r299, %r313, 128;
	setp.eq.s32 	%p4, %r299, 0;
	@%p4 bra 	$L__BB0_8;
	add.s32 	%r316, %r310, 1;
	add.s32 	%r19, %r308, 1;
	setp.gt.s32 	%p5, %r308, 14;
	mov.u32 	%r308, %r19;
	@%p5 bra 	$L__BB0_10;
	bra.uni 	$L__BB0_9;
$L__BB0_8:
	cvt.s64.s32 	%rd16, %r310;
	add.s64 	%rd17, %rd1, %rd16;
	ld.local.u8 	%rs1, [%rd17];
	add.s16 	%rs2, %rs1, 1;
	st.local.u8 	[%rd17], %rs2;
	mov.u32 	%r316, %r310;
$L__BB0_9:
	shl.b32 	%r313, %r313, 1;
	add.s32 	%r23, %r314, -1;
	setp.lt.s32 	%p6, %r315, %r3;
	setp.gt.s32 	%p7, %r314, 1;
	or.pred  	%p8, %p6, %p7;
	mov.u32 	%r310, %r316;
	mov.u32 	%r314, %r23;
	@%p8 bra 	$L__BB0_4;
$L__BB0_10:
	add.s32 	%r306, %r306, %r3;
	setp.lt.s32 	%p9, %r306, %r4;
	@%p9 bra 	$L__BB0_3;
	ld.local.v4.u32 	{%r444, %r445, %r446, %r447}, [%rd1];
	ld.local.v4.u32 	{%r440, %r441, %r442, %r443}, [%rd1+16];
	ld.local.v4.u32 	{%r436, %r437, %r438, %r439}, [%rd1+32];
	ld.local.v4.u32 	{%r432, %r433, %r434, %r435}, [%rd1+48];
	ld.local.v4.u32 	{%r428, %r429, %r430, %r431}, [%rd1+64];
	ld.local.v4.u32 	{%r424, %r425, %r426, %r427}, [%rd1+80];
	ld.local.v4.u32 	{%r420, %r421, %r422, %r423}, [%rd1+96];
	ld.local.v4.u32 	{%r416, %r417, %r418, %r419}, [%rd1+112];
	ld.local.v4.u32 	{%r412, %r413, %r414, %r415}, [%rd1+128];
	ld.local.v4.u32 	{%r408, %r409, %r410, %r411}, [%rd1+144];
	ld.local.v4.u32 	{%r404, %r405, %r406, %r407}, [%rd1+160];
	ld.local.v4.u32 	{%r400, %r401, %r402, %r403}, [%rd1+176];
	ld.local.v4.u32 	{%r396, %r397, %r398, %r399}, [%rd1+192];
	ld.local.v4.u32 	{%r392, %r393, %r394, %r395}, [%rd1+208];
	ld.local.v4.u32 	{%r388, %r389, %r390, %r391}, [%rd1+224];
	ld.local.v4.u32 	{%r384, %r385, %r386, %r387}, [%rd1+240];
	ld.local.v4.u32 	{%r380, %r381, %r382, %r383}, [%rd1+256];
	ld.local.v4.u32 	{%r376, %r377, %r378, %r379}, [%rd1+272];
	ld.local.v4.u32 	{%r372, %r373, %r374, %r375}, [%rd1+288];
	ld.local.v4.u32 	{%r368, %r369, %r370, %r371}, [%rd1+304];
	ld.local.v4.u32 	{%r364, %r365, %r366, %r367}, [%rd1+320];
	ld.local.v4.u32 	{%r360, %r361, %r362, %r363}, [%rd1+336];
	ld.local.v4.u32 	{%r356, %r357, %r358, %r359}, [%rd1+352];
	ld.local.v4.u32 	{%r352, %r353, %r354, %r355}, [%rd1+368];
	ld.local.v4.u32 	{%r348, %r349, %r350, %r351}, [%rd1+384];
	ld.local.v4.u32 	{%r344, %r345, %r346, %r347}, [%rd1+400];
	ld.local.v4.u32 	{%r340, %r341, %r342, %r343}, [%rd1+416];
	ld.local.v4.u32 	{%r336, %r337, %r338, %r339}, [%rd1+432];
	ld.local.v4.u32 	{%r332, %r333, %r334, %r335}, [%rd1+448];
	ld.local.v4.u32 	{%r328, %r329, %r330, %r331}, [%rd1+464];
	ld.local.v4.u32 	{%r324, %r325, %r326, %r327}, [%rd1+480];
	ld.local.v4.u32 	{%r320, %r321, %r322, %r323}, [%rd1+496];
$L__BB0_12:
	ld.param.u64 	%rd21, [_Z14restore_signalPiPtPhS1_i_param_3];
	mov.u32 	%r300, %ctaid.x;
	mov.u32 	%r301, %ntid.x;
	mov.u32 	%r302, %tid.x;
	mad.lo.s32 	%r303, %r300, %r301, %r302;
	shl.b32 	%r304, %r303, 9;
	cvt.s64.s32 	%rd18, %r304;
	cvta.to.global.u64 	%rd19, %rd21;
	add.s64 	%rd20, %rd19, %rd18;
	st.global.v2.u32 	[%rd20], {%r444, %r445};
	st.global.v2.u32 	[%rd20+8], {%r446, %r447};
	st.global.v2.u32 	[%rd20+16], {%r440, %r441};
	st.global.v2.u32 	[%rd20+24], {%r442, %r443};
	st.global.v2.u32 	[%rd20+32], {%r436, %r437};
	st.global.v2.u32 	[%rd20+40], {%r438, %r439};
	st.global.v2.u32 	[%rd20+48], {%r432, %r433};
	st.global.v2.u32 	[%rd20+56], {%r434, %r435};
	st.global.v2.u32 	[%rd20+64], {%r428, %r429};
	st.global.v2.u32 	[%rd20+72], {%r430, %r431};
	st.global.v2.u32 	[%rd20+80], {%r424, %r425};
	st.global.v2.u32 	[%rd20+88], {%r426, %r427};
	st.global.v2.u32 	[%rd20+96], {%r420, %r421};
	st.global.v2.u32 	[%rd20+104], {%r422, %r423};
	st.global.v2.u32 	[%rd20+112], {%r416, %r417};
	st.global.v2.u32 	[%rd20+120], {%r418, %r419};
	st.global.v2.u32 	[%rd20+128], {%r412, %r413};
	st.global.v2.u32 	[%rd20+136], {%r414, %r415};
	st.global.v2.u32 	[%rd20+144], {%r408, %r409};
	st.global.v2.u32 	[%rd20+152], {%r410, %r411};
	st.global.v2.u32 	[%rd20+160], {%r404, %r405};
	st.global.v2.u32 	[%rd20+168], {%r406, %r407};
	st.global.v2.u32 	[%rd20+176], {%r400, %r401};
	st.global.v2.u32 	[%rd20+184], {%r402, %r403};
	st.global.v2.u32 	[%rd20+192], {%r396, %r397};
	st.global.v2.u32 	[%rd20+200], {%r398, %r399};
	st.global.v2.u32 	[%rd20+208], {%r392, %r393};
	st.global.v2.u32 	[%rd20+216], {%r394, %r395};
	st.global.v2.u32 	[%rd20+224], {%r388, %r389};
	st.global.v2.u32 	[%rd20+232], {%r390, %r391};
	st.global.v2.u32 	[%rd20+240], {%r384, %r385};
	st.global.v2.u32 	[%rd20+248], {%r386, %r387};
	st.global.v2.u32 	[%rd20+256], {%r380, %r381};
	st.global.v2.u32 	[%rd20+264], {%r382, %r383};
	st.global.v2.u32 	[%rd20+272], {%r376, %r377};
	st.global.v2.u32 	[%rd20+280], {%r378, %r379};
	st.global.v2.u32 	[%rd20+288], {%r372, %r373};
	st.global.v2.u32 	[%rd20+296], {%r374, %r375};
	st.global.v2.u32 	[%rd20+304], {%r368, %r369};
	st.global.v2.u32 	[%rd20+312], {%r370, %r371};
	st.global.v2.u32 	[%rd20+320], {%r364, %r365};
	st.global.v2.u32 	[%rd20+328], {%r366, %r367};
	st.global.v2.u32 	[%rd20+336], {%r360, %r361};
	st.global.v2.u32 	[%rd20+344], {%r362, %r363};
	st.global.v2.u32 	[%rd20+352], {%r356, %r357};
	st.global.v2.u32 	[%rd20+360], {%r358, %r359};
	st.global.v2.u32 	[%rd20+368], {%r352, %r353};
	st.global.v2.u32 	[%rd20+376], {%r354, %r355};
	st.global.v2.u32 	[%rd20+384], {%r348, %r349};
	st.global.v2.u32 	[%rd20+392], {%r350, %r351};
	st.global.v2.u32 	[%rd20+400], {%r344, %r345};
	st.global.v2.u32 	[%rd20+408], {%r346, %r347};
	st.global.v2.u32 	[%rd20+416], {%r340, %r341};
	st.global.v2.u32 	[%rd20+424], {%r342, %r343};
	st.global.v2.u32 	[%rd20+432], {%r336, %r337};
	st.global.v2.u32 	[%rd20+440], {%r338, %r339};
	st.global.v2.u32 	[%rd20+448], {%r332, %r333};
	st.global.v2.u32 	[%rd20+456], {%r334, %r335};
	st.global.v2.u32 	[%rd20+464], {%r328, %r329};
	st.global.v2.u32 	[%rd20+472], {%r330, %r331};
	st.global.v2.u32 	[%rd20+480], {%r324, %r325};
	st.global.v2.u32 	[%rd20+488], {%r326, %r327};
	st.global.v2.u32 	[%rd20+496], {%r320, %r321};
	st.global.v2.u32 	[%rd20+504], {%r322, %r323};
$L__BB0_13:
	ret;

}
	// .globl	_Z21decompress_kernel_16bPtS_PhS0_i
.visible .entry _Z21decompress_kernel_16bPtS_PhS0_i(
	.param .u64 .ptr .align 1 _Z21decompress_kernel_16bPtS_PhS0_i_param_0,
	.param .u64 .ptr .align 1 _Z21decompress_kernel_16bPtS_PhS0_i_param_1,
	.param .u64 .ptr .align 1 _Z21decompress_kernel_16bPtS_PhS0_i_param_2,
	.param .u64 .ptr .align 1 _Z21decompress_kernel_16bPtS_PhS0_i_param_3,
	.param .u32 _Z21decompress_kernel_16bPtS_PhS0_i_param_4
)
{
	.reg .pred 	%p<33>;
	.reg .b16 	%rs<66>;
	.reg .b32 	%r<418>;
	.reg .b64 	%rd<16>;

	ld.param.u64 	%rd1, [_Z21decompress_kernel_16bPtS_PhS0_i_param_0];
	ld.param.u64 	%rd2, [_Z21decompress_kernel_16bPtS_PhS0_i_param_1];
	ld.param.u64 	%rd3, [_Z21decompress_kernel_16bPtS_PhS0_i_param_2];
	ld.param.u64 	%rd4, [_Z21decompress_kernel_16bPtS_PhS0_i_param_3];
	cvta.to.global.u64 	%rd5, %rd4;
	cvta.to.global.u64 	%rd6, %rd3;
	cvta.to.global.u64 	%rd7, %rd1;
	mov.u32 	%r1, %ctaid.x;
	mov.u32 	%r2, %ntid.x;
	mov.u32 	%r3, %tid.x;
	mad.lo.s32 	%r4, %r1, %r2, %r3;
	shl.b32 	%r5, %r4, 5;
	cvt.s64.s32 	%rd8, %r5;
	add.s64 	%rd9, %rd6, %rd8;
	add.s64 	%rd10, %rd5, %rd8;
	cvta.to.global.u64 	%rd11, %rd2;
	ld.global.v2.u32 	{%r6, %r7}, [%rd9];
	ld.global.v2.u32 	{%r8, %r9}, [%rd10];
	ld.global.v2.u32 	{%r10, %r11}, [%rd9+8];
	ld.global.v2.u32 	{%r12, %r13}, [%rd10+8];
	ld.global.v2.u32 	{%r14, %r15}, [%rd9+16];
	ld.global.v2.u32 	{%r16, %r17}, [%rd10+16];
	ld.global.v2.u32 	{%r18, %r19}, [%rd9+24];
	ld.global.v2.u32 	{%r20, %r21}, [%rd10+24];
	shl.b32 	%r22, %r1, 1;
	shr.u32 	%r23, %r4, 4;
	and.b32  	%r24, %r23, 1;
	or.b32  	%r25, %r22, %r24;
	mul.wide.u32 	%rd12, %r25, 2;
	add.s64 	%rd13, %rd11, %rd12;
	ld.global.u16 	%rs1, [%rd13];
	and.b32  	%r26, %r6, 1;
	setp.eq.b32 	%p1, %r26, 1;
	and.b32  	%r27, %r6, 255;
	add.s32 	%r28, %r27, -1;
	shr.u32 	%r29, %r28, 1;
	shr.u32 	%r30, %r6, 1;
	and.b32  	%r31, %r30, 127;
	selp.b32 	%r32, %r29, %r31, %p1;
	and.b32  	%r33, %r8, 255;
	mad.lo.s32 	%r34, %r33, 126, %r32;
	neg.s32 	%r35, %r34;
	selp.b32 	%r36, %r35, %r34, %p1;
	cvt.u16.u32 	%rs2, %r36;
	add.s16 	%rs3, %rs1, %rs2;
	shr.u32 	%r37, %r6, 8;
	shr.u32 	%r38, %r8, 8;
	and.b32  	%r39, %r6, 256;
	setp.eq.s32 	%p2, %r39, 0;
	and.b32  	%r40, %r37, 255;
	add.s32 	%r41, %r40, -1;
	shr.u32 	%r42, %r41, 1;
	shr.u32 	%r43, %r6, 9;
	and.b32  	%r44, %r43, 127;
	selp.b32 	%r45, %r44, %r42, %p2;
	and.b32  	%r46, %r38, 255;
	mad.lo.s32 	%r47, %r46, 126, %r45;
	neg.s32 	%r48, %r47;
	selp.b32 	%r49, %r47, %r48, %p2;
	cvt.u16.u32 	%rs4, %r49;
	add.s16 	%rs5, %rs1, %rs4;
	shr.u32 	%r50, %r6, 16;
	shr.u32 	%r51, %r8, 16;
	and.b32  	%r52, %r6, 65536;
	setp.eq.s32 	%p3, %r52, 0;
	and.b32  	%r53, %r50, 255;
	add.s32 	%r54, %r53, -1;
	shr.u32 	%r55, %r54, 1;
	shr.u32 	%r56, %r6, 17;
	and.b32  	%r57, %r56, 127;
	selp.b32 	%r58, %r57, %r55, %p3;
	and.b32  	%r59, %r51, 255;
	mad.lo.s32 	%r60, %r59, 126, %r58;
	neg.s32 	%r61, %r60;
	selp.b32 	%r62, %r60, %r61, %p3;
	cvt.u16.u32 	%rs6, %r62;
	add.s16 	%rs7, %rs1, %rs6;
	shr.u32 	%r63, %r6, 24;
	shr.u32 	%r64, %r8, 24;
	and.b32  	%r65, %r6, 16777216;
	setp.eq.s32 	%p4, %r65, 0;
	add.s32 	%r66, %r63, -1;
	shr.u32 	%r67, %r66, 1;
	shr.u32 	%r68, %r6, 25;
	selp.b32 	%r69, %r68, %r67, %p4;
	mad.lo.s32 	%r70, %r64, 126, %r69;
	neg.s32 	%r71, %r70;
	selp.b32 	%r72, %r70, %r71, %p4;
	cvt.u16.u32 	%rs8, %r72;
	add.s16 	%rs9, %rs1, %rs8;
	and.b32  	%r73, %r7, 1;
	setp.eq.b32 	%p5, %r73, 1;
	and.b32  	%r74, %r7, 255;
	add.s32 	%r75, %r74, -1;
	shr.u32 	%r76, %r75, 1;
	shr.u32 	%r77, %r7, 1;
	and.b32  	%r78, %r77, 127;
	selp.b32 	%r79, %r76, %r78, %p5;
	and.b32  	%r80, %r9, 255;
	mad.lo.s32 	%r81, %r80, 126, %r79;
	neg.s32 	%r82, %r81;
	selp.b32 	%r83, %r82, %r81, %p5;
	cvt.u16.u32 	%rs10, %r83;
	add.s16 	%rs11, %rs1, %rs10;
	shr.u32 	%r84, %r7, 8;
	shr.u32 	%r85, %r9, 8;
	and.b32  	%r86, %r7, 256;
	setp.eq.s32 	%p6, %r86, 0;
	and.b32  	%r87, %r84, 255;
	add.s32 	%r88, %r87, -1;
	shr.u32 	%r89, %r88, 1;
	shr.u32 	%r90, %r7, 9;
	and.b32  	%r91, %r90, 127;
	selp.b32 	%r92, %r91, %r89, %p6;
	and.b32  	%r93, %r85, 255;
	mad.lo.s32 	%r94, %r93, 126, %r92;
	neg.s32 	%r95, %r94;
	selp.b32 	%r96, %r94, %r95, %p6;
	cvt.u16.u32 	%rs12, %r96;
	add.s16 	%rs13, %rs1, %rs12;
	shr.u32 	%r97, %r7, 16;
	shr.u32 	%r98, %r9, 16;
	and.b32  	%r99, %r7, 65536;
	setp.eq.s32 	%p7, %r99, 0;
	and.b32  	%r100, %r97, 255;
	add.s32 	%r101, %r100, -1;
	shr.u32 	%r102, %r101, 1;
	shr.u32 	%r103, %r7, 17;
	and.b32  	%r104, %r103, 127;
	selp.b32 	%r105, %r104, %r102, %p7;
	and.b32  	%r106, %r98, 255;
	mad.lo.s32 	%r107, %r106, 126, %r105;
	neg.s32 	%r108, %r107;
	selp.b32 	%r109, %r107, %r108, %p7;
	cvt.u16.u32 	%rs14, %r109;
	add.s16 	%rs15, %rs1, %rs14;
	shr.u32 	%r110, %r7, 24;
	shr.u32 	%r111, %r9, 24;
	and.b32  	%r112, %r7, 16777216;
	setp.eq.s32 	%p8, %r112, 0;
	add.s32 	%r113, %r110, -1;
	shr.u32 	%r114, %r113, 1;
	shr.u32 	%r115, %r7, 25;
	selp.b32 	%r116, %r115, %r114, %p8;
	mad.lo.s32 	%r117, %r111, 126, %r116;
	neg.s32 	%r118, %r117;
	selp.b32 	%r119, %r117, %r118, %p8;
	cvt.u16.u32 	%rs16, %r119;
	add.s16 	%rs17, %rs1, %rs16;
	and.b32  	%r120, %r10, 1;
	setp.eq.b32 	%p9, %r120, 1;
	and.b32  	%r121, %r10, 255;
	add.s32 	%r122, %r121, -1;
	shr.u32 	%r123, %r122, 1;
	shr.u32 	%r124, %r10, 1;
	and.b32  	%r125, %r124, 127;
	selp.b32 	%r126, %r123, %r125, %p9;
	and.b32  	%r127, %r12, 255;
	mad.lo.s32 	%r128, %r127, 126, %r126;
	neg.s32 	%r129, %r128;
	selp.b32 	%r130, %r129, %r128, %p9;
	cvt.u16.u32 	%rs18, %r130;
	add.s16 	%rs19, %rs1, %rs18;
	shr.u32 	%r131, %r10, 8;
	shr.u32 	%r132, %r12, 8;
	and.b32  	%r133, %r10, 256;
	setp.eq.s32 	%p10, %r133, 0;
	and.b32  	%r134, %r131, 255;
	add.s32 	%r135, %r134, -1;
	shr.u32 	%r136, %r135, 1;
	shr.u32 	%r137, %r10, 9;
	and.b32  	%r138, %r137, 127;
	selp.b32 	%r139, %r138, %r136, %p10;
	and.b32  	%r140, %r132, 255;
	mad.lo.s32 	%r141, %r140, 126, %r139;
	neg.s32 	%r142, %r141;
	selp.b32 	%r143, %r141, %r142, %p10;
	cvt.u16.u32 	%rs20, %r143;
	add.s16 	%rs21, %rs1, %rs20;
	shr.u32 	%r144, %r10, 16;
	shr.u32 	%r145, %r12, 16;
	and.b32  	%r146, %r10, 65536;
	setp.eq.s32 	%p11, %r146, 0;
	and.b32  	%r147, %r144, 255;
	add.s32 	%r148, %r147, -1;
	shr.u32 	%r149, %r148, 1;
	shr.u32 	%r150, %r10, 17;
	and.b32  	%r151, %r150, 127;
	selp.b32 	%r152, %r151, %r149, %p11;
	and.b32  	%r153, %r145, 255;
	mad.lo.s32 	%r154, %r153, 126, %r152;
	neg.s32 	%r155, %r154;
	selp.b32 	%r156, %r154, %r155, %p11;
	cvt.u16.u32 	%rs22, %r156;
	add.s16 	%rs23, %rs1, %rs22;
	shr.u32 	%r157, %r10, 24;
	shr.u32 	%r158, %r12, 24;
	and.b32  	%r159, %r10, 16777216;
	setp.eq.s32 	%p12, %r159, 0;
	add.s32 	%r160, %r157, -1;
	shr.u32 	%r161, %r160, 1;
	shr.u32 	%r162, %r10, 25;
	selp.b32 	%r163, %r162, %r161, %p12;
	mad.lo.s32 	%r164, %r158, 126, %r163;
	neg.s32 	%r165, %r164;
	selp.b32 	%r166, %r164, %r165, %p12;
	cvt.u16.u32 	%rs24, %r166;
	add.s16 	%rs25, %rs1, %rs24;
	and.b32  	%r167, %r11, 1;
	setp.eq.b32 	%p13, %r167, 1;
	and.b32  	%r168, %r11, 255;
	add.s32 	%r169, %r168, -1;
	shr.u32 	%r170, %r169, 1;
	shr.u32 	%r171, %r11, 1;
	and.b32  	%r172, %r171, 127;
	selp.b32 	%r173, %r170, %r172, %p13;
	and.b32  	%r174, %r13, 255;
	mad.lo.s32 	%r175, %r174, 126, %r173;
	neg.s32 	%r176, %r175;
	selp.b32 	%r177, %r176, %r175, %p13;
	cvt.u16.u32 	%rs26, %r177;
	add.s16 	%rs27, %rs1, %rs26;
	shr.u32 	%r178, %r11, 8;
	shr.u32 	%r179, %r13, 8;
	and.b32  	%r180, %r11, 256;
	setp.eq.s32 	%p14, %r180, 0;
	and.b32  	%r181, %r178, 255;
	add.s32 	%r182, %r181, -1;
	shr.u32 	%r183, %r182, 1;
	shr.u32 	%r184, %r11, 9;
	and.b32  	%r185, %r184, 127;
	selp.b32 	%r186, %r185, %r183, %p14;
	and.b32  	%r187, %r179, 255;
	mad.lo.s32 	%r188, %r187, 126, %r186;
	neg.s32 	%r189, %r188;
	selp.b32 	%r190, %r188, %r189, %p14;
	cvt.u16.u32 	%rs28, %r190;
	add.s16 	%rs29, %rs1, %rs28;
	shr.u32 	%r191, %r11, 16;
	shr.u32 	%r192, %r13, 16;
	and.b32  	%r193, %r11, 65536;
	setp.eq.s32 	%p15, %r193, 0;
	and.b32  	%r194, %r191, 255;
	add.s32 	%r195, %r194, -1;
	shr.u32 	%r196, %r195, 1;
	shr.u32 	%r197, %r11, 17;
	and.b32  	%r198, %r197, 127;
	selp.b32 	%r199, %r198, %r196, %p15;
	and.b32  	%r200, %r192, 255;
	mad.lo.s32 	%r201, %r200, 126, %r199;
	neg.s32 	%r202, %r201;
	selp.b32 	%r203, %r201, %r202, %p15;
	cvt.u16.u32 	%rs30, %r203;
	add.s16 	%rs31, %rs1, %rs30;
	shr.u32 	%r204, %r11, 24;
	shr.u32 	%r205, %r13, 24;
	and.b32  	%r206, %r11, 16777216;
	setp.eq.s32 	%p16, %r206, 0;
	add.s32 	%r207, %r204, -1;
	shr.u32 	%r208, %r207, 1;
	shr.u32 	%r209, %r11, 25;
	selp.b32 	%r210, %r209, %r208, %p16;
	mad.lo.s32 	%r211, %r205, 126, %r210;
	neg.s32 	%r212, %r211;
	selp.b32 	%r213, %r211, %r212, %p16;
	cvt.u16.u32 	%rs32, %r213;
	add.s16 	%rs33, %rs1, %rs32;
	and.b32  	%r214, %r14, 1;
	setp.eq.b32 	%p17, %r214, 1;
	and.b32  	%r215, %r14, 255;
	add.s32 	%r216, %r215, -1;
	shr.u32 	%r217, %r216, 1;
	shr.u32 	%r218, %r14, 1;
	and.b32  	%r219, %r218, 127;
	selp.b32 	%r220, %r217, %r219, %p17;
	and.b32  	%r221, %r16, 255;
	mad.lo.s32 	%r222, %r221, 126, %r220;
	neg.s32 	%r223, %r222;
	selp.b32 	%r224, %r223, %r222, %p17;
	cvt.u16.u32 	%rs34, %r224;
	add.s16 	%rs35, %rs1, %rs34;
	shr.u32 	%r225, %r14, 8;
	shr.u32 	%r226, %r16, 8;
	and.b32  	%r227, %r14, 256;
	setp.eq.s32 	%p18, %r227, 0;
	and.b32  	%r228, %r225, 255;
	add.s32 	%r229, %r228, -1;
	shr.u32 	%r230, %r229, 1;
	shr.u32 	%r231, %r14, 9;
	and.b32  	%r232, %r231, 127;
	selp.b32 	%r233, %r232, %r230, %p18;
	and.b32  	%r234, %r226, 255;
	mad.lo.s32 	%r235, %r234, 126, %r233;
	neg.s32 	%r236, %r235;
	selp.b32 	%r237, %r235, %r236, %p18;
	cvt.u16.u32 	%rs36, %r237;
	add.s16 	%rs37, %rs1, %rs36;
	shr.u32 	%r238, %r14, 16;
	shr.u32 	%r239, %r16, 16;
	and.b32  	%r240, %r14, 65536;
	setp.eq.s32 	%p19, %r240, 0;
	and.b32  	%r241, %r238, 255;
	add.s32 	%r242, %r241, -1;
	shr.u32 	%r243, %r242, 1;
	shr.u32 	%r244, %r14, 17;
	and.b32  	%r245, %r244, 127;
	selp.b32 	%r246, %r245, %r243, %p19;
	and.b32  	%r247, %r239, 255;
	mad.lo.s32 	%r248, %r247, 126, %r246;
	neg.s32 	%r249, %r248;
	selp.b32 	%r250, %r248, %r249, %p19;
	cvt.u16.u32 	%rs38, %r250;
	add.s16 	%rs39, %rs1, %rs38;
	shr.u32 	%r251, %r14, 24;
	shr.u32 	%r252, %r16, 24;
	and.b32  	%r253, %r14, 16777216;
	setp.eq.s32 	%p20, %r253, 0;
	add.s32 	%r254, %r251, -1;
	shr.u32 	%r255, %r254, 1;
	shr.u32 	%r256, %r14, 25;
	selp.b32 	%r257, %r256, %r255, %p20;
	mad.lo.s32 	%r258, %r252, 126, %r257;
	neg.s32 	%r259, %r258;
	selp.b32 	%r260, %r258, %r259, %p20;
	cvt.u16.u32 	%rs40, %r260;
	add.s16 	%rs41, %rs1, %rs40;
	and.b32  	%r261, %r15, 1;
	setp.eq.b32 	%p21, %r261, 1;
	and.b32  	%r262, %r15, 255;
	add.s32 	%r263, %r262, -1;
	shr.u32 	%r264, %r263, 1;
	shr.u32 	%r265, %r15, 1;
	and.b32  	%r266, %r265, 127;
	selp.b32 	%r267, %r264, %r266, %p21;
	and.b32  	%r268, %r17, 255;
	mad.lo.s32 	%r269, %r268, 126, %r267;
	neg.s32 	%r270, %r269;
	selp.b32 	%r271, %r270, %r269, %p21;
	cvt.u16.u32 	%rs42, %r271;
	add.s16 	%rs43, %rs1, %rs42;
	shr.u32 	%r272, %r15, 8;
	shr.u32 	%r273, %r17, 8;
	and.b32  	%r274, %r15, 256;
	setp.eq.s32 	%p22, %r274, 0;
	and.b32  	%r275, %r272, 255;
	add.s32 	%r276, %r275, -1;
	shr.u32 	%r277, %r276, 1;
	shr.u32 	%r278, %r15, 9;
	and.b32  	%r279, %r278, 127;
	selp.b32 	%r280, %r279, %r277, %p22;
	and.b32  	%r281, %r273, 255;
	mad.lo.s32 	%r282, %r281, 126, %r280;
	neg.s32 	%r283, %r282;
	selp.b32 	%r284, %r282, %r283, %p22;
	cvt.u16.u32 	%rs44, %r284;
	add.s16 	%rs45, %rs1, %rs44;
	shr.u32 	%r285, %r15, 16;
	shr.u32 	%r286, %r17, 16;
	and.b32  	%r287, %r15, 65536;
	setp.eq.s32 	%p23, %r287, 0;
	and.b32  	%r288, %r285, 255;
	add.s32 	%r289, %r288, -1;
	shr.u32 	%r290, %r289, 1;
	shr.u32 	%r291, %r15, 17;
	and.b32  	%r292, %r291, 127;
	selp.b32 	%r293, %r292, %r290, %p23;
	and.b32  	%r294, %r286, 255;
	mad.lo.s32 	%r295, %r294, 126, %r293;
	neg.s32 	%r296, %r295;
	selp.b32 	%r297, %r295, %r296, %p23;
	cvt.u16.u32 	%rs46, %r297;
	add.s16 	%rs47, %rs1, %rs46;
	shr.u32 	%r298, %r15, 24;
	shr.u32 	%r299, %r17, 24;
	and.b32  	%r300, %r15, 16777216;
	setp.eq.s32 	%p24, %r300, 0;
	add.s32 	%r301, %r298, -1;
	shr.u32 	%r302, %r301, 1;
	shr.u32 	%r303, %r15, 25;
	selp.b32 	%r304, %r303, %r302, %p24;
	mad.lo.s32 	%r305, %r299, 126, %r304;
	neg.s32 	%r306, %r305;
	selp.b32 	%r307, %r305, %r306, %p24;
	cvt.u16.u32 	%rs48, %r307;
	add.s16 	%rs49, %rs1, %rs48;
	and.b32  	%r308, %r18, 1;
	setp.eq.b32 	%p25, %r308, 1;
	and.b32  	%r309, %r18, 255;
	add.s32 	%r310, %r309, -1;
	shr.u32 	%r311, %r310, 1;
	shr.u32 	%r312, %r18, 1;
	and.b32  	%r313, %r312, 127;
	selp.b32 	%r314, %r311, %r313, %p25;
	and.b32  	%r315, %r20, 255;
	mad.lo.s32 	%r316, %r315, 126, %r314;
	neg.s32 	%r317, %r316;
	selp.b32 	%r318, %r317, %r316, %p25;
	cvt.u16.u32 	%rs50, %r318;
	add.s16 	%rs51, %rs1, %rs50;
	shr.u32 	%r319, %r18, 8;
	shr.u32 	%r320, %r20, 8;
	and.b32  	%r321, %r18, 256;
	setp.eq.s32 	%p26, %r321, 0;
	and.b32  	%r322, %r319, 255;
	add.s32 	%r323, %r322, -1;
	shr.u32 	%r324, %r323, 1;
	shr.u32 	%r325, %r18, 9;
	and.b32  	%r326, %r325, 127;
	selp.b32 	%r327, %r326, %r324, %p26;
	and.b32  	%r328, %r320, 255;
	mad.lo.s32 	%r329, %r328, 126, %r327;
	neg.s32 	%r330, %r329;
	selp.b32 	%r331, %r329, %r330, %p26;
	cvt.u16.u32 	%rs52, %r331;
	add.s16 	%rs53, %rs1, %rs52;
	shr.u32 	%r332, %r18, 16;
	shr.u32 	%r333, %r20, 16;
	and.b32  	%r334, %r18, 65536;
	setp.eq.s32 	%p27, %r334, 0;
	and.b32  	%r335, %r332, 255;
	add.s32 	%r336, %r335, -1;
	shr.u32 	%r337, %r336, 1;
	shr.u32 	%r338, %r18, 17;
	and.b32  	%r339, %r338, 127;
	selp.b32 	%r340, %r339, %r337, %p27;
	and.b32  	%r341, %r333, 255;
	mad.lo.s32 	%r342, %r341, 126, %r340;
	neg.s32 	%r343, %r342;
	selp.b32 	%r344, %r342, %r343, %p27;
	cvt.u16.u32 	%rs54, %r344;
	add.s16 	%rs55, %rs1, %rs54;
	shr.u32 	%r345, %r18, 24;
	shr.u32 	%r346, %r20, 24;
	and.b32  	%r347, %r18, 16777216;
	setp.eq.s32 	%p28, %r347, 0;
	add.s32 	%r348, %r345, -1;
	shr.u32 	%r349, %r348, 1;
	shr.u32 	%r350, %r18, 25;
	selp.b32 	%r351, %r350, %r349, %p28;
	mad.lo.s32 	%r352, %r346, 126, %r351;
	neg.s32 	%r353, %r352;
	selp.b32 	%r354, %r352, %r353, %p28;
	cvt.u16.u32 	%rs56, %r354;
	add.s16 	%rs57, %rs1, %rs56;
	and.b32  	%r355, %r19, 1;
	setp.eq.b32 	%p29, %r355, 1;
	and.b32  	%r356, %r19, 255;
	add.s32 	%r357, %r356, -1;
	shr.u32 	%r358, %r357, 1;
	shr.u32 	%r359, %r19, 1;
	and.b32  	%r360, %r359, 127;
	selp.b32 	%r361, %r358, %r360, %p29;
	and.b32  	%r362, %r21, 255;
	mad.lo.s32 	%r363, %r362, 126, %r361;
	neg.s32 	%r364, %r363;
	selp.b32 	%r365, %r364, %r363, %p29;
	cvt.u16.u32 	%rs58, %r365;
	add.s16 	%rs59, %rs1, %rs58;
	shr.u32 	%r366, %r19, 8;
	shr.u32 	%r367, %r21, 8;
	and.b32  	%r368, %r19, 256;
	setp.eq.s32 	%p30, %r368, 0;
	and.b32  	%r369, %r366, 255;
	add.s32 	%r370, %r369, -1;
	shr.u32 	%r371, %r370, 1;
	shr.u32 	%r372, %r19, 9;
	and.b32  	%r373, %r372, 127;
	selp.b32 	%r374, %r373, %r371, %p30;
	and.b32  	%r375, %r367, 255;
	mad.lo.s32 	%r376, %r375, 126, %r374;
	neg.s32 	%r377, %r376;
	selp.b32 	%r378, %r376, %r377, %p30;
	cvt.u16.u32 	%rs60, %r378;
	add.s16 	%rs61, %rs1, %rs60;
	shr.u32 	%r379, %r19, 16;
	shr.u32 	%r380, %r21, 16;
	and.b32  	%r381, %r19, 65536;
	setp.eq.s32 	%p31, %r381, 0;
	and.b32  	%r382, %r379, 255;
	add.s32 	%r383, %r382, -1;
	shr.u32 	%r384, %r383, 1;
	shr.u32 	%r385, %r19, 17;
	and.b32  	%r386, %r385, 127;
	selp.b32 	%r387, %r386, %r384, %p31;
	and.b32  	%r388, %r380, 255;
	mad.lo.s32 	%r389, %r388, 126, %r387;
	neg.s32 	%r390, %r389;
	selp.b32 	%r391, %r389, %r390, %p31;
	cvt.u16.u32 	%rs62, %r391;
	add.s16 	%rs63, %rs1, %rs62;
	shr.u32 	%r392, %r19, 24;
	shr.u32 	%r393, %r21, 24;
	and.b32  	%r394, %r19, 16777216;
	setp.eq.s32 	%p32, %r394, 0;
	add.s32 	%r395, %r392, -1;
	shr.u32 	%r396, %r395, 1;
	shr.u32 	%r397, %r19, 25;
	selp.b32 	%r398, %r397, %r396, %p32;
	mad.lo.s32 	%r399, %r393, 126, %r398;
	neg.s32 	%r400, %r399;
	selp.b32 	%r401, %r399, %r400, %p32;
	cvt.u16.u32 	%rs64, %r401;
	add.s16 	%rs65, %rs1, %rs64;
	mul.wide.s32 	%rd14, %r5, 2;
	add.s64 	%rd15, %rd7, %rd14;
	mov.b32 	%r402, {%rs15, %rs17};
	mov.b32 	%r403, {%rs11, %rs13};
	mov.b32 	%r404, {%rs7, %rs9};
	mov.b32 	%r405, {%rs3, %rs5};
	st.global.v4.u32 	[%rd15], {%r405, %r404, %r403, %r402};
	mov.b32 	%r406, {%rs31, %rs33};
	mov.b32 	%r407, {%rs27, %rs29};
	mov.b32 	%r408, {%rs23, %rs25};
	mov.b32 	%r409, {%rs19, %rs21};
	st.global.v4.u32 	[%rd15+16], {%r409, %r408, %r407, %r406};
	mov.b32 	%r410, {%rs47, %rs49};
	mov.b32 	%r411, {%rs43, %rs45};
	mov.b32 	%r412, {%rs39, %rs41};
	mov.b32 	%r413, {%rs35, %rs37};
	st.global.v4.u32 	[%rd15+32], {%r413, %r412, %r411, %r410};
	mov.b32 	%r414, {%rs63, %rs65};
	mov.b32 	%r415, {%rs59, %rs61};
	mov.b32 	%r416, {%rs55, %rs57};
	mov.b32 	%r417, {%rs51, %rs53};
	st.global.v4.u32 	[%rd15+48], {%r417, %r416, %r415, %r414};
	ret;

}
	// .globl	_Z21map_values_kernel_16bPKtPhS1_PtS2_ii
.visible .entry _Z21map_values_kernel_16bPKtPhS1_PtS2_ii(
	.param .u64 .ptr .align 1 _Z21map_values_kernel_16bPKtPhS1_PtS2_ii_param_0,
	.param .u64 .ptr .align 1 _Z21map_values_kernel_16bPKtPhS1_PtS2_ii_param_1,
	.param .u64 .ptr .align 1 _Z21map_values_kernel_16bPKtPhS1_PtS2_ii_param_2,
	.param .u64 .ptr .align 1 _Z21map_values_kernel_16bPKtPhS1_PtS2_ii_param_3,
	.param .u64 .ptr .align 1 _Z21map_values_kernel_16bPKtPhS1_PtS2_ii_param_4,
	.param .u32 _Z21map_values_kernel_16bPKtPhS1_PtS2_ii_param_5,
	.param .u32 _Z21map_values_kernel_16bPKtPhS1_PtS2_ii_param_6
)
{
	.local .align 16 .b8 	__local_depot2[32];
	.reg .b64 	%SP;
	.reg .b64 	%SPL;
	.reg .pred 	%p<78>;
	.reg .b16 	%rs<109>;
	.reg .b32 	%r<628>;
	.reg .b64 	%rd<75>;

	mov.u64 	%SPL, __local_depot2;
	ld.param.u64 	%rd15, [_Z21map_values_kernel_16bPKtPhS1_PtS2_ii_param_0];
	ld.param.u64 	%rd13, [_Z21map_values_kernel_16bPKtPhS1_PtS2_ii_param_3];
	ld.param.u32 	%r185, [_Z21map_values_kernel_16bPKtPhS1_PtS2_ii_param_5];
	ld.param.u32 	%r186, [_Z21map_values_kernel_16bPKtPhS1_PtS2_ii_param_6];
	cvta.to.global.u64 	%rd1, %rd15;
	add.u64 	%rd2, %SPL, 0;
	add.u64 	%rd3, %SPL, 16;
	mov.u32 	%r188, %tid.x;
	mov.u32 	%r1, %ctaid.x;
	mov.u32 	%r189, %ntid.x;
	mad.lo.s32 	%r2, %r1, %r189, %r188;
	and.b32  	%r3, %r2, 31;
	mov.b32 	%r602, 0;
	st.local.v4.b32 	[%rd2], {%r602, %r602, %r602, %r602};
	st.local.v4.b32 	[%rd3], {%r602, %r602, %r602, %r602};
	shl.b32 	%r190, %r2, 4;
	and.b32  	%r4, %r190, -512;
	and.b32  	%r5, %r190, 496;
	or.b32  	%r6, %r4, %r5;
	add.s32 	%r7, %r6, 16;
	setp.ge.s32 	%p1, %r6, %r185;
	mov.u32 	%r603, %r602;
	@%p1 bra 	$L__BB2_13;
	min.s32 	%r193, %r7, %r185;
	add.s32 	%r194, %r6, 1;
	max.s32 	%r8, %r193, %r194;
	and.b32  	%r9, %r8, 15;
	sub.s32 	%r195, %r5, %r8;
	add.s32 	%r196, %r195, %r4;
	setp.gt.u32 	%p2, %r196, -16;
	mov.b32 	%r603, 0;
	mov.u32 	%r599, %r6;
	mov.u32 	%r602, %r603;
	@%p2 bra 	$L__BB2_4;
	add.s32 	%r198, %r6, %r9;
	sub.s32 	%r603, %r8, %r198;
	mov.b32 	%r602, 0;
	mov.u32 	%r599, %r6;
	mov.u32 	%r600, %r603;
$L__BB2_3:
	.pragma "nounroll";
	mul.wide.s32 	%rd18, %r599, 2;
	add.s64 	%rd19, %rd1, %rd18;
	ld.global.u16 	%r199, [%rd19];
	add.s32 	%r200, %r602, %r199;
	ld.global.u16 	%r201, [%rd19+2];
	add.s32 	%r202, %r200, %r201;
	ld.global.u16 	%r203, [%rd19+4];
	add.s32 	%r204, %r202, %r203;
	ld.global.u16 	%r205, [%rd19+6];
	add.s32 	%r206, %r204, %r205;
	ld.global.u16 	%r207, [%rd19+8];
	add.s32 	%r208, %r206, %r207;
	ld.global.u16 	%r209, [%rd19+10];
	add.s32 	%r210, %r208, %r209;
	ld.global.u16 	%r211, [%rd19+12];
	add.s32 	%r212, %r210, %r211;
	ld.global.u16 	%r213, [%rd19+14];
	add.s32 	%r214, %r212, %r213;
	ld.global.u16 	%r215, [%rd19+16];
	add.s32 	%r216, %r214, %r215;
	ld.global.u16 	%r217, [%rd19+18];
	add.s32 	%r218, %r216, %r217;
	ld.global.u16 	%r219, [%rd19+20];
	add.s32 	%r220, %r218, %r219;
	ld.global.u16 	%r221, [%rd19+22];
	add.s32 	%r222, %r220, %r221;
	ld.global.u16 	%r223, [%rd19+24];
	add.s32 	%r224, %r222, %r223;
	ld.global.u16 	%r225, [%rd19+26];
	add.s32 	%r226, %r224, %r225;
	ld.global.u16 	%r227, [%rd19+28];
	add.s32 	%r228, %r226, %r227;
	ld.global.u16 	%r229, [%rd19+30];
	add.s32 	%r602, %r228, %r229;
	add.s32 	%r600, %r600, -16;
	add.s32 	%r599, %r599, 16;
	setp.eq.s32 	%p3, %r600, 0;
	@%p3 bra 	$L__BB2_4;
	bra.uni 	$L__BB2_3;
$L__BB2_4:
	setp.eq.s32 	%p4, %r9, 0;
	@%p4 bra 	$L__BB2_13;
	and.b32  	%r16, %r8, 7;
	setp.lt.u32 	%p5, %r9, 8;
	@%p5 bra 	$L__BB2_7;
	mul.wide.s32 	%rd20, %r599, 2;
	add.s64 	%rd21, %rd1, %rd20;
	ld.global.u16 	%r231, [%rd21];
	add.s32 	%r232, %r602, %r231;
	ld.global.u16 	%r233, [%rd21+2];
	add.s32 	%r234, %r232, %r233;
	ld.global.u16 	%r235, [%rd21+4];
	add.s32 	%r236, %r234, %r235;
	ld.global.u16 	%r237, [%rd21+6];
	add.s32 	%r238, %r236, %r237;
	ld.global.u16 	%r239, [%rd21+8];
	add.s32 	%r240, %r238, %r239;
	ld.global.u16 	%r241, [%rd21+10];
	add.s32 	%r242, %r240, %r241;
	ld.global.u16 	%r243, [%rd21+12];
	add.s32 	%r244, %r242, %r243;
	ld.global.u16 	%r245, [%rd21+14];
	add.s32 	%r602, %r244, %r245;
	add.s32 	%r603, %r603, 8;
	add.s32 	%r599, %r599, 8;
$L__BB2_7:
	setp.eq.s32 	%p6, %r16, 0;
	@%p6 bra 	$L__BB2_13;
	and.b32  	%r25, %r8, 3;
	setp.lt.u32 	%p7, %r16, 4;
	@%p7 bra 	$L__BB2_10;
	mul.wide.s32 	%rd22, %r599, 2;
	add.s64 	%rd23, %rd1, %rd22;
	ld.global.u16 	%r247, [%rd23];
	add.s32 	%r248, %r602, %r247;
	ld.global.u16 	%r249, [%rd23+2];
	add.s32 	%r250, %r248, %r249;
	ld.global.u16 	%r251, [%rd23+4];
	add.s32 	%r252, %r250, %r251;
	ld.global.u16 	%r253, [%rd23+6];
	add.s32 	%r602, %r252, %r253;
	add.s32 	%r603, %r603, 4;
	add.s32 	%r599, %r599, 4;
$L__BB2_10:
	setp.eq.s32 	%p8, %r25, 0;
	@%p8 bra 	$L__BB2_13;
	neg.s32 	%r595, %r25;
$L__BB2_12:
	.pragma "nounroll";
	mul.wide.s32 	%rd24, %r599, 2;
	add.s64 	%rd25, %rd1, %rd24;
	ld.global.u16 	%r254, [%rd25];
	add.s32 	%r602, %r602, %r254;
	add.s32 	%r603, %r603, 1;
	add.s32 	%r599, %r599, 1;
	add.s32 	%r595, %r595, 1;
	setp.eq.s32 	%p9, %r595, 0;
	@%p9 bra 	$L__BB2_13;
	bra.uni 	$L__BB2_12;
$L__BB2_13:
	shfl.sync.down.b32	%r255|%p10, %r602, 16, 31, -1;
	add.s32 	%r256, %r255, %r602;
	shfl.sync.down.b32	%r257|%p11, %r603, 16, 31, -1;
	add.s32 	%r258, %r257, %r603;
	shfl.sync.down.b32	%r259|%p12, %r256, 8, 31, -1;
	add.s32 	%r260, %r259, %r256;
	shfl.sync.down.b32	%r261|%p13, %r258, 8, 31, -1;
	add.s32 	%r262, %r261, %r258;
	shfl.sync.down.b32	%r263|%p14, %r260, 4, 31, -1;
	add.s32 	%r264, %r263, %r260;
	shfl.sync.down.b32	%r265|%p15, %r262, 4, 31, -1;
	add.s32 	%r266, %r265, %r262;
	shfl.sync.down.b32	%r267|%p16, %r264, 2, 31, -1;
	add.s32 	%r268, %r267, %r264;
	shfl.sync.down.b32	%r269|%p17, %r266, 2, 31, -1;
	add.s32 	%r270, %r269, %r266;
	shfl.sync.down.b32	%r271|%p18, %r268, 1, 31, -1;
	add.s32 	%r51, %r271, %r268;
	shfl.sync.down.b32	%r272|%p19, %r270, 1, 31, -1;
	add.s32 	%r52, %r272, %r270;
	setp.ne.s32 	%p20, %r3, 0;
	cvta.to.global.u64 	%rd26, %rd13;
	mul.wide.u32 	%rd27, %r1, 2;
	add.s64 	%rd4, %rd26, %rd27;
	@%p20 bra 	$L__BB2_17;
	setp.eq.s32 	%p21, %r52, 0;
	@%p21 bra 	$L__BB2_16;
	div.u32 	%r273, %r51, %r52;
	st.global.u16 	[%rd4], %r273;
	bra.uni 	$L__BB2_17;
$L__BB2_16:
	mov.b16 	%rs15, 0;
	st.global.u16 	[%rd4], %rs15;
$L__BB2_17:
	setp.ge.s32 	%p22, %r6, %r185;
	bar.sync 	0;
	ld.global.u16 	%rs1, [%rd4];
	cvt.u32.u16 	%r53, %rs1;
	mov.b32 	%r621, 0;
	mov.u32 	%r622, %r621;
	mov.u32 	%r623, %r621;
	mov.u32 	%r624, %r621;
	mov.u32 	%r625, %r621;
	@%p22 bra 	$L__BB2_77;
	min.s32 	%r54, %r7, %r185;
	mov.b16 	%rs108, 0;
	mov.b64 	%rd74, 0;
	mov.u32 	%r604, %r6;
$L__BB2_19:
	shr.s32 	%r280, %r604, 3;
	mul.wide.s32 	%rd29, %r280, 16;
	add.s64 	%rd30, %rd1, %rd29;
	ld.global.v4.u32 	{%r56, %r57, %r58, %r59}, [%rd30];
	cvt.u16.u32 	%rs3, %r56;
	setp.eq.s16 	%p23, %rs1, %rs3;
	and.b32  	%r60, %r56, 65535;
	sub.s32 	%r61, %r60, %r53;
	sub.s32 	%r62, %r53, %r60;
	min.u32 	%r283, %r60, %r53;
	max.u32 	%r284, %r60, %r53;
	sub.s32 	%r63, %r284, %r283;
	mov.b32 	%r605, 1;
	@%p23 bra 	$L__BB2_23;
	mul.hi.s32 	%r285, %r63, -2113396605;
	add.s32 	%r286, %r285, %r63;
	shr.u32 	%r287, %r286, 31;
	shr.u32 	%r288, %r286, 6;
	add.s32 	%r289, %r288, %r287;
	mul.lo.s32 	%r290, %r289, 126;
	sub.s32 	%r291, %r63, %r290;
	cvt.u16.u32 	%rs17, %r291;
	setp.ne.s16 	%p24, %rs17, 0;
	@%p24 bra 	$L__BB2_22;
	shr.s32 	%r300, %r286, 6;
	add.s32 	%r605, %r300, %r287;
	bra.uni 	$L__BB2_23;
$L__BB2_22:
	shr.s32 	%r295, %r286, 6;
	add.s32 	%r296, %r295, %r287;
	add.s32 	%r605, %r296, 1;
$L__BB2_23:
	setp.le.u32 	%p25, %r60, %r53;
	@%p25 bra 	$L__BB2_25;
	mad.lo.s32 	%r303, %r605, -126, %r61;
	shl.b32 	%r304, %r303, 1;
	add.s32 	%r606, %r304, 251;
	bra.uni 	$L__BB2_26;
$L__BB2_25:
	mad.lo.s32 	%r301, %r605, -126, %r62;
	shl.b32 	%r302, %r301, 1;
	add.s32 	%r606, %r302, 252;
$L__BB2_26:
	selp.b32 	%r306, 0, %r606, %p23;
	add.s32 	%r307, %r306, %r186;
	add.s64 	%rd6, %rd2, %rd74;
	st.local.u8 	[%rd6], %r307;
	cvt.u16.u32 	%rs18, %r605;
	add.s16 	%rs19, %rs18, -1;
	add.s64 	%rd31, %rd3, %rd74;
	add.s64 	%rd7, %rd31, 3;
	st.local.u8 	[%rd31], %rs19;
	add.s16 	%rs4, %rs108, %rs18;
	shr.u32 	%r70, %r56, 16;
	setp.eq.s32 	%p27, %r70, %r53;
	sub.s32 	%r71, %r70, %r53;
	sub.s32 	%r72, %r53, %r70;
	min.u32 	%r309, %r70, %r53;
	max.u32 	%r310, %r70, %r53;
	sub.s32 	%r73, %r310, %r309;
	mov.b32 	%r607, 1;
	@%p27 bra 	$L__BB2_30;
	mul.hi.s32 	%r311, %r73, -2113396605;
	add.s32 	%r312, %r311, %r73;
	shr.u32 	%r313, %r312, 31;
	shr.u32 	%r314, %r312, 6;
	add.s32 	%r315, %r314, %r313;
	mul.lo.s32 	%r316, %r315, 126;
	sub.s32 	%r317, %r73, %r316;
	cvt.u16.u32 	%rs20, %r317;
	setp.ne.s16 	%p28, %rs20, 0;
	@%p28 bra 	$L__BB2_29;
	shr.u32 	%r325, %r312, 31;
	shr.s32 	%r326, %r312, 6;
	add.s32 	%r607, %r326, %r325;
	bra.uni 	$L__BB2_30;
$L__BB2_29:
	shr.u32 	%r320, %r312, 31;
	shr.s32 	%r321, %r312, 6;
	add.s32 	%r322, %r321, %r320;
	add.s32 	%r607, %r322, 1;
$L__BB2_30:
	setp.le.u32 	%p29, %r70, %r53;
	@%p29 bra 	$L__BB2_32;
	mad.lo.s32 	%r329, %r607, -126, %r71;
	shl.b32 	%r330, %r329, 1;
	add.s32 	%r608, %r330, 251;
	bra.uni 	$L__BB2_33;
$L__BB2_32:
	mad.lo.s32 	%r327, %r607, -126, %r72;
	shl.b32 	%r328, %r327, 1;
	add.s32 	%r608, %r328, 252;
$L__BB2_33:
	selp.b32 	%r333, 0, %r608, %p27;
	add.s32 	%r334, %r333, %r186;
	st.local.u8 	[%rd6+1], %r334;
	cvt.u16.u32 	%rs21, %r607;
	add.s16 	%rs22, %rs21, -1;
	st.local.u8 	[%rd7+-2], %rs22;
	add.s16 	%rs5, %rs4, %rs21;
	cvt.u16.u32 	%rs6, %r57;
	setp.eq.s16 	%p31, %rs1, %rs6;
	and.b32  	%r80, %r57, 65535;
	sub.s32 	%r81, %r80, %r53;
	sub.s32 	%r82, %r53, %r80;
	min.u32 	%r335, %r80, %r53;
	max.u32 	%r336, %r80, %r53;
	sub.s32 	%r83, %r336, %r335;
	mov.b32 	%r609, 1;
	@%p31 bra 	$L__BB2_37;
	mul.hi.s32 	%r337, %r83, -2113396605;
	add.s32 	%r338, %r337, %r83;
	shr.u32 	%r339, %r338, 31;
	shr.u32 	%r340, %r338, 6;
	add.s32 	%r341, %r340, %r339;
	mul.lo.s32 	%r342, %r341, 126;
	sub.s32 	%r343, %r83, %r342;
	cvt.u16.u32 	%rs23, %r343;
	setp.ne.s16 	%p32, %rs23, 0;
	@%p32 bra 	$L__BB2_36;
	mul.hi.s32 	%r349, %r83, -2113396605;
	add.s32 	%r350, %r349, %r83;
	shr.u32 	%r351, %r350, 31;
	shr.s32 	%r352, %r350, 6;
	add.s32 	%r609, %r352, %r351;
	bra.uni 	$L__BB2_37;
$L__BB2_36:
	mul.hi.s32 	%r344, %r83, -2113396605;
	add.s32 	%r345, %r344, %r83;
	shr.u32 	%r346, %r345, 31;
	shr.s32 	%r347, %r345, 6;
	add.s32 	%r348, %r347, %r346;
	add.s32 	%r609, %r348, 1;
$L__BB2_37:
	setp.le.u32 	%p33, %r80, %r53;
	@%p33 bra 	$L__BB2_39;
	mad.lo.s32 	%r355, %r609, -126, %r81;
	shl.b32 	%r356, %r355, 1;
	add.s32 	%r610, %r356, 251;
	bra.uni 	$L__BB2_40;
$L__BB2_39:
	mad.lo.s32 	%r353, %r609, -126, %r82;
	shl.b32 	%r354, %r353, 1;
	add.s32 	%r610, %r354, 252;
$L__BB2_40:
	selp.b32 	%r358, 0, %r610, %p31;
	add.s32 	%r359, %r358, %r186;
	st.local.u8 	[%rd6+2], %r359;
	cvt.u16.u32 	%rs24, %r609;
	add.s16 	%rs25, %rs24, -1;
	st.local.u8 	[%rd7+-1], %rs25;
	add.s16 	%rs7, %rs5, %rs24;
	shr.u32 	%r90, %r57, 16;
	setp.eq.s32 	%p35, %r90, %r53;
	sub.s32 	%r91, %r90, %r53;
	sub.s32 	%r92, %r53, %r90;
	min.u32 	%r361, %r90, %r53;
	max.u32 	%r362, %r90, %r53;
	sub.s32 	%r93, %r362, %r361;
	mov.b32 	%r611, 1;
	@%p35 bra 	$L__BB2_44;
	mul.hi.s32 	%r363, %r93, -2113396605;
	add.s32 	%r364, %r363, %r93;
	shr.u32 	%r365, %r364, 31;
	shr.u32 	%r366, %r364, 6;
	add.s32 	%r367, %r366, %r365;
	mul.lo.s32 	%r368, %r367, 126;
	sub.s32 	%r369, %r93, %r368;
	cvt.u16.u32 	%rs26, %r369;
	setp.ne.s16 	%p36, %rs26, 0;
	@%p36 bra 	$L__BB2_43;
	shr.s32 	%r378, %r364, 6;
	add.s32 	%r611, %r378, %r365;
	bra.uni 	$L__BB2_44;
$L__BB2_43:
	shr.s32 	%r373, %r364, 6;
	add.s32 	%r374, %r373, %r365;
	add.s32 	%r611, %r374, 1;
$L__BB2_44:
	setp.le.u32 	%p37, %r90, %r53;
	@%p37 bra 	$L__BB2_46;
	mad.lo.s32 	%r381, %r611, -126, %r91;
	shl.b32 	%r382, %r381, 1;
	add.s32 	%r612, %r382, 251;
	bra.uni 	$L__BB2_47;
$L__BB2_46:
	mad.lo.s32 	%r379, %r611, -126, %r92;
	shl.b32 	%r380, %r379, 1;
	add.s32 	%r612, %r380, 252;
$L__BB2_47:
	selp.b32 	%r385, 0, %r612, %p35;
	add.s32 	%r386, %r385, %r186;
	st.local.u8 	[%rd6+3], %r386;
	cvt.u16.u32 	%rs27, %r611;
	add.s16 	%rs28, %rs27, -1;
	st.local.u8 	[%rd7], %rs28;
	add.s16 	%rs8, %rs7, %rs27;
	cvt.u16.u32 	%rs9, %r58;
	setp.eq.s16 	%p39, %rs1, %rs9;
	and.b32  	%r100, %r58, 65535;
	sub.s32 	%r101, %r100, %r53;
	sub.s32 	%r102, %r53, %r100;
	min.u32 	%r387, %r100, %r53;
	max.u32 	%r388, %r100, %r53;
	sub.s32 	%r103, %r388, %r387;
	mov.b32 	%r613, 1;
	@%p39 bra 	$L__BB2_51;
	mul.hi.s32 	%r389, %r103, -2113396605;
	add.s32 	%r390, %r389, %r103;
	shr.u32 	%r391, %r390, 31;
	shr.u32 	%r392, %r390, 6;
	add.s32 	%r393, %r392, %r391;
	mul.lo.s32 	%r394, %r393, 126;
	sub.s32 	%r395, %r103, %r394;
	cvt.u16.u32 	%rs29, %r395;
	setp.ne.s16 	%p40, %rs29, 0;
	@%p40 bra 	$L__BB2_50;
	shr.u32 	%r403, %r390, 31;
	shr.s32 	%r404, %r390, 6;
	add.s32 	%r613, %r404, %r403;
	bra.uni 	$L__BB2_51;
$L__BB2_50:
	shr.u32 	%r398, %r390, 31;
	shr.s32 	%r399, %r390, 6;
	add.s32 	%r400, %r399, %r398;
	add.s32 	%r613, %r400, 1;
$L__BB2_51:
	setp.le.u32 	%p41, %r100, %r53;
	@%p41 bra 	$L__BB2_53;
	mad.lo.s32 	%r407, %r613, -126, %r101;
	shl.b32 	%r408, %r407, 1;
	add.s32 	%r614, %r408, 251;
	bra.uni 	$L__BB2_54;
$L__BB2_53:
	mad.lo.s32 	%r405, %r613, -126, %r102;
	shl.b32 	%r406, %r405, 1;
	add.s32 	%r614, %r406, 252;
$L__BB2_54:
	selp.b32 	%r410, 0, %r614, %p39;
	add.s32 	%r411, %r410, %r186;
	st.local.u8 	[%rd6+4], %r411;
	cvt.u16.u32 	%rs30, %r613;
	add.s16 	%rs31, %rs30, -1;
	st.local.u8 	[%rd7+1], %rs31;
	add.s16 	%rs10, %rs8, %rs30;
	shr.u32 	%r110, %r58, 16;
	setp.eq.s32 	%p43, %r110, %r53;
	sub.s32 	%r111, %r110, %r53;
	sub.s32 	%r112, %r53, %r110;
	min.u32 	%r413, %r110, %r53;
	max.u32 	%r414, %r110, %r53;
	sub.s32 	%r113, %r414, %r413;
	mov.b32 	%r615, 1;
	@%p43 bra 	$L__BB2_58;
	mul.hi.s32 	%r415, %r113, -2113396605;
	add.s32 	%r416, %r415, %r113;
	shr.u32 	%r417, %r416, 31;
	shr.u32 	%r418, %r416, 6;
	add.s32 	%r419, %r418, %r417;
	mul.lo.s32 	%r420, %r419, 126;
	sub.s32 	%r421, %r113, %r420;
	cvt.u16.u32 	%rs32, %r421;
	setp.ne.s16 	%p44, %rs32, 0;
	@%p44 bra 	$L__BB2_57;
	shr.s32 	%r430, %r416, 6;
	add.s32 	%r615, %r430, %r417;
	bra.uni 	$L__BB2_58;
$L__BB2_57:
	shr.s32 	%r425, %r416, 6;
	add.s32 	%r426, %r425, %r417;
	add.s32 	%r615, %r426, 1;
$L__BB2_58:
	setp.le.u32 	%p45, %r110, %r53;
	@%p45 bra 	$L__BB2_60;
	mad.lo.s32 	%r433, %r615, -126, %r111;
	shl.b32 	%r434, %r433, 1;
	add.s32 	%r616, %r434, 251;
	bra.uni 	$L__BB2_61;
$L__BB2_60:
	mad.lo.s32 	%r431, %r615, -126, %r112;
	shl.b32 	%r432, %r431, 1;
	add.s32 	%r616, %r432, 252;
$L__BB2_61:
	selp.b32 	%r437, 0, %r616, %p43;
	add.s32 	%r438, %r437, %r186;
	st.local.u8 	[%rd6+5], %r438;
	cvt.u16.u32 	%rs33, %r615;
	add.s16 	%rs34, %rs33, -1;
	st.local.u8 	[%rd7+2], %rs34;
	add.s16 	%rs11, %rs10, %rs33;
	cvt.u16.u32 	%rs12, %r59;
	setp.eq.s16 	%p47, %rs1, %rs12;
	and.b32  	%r120, %r59, 65535;
	sub.s32 	%r121, %r120, %r53;
	sub.s32 	%r122, %r53, %r120;
	min.u32 	%r439, %r120, %r53;
	max.u32 	%r440, %r120, %r53;
	sub.s32 	%r123, %r440, %r439;
	mov.b32 	%r617, 1;
	@%p47 bra 	$L__BB2_65;
	mul.hi.s32 	%r441, %r123, -2113396605;
	add.s32 	%r442, %r441, %r123;
	shr.u32 	%r443, %r442, 31;
	shr.u32 	%r444, %r442, 6;
	add.s32 	%r445, %r444, %r443;
	mul.lo.s32 	%r446, %r445, 126;
	sub.s32 	%r447, %r123, %r446;
	cvt.u16.u32 	%rs35, %r447;
	setp.ne.s16 	%p48, %rs35, 0;
	@%p48 bra 	$L__BB2_64;
	shr.s32 	%r456, %r442, 6;
	add.s32 	%r617, %r456, %r443;
	bra.uni 	$L__BB2_65;
$L__BB2_64:
	shr.s32 	%r451, %r442, 6;
	add.s32 	%r452, %r451, %r443;
	add.s32 	%r617, %r452, 1;
$L__BB2_65:
	setp.le.u32 	%p49, %r120, %r53;
	@%p49 bra 	$L__BB2_67;
	mad.lo.s32 	%r459, %r617, -126, %r121;
	shl.b32 	%r460, %r459, 1;
	add.s32 	%r618, %r460, 251;
	bra.uni 	$L__BB2_68;
$L__BB2_67:
	mad.lo.s32 	%r457, %r617, -126, %r122;
	shl.b32 	%r458, %r457, 1;
	add.s32 	%r618, %r458, 252;
$L__BB2_68:
	selp.b32 	%r462, 0, %r618, %p47;
	add.s32 	%r463, %r462, %r186;
	st.local.u8 	[%rd6+6], %r463;
	cvt.u16.u32 	%rs36, %r617;
	add.s16 	%rs37, %rs36, -1;
	st.local.u8 	[%rd7+3], %rs37;
	add.s16 	%rs13, %rs11, %rs36;
	shr.u32 	%r130, %r59, 16;
	setp.eq.s32 	%p51, %r130, %r53;
	sub.s32 	%r131, %r130, %r53;
	sub.s32 	%r132, %r53, %r130;
	min.u32 	%r465, %r130, %r53;
	max.u32 	%r466, %r130, %r53;
	sub.s32 	%r133, %r466, %r465;
	mov.b32 	%r619, 1;
	@%p51 bra 	$L__BB2_72;
	mul.hi.s32 	%r467, %r133, -2113396605;
	add.s32 	%r468, %r467, %r133;
	shr.u32 	%r469, %r468, 31;
	shr.u32 	%r470, %r468, 6;
	add.s32 	%r471, %r470, %r469;
	mul.lo.s32 	%r472, %r471, 126;
	sub.s32 	%r473, %r133, %r472;
	cvt.u16.u32 	%rs38, %r473;
	setp.ne.s16 	%p52, %rs38, 0;
	@%p52 bra 	$L__BB2_71;
	shr.s32 	%r482, %r468, 6;
	add.s32 	%r619, %r482, %r469;
	bra.uni 	$L__BB2_72;
$L__BB2_71:
	shr.s32 	%r477, %r468, 6;
	add.s32 	%r478, %r477, %r469;
	add.s32 	%r619, %r478, 1;
$L__BB2_72:
	setp.le.u32 	%p53, %r130, %r53;
	@%p53 bra 	$L__BB2_74;
	mad.lo.s32 	%r485, %r619, -126, %r131;
	shl.b32 	%r486, %r485, 1;
	add.s32 	%r620, %r486, 251;
	bra.uni 	$L__BB2_75;
$L__BB2_74:
	mad.lo.s32 	%r483, %r619, -126, %r132;
	shl.b32 	%r484, %r483, 1;
	add.s32 	%r620, %r484, 252;
$L__BB2_75:
	setp.eq.s32 	%p54, %r130, %r53;
	selp.b32 	%r487, 0, %r620, %p54;
	add.s32 	%r488, %r487, %r186;
	st.local.u8 	[%rd6+7], %r488;
	cvt.u16.u32 	%rs39, %r619;
	add.s16 	%rs40, %rs39, -1;
	st.local.u8 	[%rd7+4], %rs40;
	add.s16 	%rs108, %rs13, %rs39;
	add.s32 	%r604, %r604, 8;
	add.s64 	%rd74, %rd74, 8;
	setp.lt.s32 	%p55, %r604, %r54;
	@%p55 bra 	$L__BB2_19;
	cvt.u32.u16 	%r625, %rs108;
	ld.local.v4.u32 	{%r621, %r622, %r623, %r624}, [%rd2];
$L__BB2_77:
	ld.param.u64 	%rd73, [_Z21map_values_kernel_16bPKtPhS1_PtS2_ii_param_4];
	ld.param.u64 	%rd71, [_Z21map_values_kernel_16bPKtPhS1_PtS2_ii_param_1];
	setp.ne.s32 	%p56, %r3, 0;
	cvt.s64.s32 	%rd32, %r6;
	cvta.to.global.u64 	%rd33, %rd71;
	add.s64 	%rd34, %rd33, %rd32;
	st.global.v2.u32 	[%rd34], {%r621, %r622};
	st.global.v2.u32 	[%rd34+8], {%r623, %r624};
	shfl.sync.down.b32	%r489|%p57, %r625, 16, 31, -1;
	max.s32 	%r490, %r625, %r489;
	and.b32  	%r491, %r490, 65535;
	shfl.sync.down.b32	%r492|%p58, %r491, 8, 31, -1;
	max.s32 	%r493, %r491, %r492;
	and.b32  	%r494, %r493, 65535;
	shfl.sync.down.b32	%r495|%p59, %r494, 4, 31, -1;
	max.s32 	%r496, %r494, %r495;
	and.b32  	%r497, %r496, 65535;
	shfl.sync.down.b32	%r498|%p60, %r497, 2, 31, -1;
	max.s32 	%r499, %r497, %r498;
	and.b32  	%r500, %r499, 65535;
	shfl.sync.down.b32	%r501|%p61, %r500, 1, 31, -1;
	max.s32 	%r151, %r500, %r501;
	cvta.to.global.u64 	%rd35, %rd73;
	mul.wide.u32 	%rd36, %r1, 2;
	add.s64 	%rd9, %rd35, %rd36;
	@%p56 bra 	$L__BB2_79;
	and.b32  	%r502, %r151, 65535;
	add.s32 	%r503, %r502, 7;
	shr.u32 	%r504, %r503, 3;
	st.global.u16 	[%rd9], %r504;
$L__BB2_79:
	ld.param.u64 	%rd72, [_Z21map_values_kernel_16bPKtPhS1_PtS2_ii_param_2];
	bar.sync 	0;
	shl.b32 	%r505, %r2, 6;
	cvt.s64.s32 	%rd37, %r505;
	cvta.to.global.u64 	%rd38, %rd72;
	add.s64 	%rd10, %rd38, %rd37;
	ld.local.u32 	%r506, [%rd3];
	ld.global.u8 	%rs41, [%rd10];
	or.b16  	%rs42, %rs41, 128;
	st.global.u8 	[%rd10], %rs42;
	bfe.u32 	%r507, %r506, 8, 8;
	bfe.u32 	%r508, %r506, 0, 8;
	add.s32 	%r509, %r508, 1;
	not.b32 	%r510, %r509;
	and.b32  	%r511, %r510, 7;
	shr.u32 	%r512, %r509, 3;
	cvt.u64.u32 	%rd39, %r512;
	add.s64 	%rd40, %rd10, %rd39;
	ld.global.u8 	%rs43, [%rd40];
	mov.b16 	%rs44, 1;
	shl.b16 	%rs45, %rs44, %r511;
	or.b16  	%rs46, %rs43, %rs45;
	st.global.u8 	[%rd40], %rs46;
	add.s32 	%r513, %r508, %r507;
	add.s32 	%r626, %r513, 2;
	bfe.u32 	%r514, %r506, 16, 8;
	add.s32 	%r153, %r626, %r514;
	setp.gt.u32 	%p62, %r153, 511;
	shr.u32 	%r154, %r506, 24;
	@%p62 bra 	$L__BB2_94;
	not.b32 	%r515, %r626;
	and.b32  	%r516, %r515, 7;
	shr.u32 	%r517, %r626, 3;
	cvt.u64.u32 	%rd41, %r517;
	add.s64 	%rd42, %rd10, %rd41;
	ld.global.u8 	%rs47, [%rd42];
	mov.b16 	%rs48, 1;
	shl.b16 	%rs49, %rs48, %r516;
	or.b16  	%rs50, %rs47, %rs49;
	st.global.u8 	[%rd42], %rs50;
	add.s32 	%r626, %r153, 1;
	add.s32 	%r156, %r626, %r154;
	setp.gt.u32 	%p63, %r156, 511;
	@%p63 bra 	$L__BB2_94;
	not.b32 	%r518, %r626;
	and.b32  	%r519, %r518, 7;
	shr.u32 	%r520, %r626, 3;
	cvt.u64.u32 	%rd43, %r520;
	add.s64 	%rd44, %rd10, %rd43;
	ld.global.u8 	%rs51, [%rd44];
	mov.b16 	%rs52, 1;
	shl.b16 	%rs53, %rs52, %r519;
	or.b16  	%rs54, %rs51, %rs53;
	st.global.u8 	[%rd44], %rs54;
	add.s32 	%r626, %r156, 1;
	ld.local.u8 	%r521, [%rd3+4];
	add.s32 	%r158, %r626, %r521;
	setp.gt.u32 	%p64, %r158, 511;
	@%p64 bra 	$L__BB2_94;
	not.b32 	%r522, %r626;
	and.b32  	%r523, %r522, 7;
	shr.u32 	%r524, %r626, 3;
	cvt.u64.u32 	%rd45, %r524;
	add.s64 	%rd46, %rd10, %rd45;
	ld.global.u8 	%rs55, [%rd46];
	mov.b16 	%rs56, 1;
	shl.b16 	%rs57, %rs56, %r523;
	or.b16  	%rs58, %rs55, %rs57;
	st.global.u8 	[%rd46], %rs58;
	add.s32 	%r626, %r158, 1;
	ld.local.u8 	%r525, [%rd3+5];
	add.s32 	%r160, %r626, %r525;
	setp.gt.u32 	%p65, %r160, 511;
	@%p65 bra 	$L__BB2_94;
	not.b32 	%r526, %r626;
	and.b32  	%r527, %r526, 7;
	shr.u32 	%r528, %r626, 3;
	cvt.u64.u32 	%rd47, %r528;
	add.s64 	%rd48, %rd10, %rd47;
	ld.global.u8 	%rs59, [%rd48];
	mov.b16 	%rs60, 1;
	shl.b16 	%rs61, %rs60, %r527;
	or.b16  	%rs62, %rs59, %rs61;
	st.global.u8 	[%rd48], %rs62;
	add.s32 	%r626, %r160, 1;
	ld.local.u8 	%r529, [%rd3+6];
	add.s32 	%r162, %r626, %r529;
	setp.gt.u32 	%p66, %r162, 511;
	@%p66 bra 	$L__BB2_94;
	not.b32 	%r530, %r626;
	and.b32  	%r531, %r530, 7;
	shr.u32 	%r532, %r626, 3;
	cvt.u64.u32 	%rd49, %r532;
	add.s64 	%rd50, %rd10, %rd49;
	ld.global.u8 	%rs63, [%rd50];
	mov.b16 	%rs64, 1;
	shl.b16 	%rs65, %rs64, %r531;
	or.b16  	%rs66, %rs63, %rs65;
	st.global.u8 	[%rd50], %rs66;
	add.s32 	%r626, %r162, 1;
	ld.local.u8 	%r533, [%rd3+7];
	add.s32 	%r164, %r626, %r533;
	setp.gt.u32 	%p67, %r164, 511;
	@%p67 bra 	$L__BB2_94;
	not.b32 	%r534, %r626;
	and.b32  	%r535, %r534, 7;
	shr.u32 	%r536, %r626, 3;
	cvt.u64.u32 	%rd51, %r536;
	add.s64 	%rd52, %rd10, %rd51;
	ld.global.u8 	%rs67, [%rd52];
	mov.b16 	%rs68, 1;
	shl.b16 	%rs69, %rs68, %r535;
	or.b16  	%rs70, %rs67, %rs69;
	st.global.u8 	[%rd52], %rs70;
	add.s32 	%r626, %r164, 1;
	ld.local.u8 	%r537, [%rd3+8];
	add.s32 	%r166, %r626, %r537;
	setp.gt.u32 	%p68, %r166, 511;
	@%p68 bra 	$L__BB2_94;
	not.b32 	%r538, %r626;
	and.b32  	%r539, %r538, 7;
	shr.u32 	%r540, %r626, 3;
	cvt.u64.u32 	%rd53, %r540;
	add.s64 	%rd54, %rd10, %rd53;
	ld.global.u8 	%rs71, [%rd54];
	mov.b16 	%rs72, 1;
	shl.b16 	%rs73, %rs72, %r539;
	or.b16  	%rs74, %rs71, %rs73;
	st.global.u8 	[%rd54], %rs74;
	add.s32 	%r626, %r166, 1;
	ld.local.u8 	%r541, [%rd3+9];
	add.s32 	%r168, %r626, %r541;
	setp.gt.u32 	%p69, %r168, 511;
	@%p69 bra 	$L__BB2_94;
	not.b32 	%r542, %r626;
	and.b32  	%r543, %r542, 7;
	shr.u32 	%r544, %r626, 3;
	cvt.u64.u32 	%rd55, %r544;
	add.s64 	%rd56, %rd10, %rd55;
	ld.global.u8 	%rs75, [%rd56];
	mov.b16 	%rs76, 1;
	shl.b16 	%rs77, %rs76, %r543;
	or.b16  	%rs78, %rs75, %rs77;
	st.global.u8 	[%rd56], %rs78;
	add.s32 	%r626, %r168, 1;
	ld.local.u8 	%r545, [%rd3+10];
	add.s32 	%r170, %r626, %r545;
	setp.gt.u32 	%p70, %r170, 511;
	@%p70 bra 	$L__BB2_94;
	not.b32 	%r546, %r626;
	and.b32  	%r547, %r546, 7;
	shr.u32 	%r548, %r626, 3;
	cvt.u64.u32 	%rd57, %r548;
	add.s64 	%rd58, %rd10, %rd57;
	ld.global.u8 	%rs79, [%rd58];
	mov.b16 	%rs80, 1;
	shl.b16 	%rs81, %rs80, %r547;
	or.b16  	%rs82, %rs79, %rs81;
	st.global.u8 	[%rd58], %rs82;
	add.s32 	%r626, %r170, 1;
	ld.local.u8 	%r549, [%rd3+11];
	add.s32 	%r172, %r626, %r549;
	setp.gt.u32 	%p71, %r172, 511;
	@%p71 bra 	$L__BB2_94;
	not.b32 	%r550, %r626;
	and.b32  	%r551, %r550, 7;
	shr.u32 	%r552, %r626, 3;
	cvt.u64.u32 	%rd59, %r552;
	add.s64 	%rd60, %rd10, %rd59;
	ld.global.u8 	%rs83, [%rd60];
	mov.b16 	%rs84, 1;
	shl.b16 	%rs85, %rs84, %r551;
	or.b16  	%rs86, %rs83, %rs85;
	st.global.u8 	[%rd60], %rs86;
	add.s32 	%r626, %r172, 1;
	ld.local.u8 	%r553, [%rd3+12];
	add.s32 	%r174, %r626, %r553;
	setp.gt.u32 	%p72, %r174, 511;
	@%p72 bra 	$L__BB2_94;
	not.b32 	%r554, %r626;
	and.b32  	%r555, %r554, 7;
	shr.u32 	%r556, %r626, 3;
	cvt.u64.u32 	%rd61, %r556;
	add.s64 	%rd62, %rd10, %rd61;
	ld.global.u8 	%rs87, [%rd62];
	mov.b16 	%rs88, 1;
	shl.b16 	%rs89, %rs88, %r555;
	or.b16  	%rs90, %rs87, %rs89;
	st.global.u8 	[%rd62], %rs90;
	add.s32 	%r626, %r174, 1;
	ld.local.u8 	%r557, [%rd3+13];
	add.s32 	%r176, %r626, %r557;
	setp.gt.u32 	%p73, %r176, 511;
	@%p73 bra 	$L__BB2_94;
	not.b32 	%r558, %r626;
	and.b32  	%r559, %r558, 7;
	shr.u32 	%r560, %r626, 3;
	cvt.u64.u32 	%rd63, %r560;
	add.s64 	%rd64, %rd10, %rd63;
	ld.global.u8 	%rs91, [%rd64];
	mov.b16 	%rs92, 1;
	shl.b16 	%rs93, %rs92, %r559;
	or.b16  	%rs94, %rs91, %rs93;
	st.global.u8 	[%rd64], %rs94;
	add.s32 	%r626, %r176, 1;
	ld.local.u8 	%r561, [%rd3+14];
	add.s32 	%r178, %r626, %r561;
	setp.gt.u32 	%p74, %r178, 511;
	@%p74 bra 	$L__BB2_94;
	not.b32 	%r562, %r626;
	and.b32  	%r563, %r562, 7;
	shr.u32 	%r564, %r626, 3;
	cvt.u64.u32 	%rd65, %r564;
	add.s64 	%rd66, %rd10, %rd65;
	ld.global.u8 	%rs95, [%rd66];
	mov.b16 	%rs96, 1;
	shl.b16 	%rs97, %rs96, %r563;
	or.b16  	%rs98, %rs95, %rs97;
	st.global.u8 	[%rd66], %rs98;
	add.s32 	%r626, %r178, 1;
	ld.local.u8 	%r565, [%rd3+15];
	add.s32 	%r180, %r626, %r565;
	setp.gt.u32 	%p75, %r180, 511;
	@%p75 bra 	$L__BB2_94;
	not.b32 	%r566, %r626;
	and.b32  	%r567, %r566, 7;
	shr.u32 	%r568, %r626, 3;
	cvt.u64.u32 	%rd67, %r568;
	add.s64 	%rd68, %rd10, %rd67;
	ld.global.u8 	%rs99, [%rd68];
	mov.b16 	%rs100, 1;
	shl.b16 	%rs101, %rs100, %r567;
	or.b16  	%rs102, %rs99, %rs101;
	st.global.u8 	[%rd68], %rs102;
	add.s32 	%r626, %r180, 1;
$L__BB2_94:
	ld.global.u16 	%rs103, [%rd9];
	mul.wide.u16 	%r569, %rs103, 8;
	setp.ge.u32 	%p76, %r626, %r569;
	@%p76 bra 	$L__BB2_96;
$L__BB2_95:
	shr.s32 	%r570, %r626, 31;
	shr.u32 	%r571, %r570, 29;
	add.s32 	%r572, %r626, %r571;
	and.b32  	%r573, %r572, -8;
	sub.s32 	%r574, %r573, %r626;
	add.s32 	%r575, %r574, 7;
	mov.b32 	%r576, 1;
	shl.b32 	%r577, %r576, %r575;
	shr.s32 	%r578, %r572, 3;
	cvt.s64.s32 	%rd69, %r578;
	add.s64 	%rd70, %rd10, %rd69;
	ld.global.u8 	%rs104, [%rd70];
	cvt.u16.u32 	%rs105, %r577;
	or.b16  	%rs106, %rs104, %rs105;
	st.global.u8 	[%rd70], %rs106;
	add.s32 	%r626, %r626, 1;
	ld.global.u16 	%rs107, [%rd9];
	mul.wide.u16 	%r579, %rs107, 8;
	setp.lt.s32 	%p77, %r626, %r579;
	@%p77 bra 	$L__BB2_95;
$L__BB2_96:
	ret;

}
	// .globl	_Z6concatPKhPKtPKiPhii
.visible .entry _Z6concatPKhPKtPKiPhii(
	.param .u64 .ptr .align 1 _Z6concatPKhPKtPKiPhii_param_0,
	.param .u64 .ptr .align 1 _Z6concatPKhPKtPKiPhii_param_1,
	.param .u64 .ptr .align 1 _Z6concatPKhPKtPKiPhii_param_2,
	.param .u64 .ptr .align 1 _Z6concatPKhPKtPKiPhii_param_3,
	.param .u32 _Z6concatPKhPKtPKiPhii_param_4,
	.param .u32 _Z6concatPKhPKtPKiPhii_param_5
)
{
	.reg .pred 	%p<6>;
	.reg .b16 	%rs<3>;
	.reg .b32 	%r<29>;
	.reg .b64 	%rd<17>;

	ld.param.u64 	%rd3, [_Z6concatPKhPKtPKiPhii_param_0];
	ld.param.u64 	%rd4, [_Z6concatPKhPKtPKiPhii_param_1];
	ld.param.u64 	%rd5, [_Z6concatPKhPKtPKiPhii_param_2];
	ld.param.u64 	%rd6, [_Z6concatPKhPKtPKiPhii_param_3];
	ld.param.u32 	%r18, [_Z6concatPKhPKtPKiPhii_param_4];
	ld.param.u32 	%r17, [_Z6concatPKhPKtPKiPhii_param_5];
	mov.u32 	%r19, %ctaid.x;
	mov.u32 	%r20, %ntid.x;
	mov.u32 	%r21, %tid.x;
	mad.lo.s32 	%r1, %r19, %r20, %r21;
	setp.ge.s32 	%p1, %r1, %r18;
	@%p1 bra 	$L__BB3_7;
	cvta.to.global.u64 	%rd7, %rd5;
	cvta.to.global.u64 	%rd8, %rd4;
	shl.b32 	%r2, %r1, 11;
	mul.wide.s32 	%rd9, %r1, 4;
	add.s64 	%rd10, %rd7, %rd9;
	ld.global.u32 	%r23, [%rd10];
	shl.b32 	%r3, %r23, 5;
	mul.wide.s32 	%rd11, %r1, 2;
	add.s64 	%rd12, %rd8, %rd11;
	ld.global.u16 	%rs1, [%rd12];
	cvt.u32.u16 	%r4, %rs1;
	shl.b32 	%r5, %r17, 2;
	neg.s32 	%r6, %r4;
	cvta.to.global.u64 	%rd1, %rd3;
	cvta.to.global.u64 	%rd2, %rd6;
	mov.b32 	%r25, 0;
$L__BB3_2:
	setp.eq.s16 	%p2, %rs1, 0;
	@%p2 bra 	$L__BB3_6;
	mad.lo.s32 	%r27, %r25, %r4, %r3;
	shl.b32 	%r24, %r25, 6;
	add.s32 	%r26, %r24, %r2;
	mov.u32 	%r28, %r6;
$L__BB3_4:
	setp.gt.s32 	%p3, %r26, %r5;
	@%p3 bra 	$L__BB3_6;
	cvt.s64.s32 	%rd13, %r26;
	add.s64 	%rd14, %rd1, %rd13;
	ld.global.u8 	%rs2, [%rd14];
	cvt.s64.s32 	%rd15, %r27;
	add.s64 	%rd16, %rd2, %rd15;
	st.global.u8 	[%rd16], %rs2;
	add.s32 	%r28, %r28, 1;
	setp.ne.s32 	%p4, %r28, 0;
	add.s32 	%r27, %r27, 1;
	add.s32 	%r26, %r26, 1;
	@%p4 bra 	$L__BB3_4;
$L__BB3_6:
	add.s32 	%r25, %r25, 1;
	setp.ne.s32 	%p5, %r25, 32;
	@%p5 bra 	$L__BB3_2;
$L__BB3_7:
	ret;

}
	// .globl	_Z21convert_uint16_to_intPKtPii
.visible .entry _Z21convert_uint16_to_intPKtPii(
	.param .u64 .ptr .align 1 _Z21convert_uint16_to_intPKtPii_param_0,
	.param .u64 .ptr .align 1 _Z21convert_uint16_to_intPKtPii_param_1,
	.param .u32 _Z21convert_uint16_to_intPKtPii_param_2
)
{
	.reg .pred 	%p<2>;
	.reg .b32 	%r<7>;
	.reg .b64 	%rd<9>;

	ld.param.u64 	%rd1, [_Z21convert_uint16_to_intPKtPii_param_0];
	ld.param.u64 	%rd2, [_Z21convert_uint16_to_intPKtPii_param_1];
	ld.param.u32 	%r2, [_Z21convert_uint16_to_intPKtPii_param_2];
	mov.u32 	%r3, %ctaid.x;
	mov.u32 	%r4, %ntid.x;
	mov.u32 	%r5, %tid.x;
	mad.lo.s32 	%r1, %r3, %r4, %r5;
	setp.ge.s32 	%p1, %r1, %r2;
	@%p1 bra 	$L__BB4_2;
	cvta.to.global.u64 	%rd3, %rd1;
	cvta.to.global.u64 	%rd4, %rd2;
	mul.wide.s32 	%rd5, %r1, 2;
	add.s64 	%rd6, %rd3, %rd5;
	ld.global.u16 	%r6, [%rd6];
	mul.wide.s32 	%rd7, %r1, 4;
	add.s64 	%rd8, %rd4, %rd7;
	st.global.u32 	[%rd8], %r6;
$L__BB4_2:
	ret;

}
	// .globl	_ZN3cub18CUB_300001_SM_10006detail11EmptyKernelIvEEvv
.visible .entry _ZN3cub18CUB_300001_SM_10006detail11EmptyKernelIvEEvv()
{


	ret;

}
	// .globl	_ZN3cub18CUB_300001_SM_10006detail4scan20DeviceScanInitKernelINS0_13ScanTileStateIiLb1EEEEEvT_i
.visible .entry _ZN3cub18CUB_300001_SM_10006detail4scan20DeviceScanInitKernelINS0_13ScanTileStateIiLb1EEEEEvT_i(
	.param .align 8 .b8 _ZN3cub18CUB_300001_SM_10006detail4scan20DeviceScanInitKernelINS0_13ScanTileStateIiLb1EEEEEvT_i_param_0[8],
	.param .u32 _ZN3cub18CUB_300001_SM_10006detail4scan20DeviceScanInitKernelINS0_13ScanTileStateIiLb1EEEEEvT_i_param_1
)
{
	.reg .pred 	%p<5>;
	.reg .b32 	%r<10>;
	.reg .b64 	%rd<7>;

	ld.param.u64 	%rd2, [_ZN3cub18CUB_300001_SM_10006detail4scan20DeviceScanInitKernelINS0_13ScanTileStateIiLb1EEEEEvT_i_param_0];
	ld.param.u32 	%r4, [_ZN3cub18CUB_300001_SM_10006detail4scan20DeviceScanInitKernelINS0_13ScanTileStateIiLb1EEEEEvT_i_param_1];
	cvta.to.global.u64 	%rd1, %rd2;
	mov.u32 	%r1, %ctaid.x;
	mov.u32 	%r5, %ntid.x;
	mov.u32 	%r2, %tid.x;
	mad.lo.s32 	%r3, %r1, %r5, %r2;
	setp.ge.s32 	%p1, %r3, %r4;
	@%p1 bra 	$L__BB6_2;
	mul.wide.s32 	%rd3, %r3, 8;
	add.s64 	%rd4, %rd1, %rd3;
	mov.b32 	%r6, 0;
	mov.b32 	%r7, 99;
	st.global.v2.u32 	[%rd4+256], {%r7, %r6};
$L__BB6_2:
	setp.ne.s32 	%p2, %r1, 0;
	setp.gt.u32 	%p3, %r2, 31;
	or.pred  	%p4, %p2, %p3;
	@%p4 bra 	$L__BB6_4;
	mul.wide.u32 	%rd5, %r2, 8;
	add.s64 	%rd6, %rd1, %rd5;
	mov.b32 	%r9, 0;
	st.global.v2.u32 	[%rd6], {%r9, %r9};
$L__BB6_4:
	ret;

}
	// .globl	_ZN3cub18CUB_300001_SM_10006detail4scan16DeviceScanKernelINS2_10policy_hubIiiijN4cuda3std3__44plusIvEEE10Policy1000EN6thrust24THRUST_300001_SM_1000_NS10device_ptrIiEESF_NS0_13ScanTileStateIiLb1EEES9_NS1_10InputValueIiPiEEjiLb0EiEEvT0_T1_T2_iT3_T4_T5_
.visible .entry _ZN3cub18CUB_300001_SM_10006detail4scan16DeviceScanKernelINS2_10policy_hubIiiijN4cuda3std3__44plusIvEEE10Policy1000EN6thrust24THRUST_300001_SM_1000_NS10device_ptrIiEESF_NS0_13ScanTileStateIiLb1EEES9_NS1_10InputValueIiPiEEjiLb0EiEEvT0_T1_T2_iT3_T4_T5_(
	.param .align 8 .b8 _ZN3cub18CUB_300001_SM_10006detail4scan16DeviceScanKernelINS2_10policy_hubIiiijN4cuda3std3__44plusIvEEE10Policy1000EN6thrust24THRUST_300001_SM_1000_NS10device_ptrIiEESF_NS0_13ScanTileStateIiLb1EEES9_NS1_10InputValueIiPiEEjiLb0EiEEvT0_T1_T2_iT3_T4_T5__param_0[8],
	.param .align 8 .b8 _ZN3cub18CUB_300001_SM_10006detail4scan16DeviceScanKernelINS2_10policy_hubIiiijN4cuda3std3__44plusIvEEE10Policy1000EN6thrust24THRUST_300001_SM_1000_NS10device_ptrIiEESF_NS0_13ScanTileStateIiLb1EEES9_NS1_10InputValueIiPiEEjiLb0EiEEvT0_T1_T2_iT3_T4_T5__param_1[8],
	.param .align 8 .b8 _ZN3cub18CUB_300001_SM_10006detail4scan16DeviceScanKernelINS2_10policy_hubIiiijN4cuda3std3__44plusIvEEE10Policy1000EN6thrust24THRUST_300001_SM_1000_NS10device_ptrIiEESF_NS0_13ScanTileStateIiLb1EEES9_NS1_10InputValueIiPiEEjiLb0EiEEvT0_T1_T2_iT3_T4_T5__param_2[8],
	.param .u32 _ZN3cub18CUB_300001_SM_10006detail4scan16DeviceScanKernelINS2_10policy_hubIiiijN4cuda3std3__44plusIvEEE10Policy1000EN6thrust24THRUST_300001_SM_1000_NS10device_ptrIiEESF_NS0_13ScanTileStateIiLb1EEES9_NS1_10InputValueIiPiEEjiLb0EiEEvT0_T1_T2_iT3_T4_T5__param_3,
	.param .align 1 .b8 _ZN3cub18CUB_300001_SM_10006detail4scan16DeviceScanKernelINS2_10policy_hubIiiijN4cuda3std3__44plusIvEEE10Policy1000EN6thrust24THRUST_300001_SM_1000_NS10device_ptrIiEESF_NS0_13ScanTileStateIiLb1EEES9_NS1_10InputValueIiPiEEjiLb0EiEEvT0_T1_T2_iT3_T4_T5__param_4[1],
	.param .align 8 .b8 _ZN3cub18CUB_300001_SM_10006detail4scan16DeviceScanKernelINS2_10policy_hubIiiijN4cuda3std3__44plusIvEEE10Policy1000EN6thrust24THRUST_300001_SM_1000_NS10device_ptrIiEESF_NS0_13ScanTileStateIiLb1EEES9_NS1_10InputValueIiPiEEjiLb0EiEEvT0_T1_T2_iT3_T4_T5__param_5[16],
	.param .u32 _ZN3cub18CUB_300001_SM_10006detail4scan16DeviceScanKernelINS2_10policy_hubIiiijN4cuda3std3__44plusIvEEE10Policy1000EN6thrust24THRUST_300001_SM_1000_NS10device_ptrIiEESF_NS0_13ScanTileStateIiLb1EEES9_NS1_10InputValueIiPiEEjiLb0EiEEvT0_T1_T2_iT3_T4_T5__param_6
)
.maxntid 384
{
	.reg .pred 	%p<160>;
	.reg .b16 	%rs<3>;
	.reg .b32 	%r<1050>;
	.reg .b64 	%rd<58>;
	// demoted variable
	.shared .align 16 .b8 _ZZN3cub18CUB_300001_SM_10006detail4scan16DeviceScanKernelINS2_10policy_hubIiiijN4cuda3std3__44plusIvEEE10Policy1000EN6thrust24THRUST_300001_SM_1000_NS10device_ptrIiEESF_NS0_13ScanTileStateIiLb1EEES9_NS1_10InputValueIiPiEEjiLb0EiEEvT0_T1_T2_iT3_T4_T5_E12temp_storage[33808];
	ld.param.u32 	%r239, [_ZN3cub18CUB_300001_SM_10006detail4scan16DeviceScanKernelINS2_10policy_hubIiiijN4cuda3std3__44plusIvEEE10Policy1000EN6thrust24THRUST_300001_SM_1000_NS10device_ptrIiEESF_NS0_13ScanTileStateIiLb1EEES9_NS1_10InputValueIiPiEEjiLb0EiEEvT0_T1_T2_iT3_T4_T5__param_5];
	bfe.u32 	%r240, %r239, 0, 8;
	cvt.u16.u32 	%rs1, %r240;
	and.b16  	%rs2, %rs1, 255;
	ld.param.u64 	%rd16, [_ZN3cub18CUB_300001_SM_10006detail4scan16DeviceScanKernelINS2_10policy_hubIiiijN4cuda3std3__44plusIvEEE10Policy1000EN6thrust24THRUST_300001_SM_1000_NS10device_ptrIiEESF_NS0_13ScanTileStateIiLb1EEES9_NS1_10InputValueIiPiEEjiLb0EiEEvT0_T1_T2_iT3_T4_T5__param_2];
	ld.param.u64 	%rd15, [_ZN3cub18CUB_300001_SM_10006detail4scan16DeviceScanKernelINS2_10policy_hubIiiijN4cuda3std3__44plusIvEEE10Policy1000EN6thrust24THRUST_300001_SM_1000_NS10device_ptrIiEESF_NS0_13ScanTileStateIiLb1EEES9_NS1_10InputValueIiPiEEjiLb0EiEEvT0_T1_T2_iT3_T4_T5__param_1];
	ld.param.u64 	%rd14, [_ZN3cub18CUB_300001_SM_10006detail4scan16DeviceScanKernelINS2_10policy_hubIiiijN4cuda3std3__44plusIvEEE10Policy1000EN6thrust24THRUST_300001_SM_1000_NS10device_ptrIiEESF_NS0_13ScanTileStateIiLb1EEES9_NS1_10InputValueIiPiEEjiLb0EiEEvT0_T1_T2_iT3_T4_T5__param_0];
	ld.param.u64 	%rd1, [_ZN3cub18CUB_300001_SM_10006detail4scan16DeviceScanKernelINS2_10policy_hubIiiijN4cuda3std3__44plusIvEEE10Policy1000EN6thrust24THRUST_300001_SM_1000_NS10device_ptrIiEESF_NS0_13ScanTileStateIiLb1EEES9_NS1_10InputValueIiPiEEjiLb0EiEEvT0_T1_T2_iT3_T4_T5__param_5+8];
	ld.param.u32 	%r238, [_ZN3cub18CUB_300001_SM_10006detail4scan16DeviceScanKernelINS2_10policy_hubIiiijN4cuda3std3__44plusIvEEE10Policy1000EN6thrust24THRUST_300001_SM_1000_NS10device_ptrIiEESF_NS0_13ScanTileStateIiLb1EEES9_NS1_10InputValueIiPiEEjiLb0EiEEvT0_T1_T2_iT3_T4_T5__param_6];
	setp.eq.s16 	%p1, %rs2, 0;
	@%p1 bra 	$L__BB7_2;
	cvta.to.global.u64 	%rd17, %rd1;
	ld.global.u32 	%r997, [%rd17];
	bra.uni 	$L__BB7_3;
$L__BB7_2:
	cvt.u32.u64 	%r997, %rd1;
$L__BB7_3:
	ld.param.u32 	%r995, [_ZN3cub18CUB_300001_SM_10006detail4scan16DeviceScanKernelINS2_10policy_hubIiiijN4cuda3std3__44plusIvEEE10Policy1000EN6thrust24THRUST_300001_SM_1000_NS10device_ptrIiEESF_NS0_13ScanTileStateIiLb1EEES9_NS1_10InputValueIiPiEEjiLb0EiEEvT0_T1_T2_iT3_T4_T5__param_3];
	cvta.to.global.u64 	%rd3, %rd14;
	cvta.to.global.u64 	%rd4, %rd15;
	mov.u32 	%r241, %ctaid.x;
	add.s32 	%r998, %r995, %r241;
	mul.lo.s32 	%r5, %r998, 8448;
	sub.s32 	%r6, %r238, %r5;
	setp.lt.u32 	%p2, %r6, 8449;
	@%p2 bra 	$L__BB7_29;
	cvt.u64.u32 	%rd40, %r5;
	mov.u32 	%r7, %tid.x;
	and.b32  	%r640, %r7, 31;
	and.b32  	%r641, %r7, 992;
	mul.lo.s32 	%r642, %r641, 22;
	or.b32  	%r643, %r642, %r640;
	cvt.u64.u32 	%rd41, %r643;
	add.s64 	%rd5, %rd41, %rd40;
	shl.b64 	%rd42, %rd5, 2;
	add.s64 	%rd43, %rd3, %rd42;
	ld.global.u32 	%r644, [%rd43];
	ld.global.u32 	%r645, [%rd43+128];
	ld.global.u32 	%r646, [%rd43+256];
	ld.global.u32 	%r647, [%rd43+384];
	ld.global.u32 	%r648, [%rd43+512];
	ld.global.u32 	%r649, [%rd43+640];
	ld.global.u32 	%r650, [%rd43+768];
	ld.global.u32 	%r651, [%rd43+896];
	ld.global.u32 	%r652, [%rd43+1024];
	ld.global.u32 	%r653, [%rd43+1152];
	ld.global.u32 	%r654, [%rd43+1280];
	ld.global.u32 	%r655, [%rd43+1408];
	ld.global.u32 	%r656, [%rd43+1536];
	ld.global.u32 	%r657, [%rd43+1664];
	ld.global.u32 	%r658, [%rd43+1792];
	ld.global.u32 	%r659, [%rd43+1920];
	ld.global.u32 	%r660, [%rd43+2048];
	ld.global.u32 	%r661, [%rd43+2176];
	ld.global.u32 	%r662, [%rd43+2304];
	ld.global.u32 	%r663, [%rd43+2432];
	ld.global.u32 	%r664, [%rd43+2560];
	ld.global.u32 	%r665, [%rd43+2688];
	// begin inline asm
	mov.u32 %r639, %laneid;
	// end inline asm
	shr.u32 	%r9, %r7, 5;
	mad.lo.s32 	%r666, %r9, 704, %r639;
	shl.b32 	%r667, %r666, 2;
	mov.u32 	%r668, _ZZN3cub18CUB_300001_SM_10006detail4scan16DeviceScanKernelINS2_10policy_hubIiiijN4cuda3std3__44plusIvEEE10Policy1000EN6thrust24THRUST_300001_SM_1000_NS10device_ptrIiEESF_NS0_13ScanTileStateIiLb1EEES9_NS1_10InputValueIiPiEEjiLb0EiEEvT0_T1_T2_iT3_T4_T5_E12temp_storage;
	add.s32 	%r10, %r668, %r667;
	st.shared.u32 	[%r10], %r644;
	st.shared.u32 	[%r10+128], %r645;
	st.shared.u32 	[%r10+256], %r646;
	st.shared.u32 	[%r10+384], %r647;
	st.shared.u32 	[%r10+512], %r648;
	st.shared.u32 	[%r10+640], %r649;
	st.shared.u32 	[%r10+768], %r650;
	st.shared.u32 	[%r10+896], %r651;
	st.shared.u32 	[%r10+1024], %r652;
	st.shared.u32 	[%r10+1152], %r653;
	st.shared.u32 	[%r10+1280], %r654;
	st.shared.u32 	[%r10+1408], %r655;
	st.shared.u32 	[%r10+1536], %r656;
	st.shared.u32 	[%r10+1664], %r657;
	st.shared.u32 	[%r10+1792], %r658;
	st.shared.u32 	[%r10+1920], %r659;
	st.shared.u32 	[%r10+2048], %r660;
	st.shared.u32 	[%r10+2176], %r661;
	st.shared.u32 	[%r10+2304], %r662;
	st.shared.u32 	[%r10+2432], %r663;
	st.shared.u32 	[%r10+2560], %r664;
	st.shared.u32 	[%r10+2688], %r665;
	bar.warp.sync 	-1;
	mad.lo.s32 	%r11, %r639, 84, %r10;
	ld.shared.v2.u32 	{%r12, %r13}, [%r11];
	ld.shared.v2.u32 	{%r14, %r15}, [%r11+8];
	ld.shared.v2.u32 	{%r16, %r17}, [%r11+16];
	ld.shared.v2.u32 	{%r18, %r19}, [%r11+24];
	ld.shared.v2.u32 	{%r20, %r21}, [%r11+32];
	ld.shared.v2.u32 	{%r22, %r23}, [%r11+40];
	ld.shared.v2.u32 	{%r24, %r25}, [%r11+48];
	ld.shared.v2.u32 	{%r26, %r27}, [%r11+56];
	ld.shared.v2.u32 	{%r28, %r29}, [%r11+64];
	ld.shared.v2.u32 	{%r30, %r31}, [%r11+72];
	ld.shared.v2.u32 	{%r32, %r33}, [%r11+80];
	bar.sync 	0;
	setp.ne.s32 	%p104, %r998, 0;
	@%p104 bra 	$L__BB7_9;
	add.s32 	%r890, %r13, %r12;
	add.s32 	%r891, %r14, %r890;
	add.s32 	%r892, %r15, %r891;
	add.s32 	%r893, %r16, %r892;
	add.s32 	%r894, %r17, %r893;
	add.s32 	%r895, %r18, %r894;
	add.s32 	%r896, %r19, %r895;
	add.s32 	%r897, %r20, %r896;
	add.s32 	%r898, %r21, %r897;
	add.s32 	%r899, %r22, %r898;
	add.s32 	%r900, %r23, %r899;
	add.s32 	%r901, %r24, %r900;
	add.s32 	%r902, %r25, %r901;
	add.s32 	%r903, %r26, %r902;
	add.s32 	%r904, %r27, %r903;
	add.s32 	%r905, %r28, %r904;
	add.s32 	%r906, %r29, %r905;
	add.s32 	%r907, %r30, %r906;
	add.s32 	%r908, %r31, %r907;
	add.s32 	%r909, %r32, %r908;
	add.s32 	%r864, %r33, %r909;
	mov.b32 	%r862, 1;
	mov.b32 	%r887, 0;
	mov.b32 	%r889, -1;
	// begin inline asm
	{  .reg .s32 r0;  .reg .pred p;  shfl.sync.up.b32 r0|p, %r864, %r862, %r887, %r889;  @p add.s32 r0, r0, %r864;  mov.s32 %r860, r0;}
	// end inline asm
	mov.b32 	%r868, 2;
	// begin inline asm
	{  .reg .s32 r0;  .reg .pred p;  shfl.sync.up.b32 r0|p, %r860, %r868, %r887, %r889;  @p add.s32 r0, r0, %r860;  mov.s32 %r866, r0;}
	// end inline asm
	mov.b32 	%r874, 4;
	// begin inline asm
	{  .reg .s32 r0;  .reg .pred p;  shfl.sync.up.b32 r0|p, %r866, %r874, %r887, %r889;  @p add.s32 r0, r0, %r866;  mov.s32 %r872, r0;}
	// end inline asm
	mov.b32 	%r880, 8;
	// begin inline asm
	{  .reg .s32 r0;  .reg .pred p;  shfl.sync.up.b32 r0|p, %r872, %r880, %r887, %r889;  @p add.s32 r0, r0, %r872;  mov.s32 %r878, r0;}
	// end inline asm
	mov.b32 	%r886, 16;
	// begin inline asm
	{  .reg .s32 r0;  .reg .pred p;  shfl.sync.up.b32 r0|p, %r878, %r886, %r887, %r889;  @p add.s32 r0, r0, %r878;  mov.s32 %r884, r0;}
	// end inline asm
	setp.ne.s32 	%p146, %r639, 31;
	@%p146 bra 	$L__BB7_7;
	shl.b32 	%r910, %r9, 2;
	add.s32 	%r912, %r668, %r910;
	st.shared.u32 	[%r912+16], %r884;
$L__BB7_7:
	bar.sync 	0;
	ld.shared.v4.u32 	{%r913, %r914, %r915, %r916}, [_ZZN3cub18CUB_300001_SM_10006detail4scan16DeviceScanKernelINS2_10policy_hubIiiijN4cuda3std3__44plusIvEEE10Policy1000EN6thrust24THRUST_300001_SM_1000_NS10device_ptrIiEESF_NS0_13ScanTileStateIiLb1EEES9_NS1_10InputValueIiPiEEjiLb0EiEEvT0_T1_T2_iT3_T4_T5_E12temp_storage+16];
	add.s32 	%r917, %r914, %r913;
	setp.eq.s32 	%p147, %r9, 2;
	selp.b32 	%r918, %r917, %r913, %p147;
	add.s32 	%r919, %r917, %r915;
	setp.eq.s32 	%p148, %r9, 3;
	selp.b32 	%r920, %r919, %r918, %p148;
	add.s32 	%r921, %r919, %r916;
	setp.eq.s32 	%p149, %r9, 4;
	selp.b32 	%r922, %r921, %r920, %p149;
	ld.shared.v4.u32 	{%r923, %r924, %r925, %r926}, [_ZZN3cub18CUB_300001_SM_10006detail4scan16DeviceScanKernelINS2_10policy_hubIiiijN4cuda3std3__44plusIvEEE10Policy1000EN6thrust24THRUST_300001_SM_1000_NS10device_ptrIiEESF_NS0_13ScanTileStateIiLb1EEES9_NS1_10InputValueIiPiEEjiLb0EiEEvT0_T1_T2_iT3_T4_T5_E12temp_storage+32];
	add.s32 	%r927, %r921, %r923;
	setp.eq.s32 	%p150, %r9, 5;
	selp.b32 	%r928, %r927, %r922, %p150;
	add.s32 	%r929, %r927, %r924;
	setp.eq.s32 	%p151, %r9, 6;
	selp.b32 	%r930, %r929, %r928, %p151;
	add.s32 	%r931, %r929, %r925;
	setp.eq.s32 	%p152, %r9, 7;
	selp.b32 	%r932, %r931, %r930, %p152;
	add.s32 	%r933, %r931, %r926;
	setp.eq.s32 	%p153, %r9, 8;
	selp.b32 	%r934, %r933, %r932, %p153;
	ld.shared.v4.u32 	{%r935, %r936, %r937, %r938}, [_ZZN3cub18CUB_300001_SM_10006detail4scan16DeviceScanKernelINS2_10policy_hubIiiijN4cuda3std3__44plusIvEEE10Policy1000EN6thrust24THRUST_300001_SM_1000_NS10device_ptrIiEESF_NS0_13ScanTileStateIiLb1EEES9_NS1_10InputValueIiPiEEjiLb0EiEEvT0_T1_T2_iT3_T4_T5_E12temp_storage+48];
	add.s32 	%r939, %r933, %r935;
	setp.eq.s32 	%p154, %r9, 9;
	selp.b32 	%r940, %r939, %r934, %p154;
	add.s32 	%r941, %r939, %r936;
	setp.eq.s32 	%p155, %r9, 10;
	selp.b32 	%r942, %r941, %r940, %p155;
	add.s32 	%r943, %r941, %r937;
	setp.eq.s32 	%p156, %r9, 11;
	selp.b32 	%r944, %r943, %r942, %p156;
	setp.lt.u32 	%p157, %r7, 32;
	selp.b32 	%r945, 0, %r944, %p157;
	setp.eq.s32 	%p158, %r639, 0;
	sub.s32 	%r946, %r884, %r864;
	selp.b32 	%r947, 0, %r946, %p158;
	add.s32 	%r948, %r947, %r997;
	add.s32 	%r1012, %r948, %r945;
	add.s32 	%r949, %r938, %r997;
	add.s32 	%r37, %r949, %r943;
	setp.ne.s32 	%p159, %r7, 0;
	@%p159 bra 	$L__BB7_28;
	add.s64 	%rd55, %rd16, 256;
	mov.b32 	%r950, 101;
	// begin inline asm
	st.relaxed.gpu.v2.u32 [%rd55], {%r950, %r37};
	// end inline asm
	bra.uni 	$L__BB7_28;
$L__BB7_9:
	add.s32 	%r699, %r13, %r12;
	add.s32 	%r700, %r14, %r699;
	add.s32 	%r701, %r15, %r700;
	add.s32 	%r702, %r16, %r701;
	add.s32 	%r703, %r17, %r702;
	add.s32 	%r704, %r18, %r703;
	add.s32 	%r705, %r19, %r704;
	add.s32 	%r706, %r20, %r705;
	add.s32 	%r707, %r21, %r706;
	add.s32 	%r708, %r22, %r707;
	add.s32 	%r709, %r23, %r708;
	add.s32 	%r710, %r24, %r709;
	add.s32 	%r711, %r25, %r710;
	add.s32 	%r712, %r26, %r711;
	add.s32 	%r713, %r27, %r712;
	add.s32 	%r714, %r28, %r713;
	add.s32 	%r715, %r29, %r714;
	add.s32 	%r716, %r30, %r715;
	add.s32 	%r717, %r31, %r716;
	add.s32 	%r718, %r32, %r717;
	add.s32 	%r673, %r33, %r718;
	mov.b32 	%r671, 1;
	mov.b32 	%r696, 0;
	mov.b32 	%r698, -1;
	// begin inline asm
	{  .reg .s32 r0;  .reg .pred p;  shfl.sync.up.b32 r0|p, %r673, %r671, %r696, %r698;  @p add.s32 r0, r0, %r673;  mov.s32 %r669, r0;}
	// end inline asm
	mov.b32 	%r677, 2;
	// begin inline asm
	{  .reg .s32 r0;  .reg .pred p;  shfl.sync.up.b32 r0|p, %r669, %r677, %r696, %r698;  @p add.s32 r0, r0, %r669;  mov.s32 %r675, r0;}
	// end inline asm
	mov.b32 	%r683, 4;
	// begin inline asm
	{  .reg .s32 r0;  .reg .pred p;  shfl.sync.up.b32 r0|p, %r675, %r683, %r696, %r698;  @p add.s32 r0, r0, %r675;  mov.s32 %r681, r0;}
	// end inline asm
	mov.b32 	%r689, 8;
	// begin inline asm
	{  .reg .s32 r0;  .reg .pred p;  shfl.sync.up.b32 r0|p, %r681, %r689, %r696, %r698;  @p add.s32 r0, r0, %r681;  mov.s32 %r687, r0;}
	// end inline asm
	mov.b32 	%r695, 16;
	// begin inline asm
	{  .reg .s32 r0;  .reg .pred p;  shfl.sync.up.b32 r0|p, %r687, %r695, %r696, %r698;  @p add.s32 r0, r0, %r687;  mov.s32 %r693, r0;}
	// end inline asm
	setp.ne.s32 	%p105, %r639, 31;
	@%p105 bra 	$L__BB7_11;
	shl.b32 	%r719, %r9, 2;
	add.s32 	%r721, %r668, %r719;
	st.shared.u32 	[%r721+16], %r693;
$L__BB7_11:
	sub.s32 	%r722, %r693, %r673;
	bar.sync 	0;
	ld.shared.v4.u32 	{%r723, %r724, %r725, %r726}, [_ZZN3cub18CUB_300001_SM_10006detail4scan16DeviceScanKernelINS2_10policy_hubIiiijN4cuda3std3__44plusIvEEE10Policy1000EN6thrust24THRUST_300001_SM_1000_NS10device_ptrIiEESF_NS0_13ScanTileStateIiLb1EEES9_NS1_10InputValueIiPiEEjiLb0EiEEvT0_T1_T2_iT3_T4_T5_E12temp_storage+16];
	add.s32 	%r727, %r724, %r723;
	setp.eq.s32 	%p106, %r9, 2;
	selp.b32 	%r728, %r727, %r723, %p106;
	add.s32 	%r729, %r727, %r725;
	setp.eq.s32 	%p107, %r9, 3;
	selp.b32 	%r730, %r729, %r728, %p107;
	add.s32 	%r731, %r729, %r726;
	setp.eq.s32 	%p108, %r9, 4;
	selp.b32 	%r732, %r731, %r730, %p108;
	ld.shared.v4.u32 	{%r733, %r734, %r735, %r736}, [_ZZN3cub18CUB_300001_SM_10006detail4scan16DeviceScanKernelINS2_10policy_hubIiiijN4cuda3std3__44plusIvEEE10Policy1000EN6thrust24THRUST_300001_SM_1000_NS10device_ptrIiEESF_NS0_13ScanTileStateIiLb1EEES9_NS1_10InputValueIiPiEEjiLb0EiEEvT0_T1_T2_iT3_T4_T5_E12temp_storage+32];
	add.s32 	%r737, %r731, %r733;
	setp.eq.s32 	%p109, %r9, 5;
	selp.b32 	%r738, %r737, %r732, %p109;
	add.s32 	%r739, %r737, %r734;
	setp.eq.s32 	%p110, %r9, 6;
	selp.b32 	%r740, %r739, %r738, %p110;
	add.s32 	%r741, %r739, %r735;
	setp.eq.s32 	%p111, %r9, 7;
	selp.b32 	%r742, %r741, %r740, %p111;
	add.s32 	%r743, %r741, %r736;
	setp.eq.s32 	%p112, %r9, 8;
	selp.b32 	%r744, %r743, %r742, %p112;
	ld.shared.v4.u32 	{%r745, %r746, %r747, %r748}, [_ZZN3cub18CUB_300001_SM_10006detail4scan16DeviceScanKernelINS2_10policy_hubIiiijN4cuda3std3__44plusIvEEE10Policy1000EN6thrust24THRUST_300001_SM_1000_NS10device_ptrIiEESF_NS0_13ScanTileStateIiLb1EEES9_NS1_10InputValueIiPiEEjiLb0EiEEvT0_T1_T2_iT3_T4_T5_E12temp_storage+48];
	add.s32 	%r749, %r743, %r745;
	setp.eq.s32 	%p113, %r9, 9;
	selp.b32 	%r750, %r749, %r744, %p113;
	add.s32 	%r751, %r749, %r746;
	setp.eq.s32 	%p114, %r9, 10;
	selp.b32 	%r752, %r751, %r750, %p114;
	add.s32 	%r753, %r751, %r747;
	setp.eq.s32 	%p115, %r9, 11;
	selp.b32 	%r754, %r753, %r752, %p115;
	add.s32 	%r40, %r753, %r748;
	setp.gt.u32 	%p116, %r7, 31;
	setp.lt.u32 	%p117, %r7, 32;
	setp.eq.s32 	%p118, %r639, 0;
	selp.b32 	%r755, 0, %r722, %p118;
	add.s32 	%r1011, %r754, %r755;
	selp.b32 	%r42, %r722, %r1011, %p117;
	@%p116 bra 	$L__BB7_27;
	setp.ne.s32 	%p119, %r7, 0;
	mul.wide.s32 	%rd44, %r998, 8;
	add.s64 	%rd6, %rd16, %rd44;
	@%p119 bra 	$L__BB7_14;
	st.shared.u32 	[_ZZN3cub18CUB_300001_SM_10006detail4scan16DeviceScanKernelINS2_10policy_hubIiiijN4cuda3std3__44plusIvEEE10Policy1000EN6thrust24THRUST_300001_SM_1000_NS10device_ptrIiEESF_NS0_13ScanTileStateIiLb1EEES9_NS1_10InputValueIiPiEEjiLb0EiEEvT0_T1_T2_iT3_T4_T5_E12temp_storage+12], %r40;
	add.s64 	%rd45, %rd6, 256;
	mov.b32 	%r756, 100;
	// begin inline asm
	st.relaxed.gpu.v2.u32 [%rd45], {%r756, %r40};
	// end inline asm
$L__BB7_14:
	not.b32 	%r762, %r7;
	add.s32 	%r1006, %r998, %r762;
	mov.b32 	%r758, 830;
	// begin inline asm
	nanosleep.u32 %r758;
	// end inline asm
	mul.wide.s32 	%rd47, %r1006, 8;
	add.s64 	%rd48, %rd16, %rd47;
	add.s64 	%rd46, %rd48, 256;
	// begin inline asm
	ld.relaxed.gpu.v2.u32 {%r1008, %r1000}, [%rd46];
	// end inline asm
	mov.b32 	%r1001, 952;
$L__BB7_15:
	setp.eq.s32 	%p120, %r1008, 99;
	mov.b32 	%r763, -1;
	vote.sync.any.pred 	%p121, %p120, %r763;
	not.pred 	%p122, %p121;
	@%p122 bra 	$L__BB7_17;
	mul.lo.s32 	%r858, %r998, 16807;
	and.b32  	%r998, %r858, 2147483647;
	add.s32 	%r859, %r1001, 1;
	rem.u32 	%r855, %r998, %r859;
	// begin inline asm
	nanosleep.u32 %r855;
	// end inline asm
	shr.u32 	%r1001, %r1001, 1;
	// begin inline asm
	ld.relaxed.gpu.v2.u32 {%r1008, %r1000}, [%rd46];
	// end inline asm
	bra.uni 	$L__BB7_15;
$L__BB7_17:
	setp.eq.s32 	%p123, %r1008, 101;
	mov.b32 	%r790, -1;
	vote.sync.ballot.b32 	%r792, %p123, %r790;
	// begin inline asm
	mov.u32 %r765, %lanemask_ge;
	// end inline asm
	and.b32  	%r793, %r792, %r765;
	or.b32  	%r794, %r793, -2147483648;
	add.s32 	%r795, %r794, -1;
	not.b32 	%r796, %r794;
	and.b32  	%r797, %r796, %r795;
	popc.b32 	%r769, %r797;
	mov.b32 	%r768, 1;
	// begin inline asm
	shfl.sync.down.b32 %r766, %r1000, %r768, %r769, %r790;
	// end inline asm
	setp.lt.s32 	%p125, %r639, %r769;
	selp.b32 	%r798, %r766, 0, %p125;
	add.s32 	%r772, %r798, %r1000;
	mov.b32 	%r773, 2;
	// begin inline asm
	shfl.sync.down.b32 %r771, %r772, %r773, %r769, %r790;
	// end inline asm
	add.s32 	%r57, %r639, 2;
	setp.gt.s32 	%p126, %r57, %r769;
	selp.b32 	%r799, 0, %r771, %p126;
	add.s32 	%r777, %r772, %r799;
	mov.b32 	%r778, 4;
	// begin inline asm
	shfl.sync.down.b32 %r776, %r777, %r778, %r769, %r790;
	// end inline asm
	add.s32 	%r58, %r639, 4;
	setp.gt.s32 	%p127, %r58, %r769;
	selp.b32 	%r800, 0, %r776, %p127;
	add.s32 	%r782, %r777, %r800;
	mov.b32 	%r783, 8;
	// begin inline asm
	shfl.sync.down.b32 %r781, %r782, %r783, %r769, %r790;
	// end inline asm
	add.s32 	%r59, %r639, 8;
	setp.gt.s32 	%p128, %r59, %r769;
	selp.b32 	%r801, 0, %r781, %p128;
	add.s32 	%r787, %r782, %r801;
	mov.b32 	%r788, 16;
	// begin inline asm
	shfl.sync.down.b32 %r786, %r787, %r788, %r769, %r790;
	// end inline asm
	add.s32 	%r60, %r639, 16;
	setp.gt.s32 	%p129, %r60, %r769;
	selp.b32 	%r802, 0, %r786, %p129;
	add.s32 	%r1005, %r787, %r802;
	add.s64 	%rd8, %rd16, 256;
	mov.b32 	%r1002, 952;
$L__BB7_18:
	setp.ne.s32 	%p130, %r1008, 101;
	mov.b32 	%r803, -1;
	vote.sync.all.pred 	%p131, %p130, %r803;
	not.pred 	%p132, %p131;
	@%p132 bra 	$L__BB7_23;
	shr.u32 	%r1002, %r1002, 1;
	mul.wide.s32 	%rd51, %r1006, 8;
	add.s64 	%rd52, %rd8, %rd51;
	add.s64 	%rd50, %rd52, -256;
	// begin inline asm
	ld.relaxed.gpu.v2.u32 {%r1008, %r1009}, [%rd50];
	// end inline asm
	mov.u32 	%r1010, %r1002;
$L__BB7_20:
	setp.eq.s32 	%p136, %r1008, 99;
	mov.b32 	%r811, -1;
	vote.sync.any.pred 	%p137, %p136, %r811;
	not.pred 	%p138, %p137;
	@%p138 bra 	$L__BB7_22;
	mul.lo.s32 	%r853, %r998, 16807;
	and.b32  	%r998, %r853, 2147483647;
	add.s32 	%r854, %r1010, 1;
	rem.u32 	%r850, %r998, %r854;
	// begin inline asm
	nanosleep.u32 %r850;
	// end inline asm
	shr.u32 	%r1010, %r1010, 1;
	// begin inline asm
	ld.relaxed.gpu.v2.u32 {%r1008, %r1009}, [%rd50];
	// end inline asm
	bra.uni 	$L__BB7_20;
$L__BB7_22:
	setp.eq.s32 	%p139, %r1008, 101;
	mov.b32 	%r837, -1;
	vote.sync.ballot.b32 	%r838, %p139, %r837;
	and.b32  	%r839, %r838, %r765;
	or.b32  	%r840, %r839, -2147483648;
	add.s32 	%r841, %r840, -1;
	not.b32 	%r842, %r840;
	and.b32  	%r843, %r842, %r841;
	popc.b32 	%r816, %r843;
	mov.b32 	%r815, 1;
	// begin inline asm
	shfl.sync.down.b32 %r813, %r1009, %r815, %r816, %r837;
	// end inline asm
	setp.lt.s32 	%p141, %r639, %r816;
	selp.b32 	%r844, %r813, 0, %p141;
	add.s32 	%r819, %r844, %r1009;
	mov.b32 	%r820, 2;
	// begin inline asm
	shfl.sync.down.b32 %r818, %r819, %r820, %r816, %r837;
	// end inline asm
	setp.gt.s32 	%p142, %r57, %r816;
	selp.b32 	%r845, 0, %r818, %p142;
	add.s32 	%r824, %r819, %r845;
	mov.b32 	%r825, 4;
	// begin inline asm
	shfl.sync.down.b32 %r823, %r824, %r825, %r816, %r837;
	// end inline asm
	setp.gt.s32 	%p143, %r58, %r816;
	selp.b32 	%r846, 0, %r823, %p143;
	add.s32 	%r829, %r824, %r846;
	mov.b32 	%r830, 8;
	// begin inline asm
	shfl.sync.down.b32 %r828, %r829, %r830, %r816, %r837;
	// end inline asm
	setp.gt.s32 	%p144, %r59, %r816;
	selp.b32 	%r847, 0, %r828, %p144;
	add.s32 	%r834, %r829, %r847;
	mov.b32 	%r835, 16;
	// begin inline asm
	shfl.sync.down.b32 %r833, %r834, %r835, %r816, %r837;
	// end inline asm
	setp.gt.s32 	%p145, %r60, %r816;
	selp.b32 	%r848, 0, %r833, %p145;
	add.s32 	%r849, %r848, %r1005;
	add.s32 	%r1005, %r849, %r834;
	add.s32 	%r1006, %r1006, -32;
	bra.uni 	$L__BB7_18;
$L__BB7_23:
	@%p119 bra 	$L__BB7_25;
	add.s32 	%r806, %r1005, %r40;
	add.s64 	%rd49, %rd6, 256;
	mov.b32 	%r805, 101;
	// begin inline asm
	st.relaxed.gpu.v2.u32 [%rd49], {%r805, %r806};
	// end inline asm
	st.shared.u32 	[_ZZN3cub18CUB_300001_SM_10006detail4scan16DeviceScanKernelINS2_10policy_hubIiiijN4cuda3std3__44plusIvEEE10Policy1000EN6thrust24THRUST_300001_SM_1000_NS10device_ptrIiEESF_NS0_13ScanTileStateIiLb1EEES9_NS1_10InputValueIiPiEEjiLb0EiEEvT0_T1_T2_iT3_T4_T5_E12temp_storage+4], %r1005;
	st.shared.u32 	[_ZZN3cub18CUB_300001_SM_10006detail4scan16DeviceScanKernelINS2_10policy_hubIiiijN4cuda3std3__44plusIvEEE10Policy1000EN6thrust24THRUST_300001_SM_1000_NS10device_ptrIiEESF_NS0_13ScanTileStateIiLb1EEES9_NS1_10InputValueIiPiEEjiLb0EiEEvT0_T1_T2_iT3_T4_T5_E12temp_storage+8], %r806;
$L__BB7_25:
	setp.ne.s32 	%p134, %r639, 0;
	mov.u32 	%r1011, %r42;
	@%p134 bra 	$L__BB7_27;
	st.shared.u32 	[_ZZN3cub18CUB_300001_SM_10006detail4scan16DeviceScanKernelINS2_10policy_hubIiiijN4cuda3std3__44plusIvEEE10Policy1000EN6thrust24THRUST_300001_SM_1000_NS10device_ptrIiEESF_NS0_13ScanTileStateIiLb1EEES9_NS1_10InputValueIiPiEEjiLb0EiEEvT0_T1_T2_iT3_T4_T5_E12temp_storage+76], %r1005;
	mov.u32 	%r1011, %r1005;
$L__BB7_27:
	bar.sync 	0;
	setp.eq.s32 	%p135, %r7, 0;
	ld.shared.u32 	%r807, [_ZZN3cub18CUB_300001_SM_10006detail4scan16DeviceScanKernelINS2_10policy_hubIiiijN4cuda3std3__44plusIvEEE10Policy1000EN6thrust24THRUST_300001_SM_1000_NS10device_ptrIiEESF_NS0_13ScanTileStateIiLb1EEES9_NS1_10InputValueIiPiEEjiLb0EiEEvT0_T1_T2_iT3_T4_T5_E12temp_storage+76];
	selp.b32 	%r808, 0, %r807, %p135;
	add.s32 	%r1012, %r808, %r1011;
$L__BB7_28:
	add.s32 	%r952, %r1012, %r12;
	add.s32 	%r953, %r13, %r952;
	add.s32 	%r954, %r14, %r953;
	add.s32 	%r955, %r15, %r954;
	add.s32 	%r956, %r16, %r955;
	add.s32 	%r957, %r17, %r956;
	add.s32 	%r958, %r18, %r957;
	add.s32 	%r959, %r19, %r958;
	add.s32 	%r960, %r20, %r959;
	add.s32 	%r961, %r21, %r960;
	add.s32 	%r962, %r22, %r961;
	add.s32 	%r963, %r23, %r962;
	add.s32 	%r964, %r24, %r963;
	add.s32 	%r965, %r25, %r964;
	add.s32 	%r966, %r26, %r965;
	add.s32 	%r967, %r27, %r966;
	add.s32 	%r968, %r28, %r967;
	add.s32 	%r969, %r29, %r968;
	add.s32 	%r970, %r30, %r969;
	add.s32 	%r971, %r31, %r970;
	add.s32 	%r972, %r32, %r971;
	bar.sync 	0;
	st.shared.v2.u32 	[%r11], {%r1012, %r952};
	st.shared.v2.u32 	[%r11+8], {%r953, %r954};
	st.shared.v2.u32 	[%r11+16], {%r955, %r956};
	st.shared.v2.u32 	[%r11+24], {%r957, %r958};
	st.shared.v2.u32 	[%r11+32], {%r959, %r960};
	st.shared.v2.u32 	[%r11+40], {%r961, %r962};
	st.shared.v2.u32 	[%r11+48], {%r963, %r964};
	st.shared.v2.u32 	[%r11+56], {%r965, %r966};
	st.shared.v2.u32 	[%r11+64], {%r967, %r968};
	st.shared.v2.u32 	[%r11+72], {%r969, %r970};
	st.shared.v2.u32 	[%r11+80], {%r971, %r972};
	bar.warp.sync 	-1;
	ld.shared.u32 	%r973, [%r10];
	ld.shared.u32 	%r974, [%r10+128];
	ld.shared.u32 	%r975, [%r10+256];
	ld.shared.u32 	%r976, [%r10+384];
	ld.shared.u32 	%r977, [%r10+512];
	ld.shared.u32 	%r978, [%r10+640];
	ld.shared.u32 	%r979, [%r10+768];
	ld.shared.u32 	%r980, [%r10+896];
	ld.shared.u32 	%r981, [%r10+1024];
	ld.shared.u32 	%r982, [%r10+1152];
	ld.shared.u32 	%r983, [%r10+1280];
	ld.shared.u32 	%r984, [%r10+1408];
	ld.shared.u32 	%r985, [%r10+1536];
	ld.shared.u32 	%r986, [%r10+1664];
	ld.shared.u32 	%r987, [%r10+1792];
	ld.shared.u32 	%r988, [%r10+1920];
	ld.shared.u32 	%r989, [%r10+2048];
	ld.shared.u32 	%r990, [%r10+2176];
	ld.shared.u32 	%r991, [%r10+2304];
	ld.shared.u32 	%r992, [%r10+2432];
	ld.shared.u32 	%r993, [%r10+2560];
	ld.shared.u32 	%r994, [%r10+2688];
	add.s64 	%rd57, %rd4, %rd42;
	st.global.u32 	[%rd57], %r973;
	st.global.u32 	[%rd57+128], %r974;
	st.global.u32 	[%rd57+256], %r975;
	st.global.u32 	[%rd57+384], %r976;
	st.global.u32 	[%rd57+512], %r977;
	st.global.u32 	[%rd57+640], %r978;
	st.global.u32 	[%rd57+768], %r979;
	st.global.u32 	[%rd57+896], %r980;
	st.global.u32 	[%rd57+1024], %r981;
	st.global.u32 	[%rd57+1152], %r982;
	st.global.u32 	[%rd57+1280], %r983;
	st.global.u32 	[%rd57+1408], %r984;
	st.global.u32 	[%rd57+1536], %r985;
	st.global.u32 	[%rd57+1664], %r986;
	st.global.u32 	[%rd57+1792], %r987;
	st.global.u32 	[%rd57+1920], %r988;
	st.global.u32 	[%rd57+2048], %r989;
	st.global.u32 	[%rd57+2176], %r990;
	st.global.u32 	[%rd57+2304], %r991;
	st.global.u32 	[%rd57+2432], %r992;
	st.global.u32 	[%rd57+2560], %r993;
	st.global.u32 	[%rd57+2688], %r994;
	bra.uni 	$L__BB7_143;
$L__BB7_29:
	setp.eq.s32 	%p3, %r6, 0;
	@%p3 bra 	$L__BB7_143;
	mul.wide.u32 	%rd18, %r5, 4;
	add.s64 	%rd19, %rd3, %rd18;
	mov.u32 	%r85, %tid.x;
	ld.global.u32 	%r1034, [%rd19];
	and.b32  	%r242, %r85, 31;
	and.b32  	%r243, %r85, 992;
	mul.lo.s32 	%r244, %r243, 22;
	or.b32  	%r87, %r244, %r242;
	setp.ge.u32 	%p4, %r87, %r6;
	shl.b32 	%r245, %r87, 2;
	cvt.u64.u32 	%rd20, %r245;
	add.s64 	%rd10, %rd19, %rd20;
	mov.u32 	%r1013, %r1034;
	@%p4 bra 	$L__BB7_32;
	ld.global.u32 	%r1013, [%rd10];
$L__BB7_32:
	add.s32 	%r90, %r87, 32;
	setp.ge.u32 	%p5, %r90, %r6;
	mov.u32 	%r1014, %r1034;
	@%p5 bra 	$L__BB7_34;
	ld.global.u32 	%r1014, [%rd10+128];
$L__BB7_34:
	add.s32 	%r93, %r87, 64;
	setp.ge.u32 	%p6, %r93, %r6;
	mov.u32 	%r1015, %r1034;
	@%p6 bra 	$L__BB7_36;
	ld.global.u32 	%r1015, [%rd10+256];
$L__BB7_36:
	add.s32 	%r96, %r87, 96;
	setp.ge.u32 	%p7, %r96, %r6;
	mov.u32 	%r1016, %r1034;
	@%p7 bra 	$L__BB7_38;
	ld.global.u32 	%r1016, [%rd10+384];
$L__BB7_38:
	add.s32 	%r246, %r87, 128;
	setp.ge.u32 	%p8, %r246, %r6;
	mov.u32 	%r1017, %r1034;
	@%p8 bra 	$L__BB7_40;
	ld.global.u32 	%r1017, [%rd10+512];
$L__BB7_40:
	add.s32 	%r247, %r87, 160;
	setp.ge.u32 	%p9, %r247, %r6;
	mov.u32 	%r1018, %r1034;
	@%p9 bra 	$L__BB7_42;
	ld.global.u32 	%r1018, [%rd10+640];
$L__BB7_42:
	add.s32 	%r248, %r87, 192;
	setp.ge.u32 	%p10, %r248, %r6;
	mov.u32 	%r1019, %r1034;
	@%p10 bra 	$L__BB7_44;
	ld.global.u32 	%r1019, [%rd10+768];
$L__BB7_44:
	add.s32 	%r249, %r87, 224;
	setp.ge.u32 	%p11, %r249, %r6;
	mov.u32 	%r1020, %r1034;
	@%p11 bra 	$L__BB7_46;
	ld.global.u32 	%r1020, [%rd10+896];
$L__BB7_46:
	add.s32 	%r250, %r87, 256;
	setp.ge.u32 	%p12, %r250, %r6;
	mov.u32 	%r1021, %r1034;
	@%p12 bra 	$L__BB7_48;
	ld.global.u32 	%r1021, [%rd10+1024];
$L__BB7_48:
	add.s32 	%r251, %r87, 288;
	setp.ge.u32 	%p13, %r251, %r6;
	mov.u32 	%r1022, %r1034;
	@%p13 bra 	$L__BB7_50;
	ld.global.u32 	%r1022, [%rd10+1152];
$L__BB7_50:
	add.s32 	%r111, %r87, 320;
	setp.ge.u32 	%p14, %r111, %r6;
	mov.u32 	%r1023, %r1034;
	@%p14 bra 	$L__BB7_52;
	ld.global.u32 	%r1023, [%rd10+1280];
$L__BB7_52:
	add.s32 	%r114, %r87, 352;
	setp.ge.u32 	%p15, %r114, %r6;
	mov.u32 	%r1024, %r1034;
	@%p15 bra 	$L__BB7_54;
	ld.global.u32 	%r1024, [%rd10+1408];
$L__BB7_54:
	add.s32 	%r117, %r87, 384;
	setp.ge.u32 	%p16, %r117, %r6;
	mov.u32 	%r1025, %r1034;
	@%p16 bra 	$L__BB7_56;
	ld.global.u32 	%r1025, [%rd10+1536];
$L__BB7_56:
	add.s32 	%r120, %r87, 416;
	setp.ge.u32 	%p17, %r120, %r6;
	mov.u32 	%r1026, %r1034;
	@%p17 bra 	$L__BB7_58;
	ld.global.u32 	%r1026, [%rd10+1664];
$L__BB7_58:
	add.s32 	%r252, %r87, 448;
	setp.ge.u32 	%p18, %r252, %r6;
	mov.u32 	%r1027, %r1034;
	@%p18 bra 	$L__BB7_60;
	ld.global.u32 	%r1027, [%rd10+1792];
$L__BB7_60:
	add.s32 	%r253, %r87, 480;
	setp.ge.u32 	%p19, %r253, %r6;
	mov.u32 	%r1028, %r1034;
	@%p19 bra 	$L__BB7_62;
	ld.global.u32 	%r1028, [%rd10+1920];
$L__BB7_62:
	add.s32 	%r254, %r87, 512;
	setp.ge.u32 	%p20, %r254, %r6;
	mov.u32 	%r1029, %r1034;
	@%p20 bra 	$L__BB7_64;
	ld.global.u32 	%r1029, [%rd10+2048];
$L__BB7_64:
	add.s32 	%r129, %r87, 544;
	setp.ge.u32 	%p21, %r129, %r6;
	mov.u32 	%r1030, %r1034;
	@%p21 bra 	$L__BB7_66;
	ld.global.u32 	%r1030, [%rd10+2176];
$L__BB7_66:
	add.s32 	%r132, %r87, 576;
	setp.ge.u32 	%p22, %r132, %r6;
	mov.u32 	%r1031, %r1034;
	@%p22 bra 	$L__BB7_68;
	ld.global.u32 	%r1031, [%rd10+2304];
$L__BB7_68:
	add.s32 	%r255, %r87, 608;
	setp.ge.u32 	%p23, %r255, %r6;
	mov.u32 	%r1032, %r1034;
	@%p23 bra 	$L__BB7_70;
	ld.global.u32 	%r1032, [%rd10+2432];
$L__BB7_70:
	add.s32 	%r256, %r87, 640;
	setp.ge.u32 	%p24, %r256, %r6;
	mov.u32 	%r1033, %r1034;
	@%p24 bra 	$L__BB7_72;
	ld.global.u32 	%r1033, [%rd10+2560];
$L__BB7_72:
	add.s32 	%r139, %r87, 672;
	setp.ge.u32 	%p25, %r139, %r6;
	@%p25 bra 	$L__BB7_74;
	ld.global.u32 	%r1034, [%rd10+2688];
$L__BB7_74:
	// begin inline asm
	mov.u32 %r257, %laneid;
	// end inline asm
	shr.u32 	%r143, %r85, 5;
	mad.lo.s32 	%r258, %r143, 704, %r257;
	shl.b32 	%r259, %r258, 2;
	mov.u32 	%r260, _ZZN3cub18CUB_300001_SM_10006detail4scan16DeviceScanKernelINS2_10policy_hubIiiijN4cuda3std3__44plusIvEEE10Policy1000EN6thrust24THRUST_300001_SM_1000_NS10device_ptrIiEESF_NS0_13ScanTileStateIiLb1EEES9_NS1_10InputValueIiPiEEjiLb0EiEEvT0_T1_T2_iT3_T4_T5_E12temp_storage;
	add.s32 	%r144, %r260, %r259;
	st.shared.u32 	[%r144], %r1013;
	st.shared.u32 	[%r144+128], %r1014;
	st.shared.u32 	[%r144+256], %r1015;
	st.shared.u32 	[%r144+384], %r1016;
	st.shared.u32 	[%r144+512], %r1017;
	st.shared.u32 	[%r144+640], %r1018;
	st.shared.u32 	[%r144+768], %r1019;
	st.shared.u32 	[%r144+896], %r1020;
	st.shared.u32 	[%r144+1024], %r1021;
	st.shared.u32 	[%r144+1152], %r1022;
	st.shared.u32 	[%r144+1280], %r1023;
	st.shared.u32 	[%r144+1408], %r1024;
	st.shared.u32 	[%r144+1536], %r1025;
	st.shared.u32 	[%r144+1664], %r1026;
	st.shared.u32 	[%r144+1792], %r1027;
	st.shared.u32 	[%r144+1920], %r1028;
	st.shared.u32 	[%r144+2048], %r1029;
	st.shared.u32 	[%r144+2176], %r1030;
	st.shared.u32 	[%r144+2304], %r1031;
	st.shared.u32 	[%r144+2432], %r1032;
	st.shared.u32 	[%r144+2560], %r1033;
	st.shared.u32 	[%r144+2688], %r1034;
	bar.warp.sync 	-1;
	mad.lo.s32 	%r145, %r257, 84, %r144;
	ld.shared.v2.u32 	{%r146, %r147}, [%r145];
	ld.shared.v2.u32 	{%r148, %r149}, [%r145+8];
	ld.shared.v2.u32 	{%r150, %r151}, [%r145+16];
	ld.shared.v2.u32 	{%r152, %r153}, [%r145+24];
	ld.shared.v2.u32 	{%r154, %r155}, [%r145+32];
	ld.shared.v2.u32 	{%r156, %r157}, [%r145+40];
	ld.shared.v2.u32 	{%r158, %r159}, [%r145+48];
	ld.shared.v2.u32 	{%r160, %r161}, [%r145+56];
	ld.shared.v2.u32 	{%r162, %r163}, [%r145+64];
	ld.shared.v2.u32 	{%r164, %r165}, [%r145+72];
	ld.shared.v2.u32 	{%r166, %r167}, [%r145+80];
	bar.sync 	0;
	setp.ne.s32 	%p26, %r998, 0;
	@%p26 bra 	$L__BB7_78;
	add.s32 	%r490, %r147, %r146;
	add.s32 	%r491, %r148, %r490;
	add.s32 	%r492, %r149, %r491;
	add.s32 	%r493, %r150, %r492;
	add.s32 	%r494, %r151, %r493;
	add.s32 	%r495, %r152, %r494;
	add.s32 	%r496, %r153, %r495;
	add.s32 	%r497, %r154, %r496;
	add.s32 	%r498, %r155, %r497;
	add.s32 	%r499, %r156, %r498;
	add.s32 	%r500, %r157, %r499;
	add.s32 	%r501, %r158, %r500;
	add.s32 	%r502, %r159, %r501;
	add.s32 	%r503, %r160, %r502;
	add.s32 	%r504, %r161, %r503;
	add.s32 	%r505, %r162, %r504;
	add.s32 	%r506, %r163, %r505;
	add.s32 	%r507, %r164, %r506;
	add.s32 	%r508, %r165, %r507;
	add.s32 	%r509, %r166, %r508;
	add.s32 	%r464, %r167, %r509;
	mov.b32 	%r462, 1;
	mov.b32 	%r487, 0;
	mov.b32 	%r489, -1;
	// begin inline asm
	{  .reg .s32 r0;  .reg .pred p;  shfl.sync.up.b32 r0|p, %r464, %r462, %r487, %r489;  @p add.s32 r0, r0, %r464;  mov.s32 %r460, r0;}
	// end inline asm
	mov.b32 	%r468, 2;
	// begin inline asm
	{  .reg .s32 r0;  .reg .pred p;  shfl.sync.up.b32 r0|p, %r460, %r468, %r487, %r489;  @p add.s32 r0, r0, %r460;  mov.s32 %r466, r0;}
	// end inline asm
	mov.b32 	%r474, 4;
	// begin inline asm
	{  .reg .s32 r0;  .reg .pred p;  shfl.sync.up.b32 r0|p, %r466, %r474, %r487, %r489;  @p add.s32 r0, r0, %r466;  mov.s32 %r472, r0;}
	// end inline asm
	mov.b32 	%r480, 8;
	// begin inline asm
	{  .reg .s32 r0;  .reg .pred p;  shfl.sync.up.b32 r0|p, %r472, %r480, %r487, %r489;  @p add.s32 r0, r0, %r472;  mov.s32 %r478, r0;}
	// end inline asm
	mov.b32 	%r486, 16;
	// begin inline asm
	{  .reg .s32 r0;  .reg .pred p;  shfl.sync.up.b32 r0|p, %r478, %r486, %r487, %r489;  @p add.s32 r0, r0, %r478;  mov.s32 %r484, r0;}
	// end inline asm
	setp.ne.s32 	%p68, %r257, 31;
	@%p68 bra 	$L__BB7_77;
	shl.b32 	%r510, %r143, 2;
	mov.u32 	%r511, _ZZN3cub18CUB_300001_SM_10006detail4scan16DeviceScanKernelINS2_10policy_hubIiiijN4cuda3std3__44plusIvEEE10Policy1000EN6thrust24THRUST_300001_SM_1000_NS10device_ptrIiEESF_NS0_13ScanTileStateIiLb1EEES9_NS1_10InputValueIiPiEEjiLb0EiEEvT0_T1_T2_iT3_T4_T5_E12temp_storage;
	add.s32 	%r512, %r511, %r510;
	st.shared.u32 	[%r512+16], %r484;
$L__BB7_77:
	bar.sync 	0;
	ld.shared.v4.u32 	{%r513, %r514, %r515, %r516}, [_ZZN3cub18CUB_300001_SM_10006detail4scan16DeviceScanKernelINS2_10policy_hubIiiijN4cuda3std3__44plusIvEEE10Policy1000EN6thrust24THRUST_300001_SM_1000_NS10device_ptrIiEESF_NS0_13ScanTileStateIiLb1EEES9_NS1_10InputValueIiPiEEjiLb0EiEEvT0_T1_T2_iT3_T4_T5_E12temp_storage+16];
	add.s32 	%r517, %r514, %r513;
	setp.eq.s32 	%p69, %r143, 2;
	selp.b32 	%r518, %r517, %r513, %p69;
	add.s32 	%r519, %r517, %r515;
	setp.eq.s32 	%p70, %r143, 3;
	selp.b32 	%r520, %r519, %r518, %p70;
	add.s32 	%r521, %r519, %r516;
	setp.eq.s32 	%p71, %r143, 4;
	selp.b32 	%r522, %r521, %r520, %p71;
	ld.shared.v4.u32 	{%r523, %r524, %r525, %r526}, [_ZZN3cub18CUB_300001_SM_10006detail4scan16DeviceScanKernelINS2_10policy_hubIiiijN4cuda3std3__44plusIvEEE10Policy1000EN6thrust24THRUST_300001_SM_1000_NS10device_ptrIiEESF_NS0_13ScanTileStateIiLb1EEES9_NS1_10InputValueIiPiEEjiLb0EiEEvT0_T1_T2_iT3_T4_T5_E12temp_storage+32];
	add.s32 	%r527, %r521, %r523;
	setp.eq.s32 	%p72, %r143, 5;
	selp.b32 	%r528, %r527, %r522, %p72;
	add.s32 	%r529, %r527, %r524;
	setp.eq.s32 	%p73, %r143, 6;
	selp.b32 	%r530, %r529, %r528, %p73;
	add.s32 	%r531, %r529, %r525;
	setp.eq.s32 	%p74, %r143, 7;
	selp.b32 	%r532, %r531, %r530, %p74;
	add.s32 	%r533, %r531, %r526;
	setp.eq.s32 	%p75, %r143, 8;
	selp.b32 	%r534, %r533, %r532, %p75;
	.pragma "used_bytes_mask 4095";
	ld.shared.v4.u32 	{%r535, %r536, %r537, %r538}, [_ZZN3cub18CUB_300001_SM_10006detail4scan16DeviceScanKernelINS2_10policy_hubIiiijN4cuda3std3__44plusIvEEE10Policy1000EN6thrust24THRUST_300001_SM_1000_NS10device_ptrIiEESF_NS0_13ScanTileStateIiLb1EEES9_NS1_10InputValueIiPiEEjiLb0EiEEvT0_T1_T2_iT3_T4_T5_E12temp_storage+48];
	add.s32 	%r539, %r533, %r535;
	setp.eq.s32 	%p76, %r143, 9;
	selp.b32 	%r540, %r539, %r534, %p76;
	add.s32 	%r541, %r539, %r536;
	setp.eq.s32 	%p77, %r143, 10;
	selp.b32 	%r542, %r541, %r540, %p77;
	add.s32 	%r543, %r541, %r537;
	setp.eq.s32 	%p78, %r143, 11;
	selp.b32 	%r544, %r543, %r542, %p78;
	setp.lt.u32 	%p79, %r85, 32;
	selp.b32 	%r545, 0, %r544, %p79;
	setp.eq.s32 	%p80, %r257, 0;
	sub.s32 	%r546, %r484, %r464;
	selp.b32 	%r547, 0, %r546, %p80;
	add.s32 	%r548, %r547, %r997;
	add.s32 	%r1049, %r548, %r545;
	bra.uni 	$L__BB7_97;
$L__BB7_78:
	add.s32 	%r291, %r147, %r146;
	add.s32 	%r292, %r148, %r291;
	add.s32 	%r293, %r149, %r292;
	add.s32 	%r294, %r150, %r293;
	add.s32 	%r295, %r151, %r294;
	add.s32 	%r296, %r152, %r295;
	add.s32 	%r297, %r153, %r296;
	add.s32 	%r298, %r154, %r297;
	add.s32 	%r299, %r155, %r298;
	add.s32 	%r300, %r156, %r299;
	add.s32 	%r301, %r157, %r300;
	add.s32 	%r302, %r158, %r301;
	add.s32 	%r303, %r159, %r302;
	add.s32 	%r304, %r160, %r303;
	add.s32 	%r305, %r161, %r304;
	add.s32 	%r306, %r162, %r305;
	add.s32 	%r307, %r163, %r306;
	add.s32 	%r308, %r164, %r307;
	add.s32 	%r309, %r165, %r308;
	add.s32 	%r310, %r166, %r309;
	add.s32 	%r265, %r167, %r310;
	mov.b32 	%r263, 1;
	mov.b32 	%r288, 0;
	mov.b32 	%r290, -1;
	// begin inline asm
	{  .reg .s32 r0;  .reg .pred p;  shfl.sync.up.b32 r0|p, %r265, %r263, %r288, %r290;  @p add.s32 r0, r0, %r265;  mov.s32 %r261, r0;}
	// end inline asm
	mov.b32 	%r269, 2;
	// begin inline asm
	{  .reg .s32 r0;  .reg .pred p;  shfl.sync.up.b32 r0|p, %r261, %r269, %r288, %r290;  @p add.s32 r0, r0, %r261;  mov.s32 %r267, r0;}
	// end inline asm
	mov.b32 	%r275, 4;
	// begin inline asm
	{  .reg .s32 r0;  .reg .pred p;  shfl.sync.up.b32 r0|p, %r267, %r275, %r288, %r290;  @p add.s32 r0, r0, %r267;  mov.s32 %r273, r0;}
	// end inline asm
	mov.b32 	%r281, 8;
	// begin inline asm
	{  .reg .s32 r0;  .reg .pred p;  shfl.sync.up.b32 r0|p, %r273, %r281, %r288, %r290;  @p add.s32 r0, r0, %r273;  mov.s32 %r279, r0;}
	// end inline asm
	mov.b32 	%r287, 16;
	// begin inline asm
	{  .reg .s32 r0;  .reg .pred p;  shfl.sync.up.b32 r0|p, %r279, %r287, %r288, %r290;  @p add.s32 r0, r0, %r279;  mov.s32 %r285, r0;}
	// end inline asm
	setp.ne.s32 	%p27, %r257, 31;
	@%p27 bra 	$L__BB7_80;
	shl.b32 	%r311, %r143, 2;
	mov.u32 	%r312, _ZZN3cub18CUB_300001_SM_10006detail4scan16DeviceScanKernelINS2_10policy_hubIiiijN4cuda3std3__44plusIvEEE10Policy1000EN6thrust24THRUST_300001_SM_1000_NS10device_ptrIiEESF_NS0_13ScanTileStateIiLb1EEES9_NS1_10InputValueIiPiEEjiLb0EiEEvT0_T1_T2_iT3_T4_T5_E12temp_storage;
	add.s32 	%r313, %r312, %r311;
	st.shared.u32 	[%r313+16], %r285;
$L__BB7_80:
	sub.s32 	%r314, %r285, %r265;
	bar.sync 	0;
	ld.shared.v4.u32 	{%r315, %r316, %r317, %r318}, [_ZZN3cub18CUB_300001_SM_10006detail4scan16DeviceScanKernelINS2_10policy_hubIiiijN4cuda3std3__44plusIvEEE10Policy1000EN6thrust24THRUST_300001_SM_1000_NS10device_ptrIiEESF_NS0_13ScanTileStateIiLb1EEES9_NS1_10InputValueIiPiEEjiLb0EiEEvT0_T1_T2_iT3_T4_T5_E12temp_storage+16];
	add.s32 	%r319, %r316, %r315;
	setp.eq.s32 	%p28, %r143, 2;
	selp.b32 	%r320, %r319, %r315, %p28;
	add.s32 	%r321, %r319, %r317;
	setp.eq.s32 	%p29, %r143, 3;
	selp.b32 	%r322, %r321, %r320, %p29;
	add.s32 	%r323, %r321, %r318;
	setp.eq.s32 	%p30, %r143, 4;
	selp.b32 	%r324, %r323, %r322, %p30;
	ld.shared.v4.u32 	{%r325, %r326, %r327, %r328}, [_ZZN3cub18CUB_300001_SM_10006detail4scan16DeviceScanKernelINS2_10policy_hubIiiijN4cuda3std3__44plusIvEEE10Policy1000EN6thrust24THRUST_300001_SM_1000_NS10device_ptrIiEESF_NS0_13ScanTileStateIiLb1EEES9_NS1_10InputValueIiPiEEjiLb0EiEEvT0_T1_T2_iT3_T4_T5_E12temp_storage+32];
	add.s32 	%r329, %r323, %r325;
	setp.eq.s32 	%p31, %r143, 5;
	selp.b32 	%r330, %r329, %r324, %p31;
	add.s32 	%r331, %r329, %r326;
	setp.eq.s32 	%p32, %r143, 6;
	selp.b32 	%r332, %r331, %r330, %p32;
	add.s32 	%r333, %r331, %r327;
	setp.eq.s32 	%p33, %r143, 7;
	selp.b32 	%r334, %r333, %r332, %p33;
	add.s32 	%r335, %r333, %r328;
	setp.eq.s32 	%p34, %r143, 8;
	selp.b32 	%r336, %r335, %r334, %p34;
	ld.shared.v4.u32 	{%r337, %r338, %r339, %r340}, [_ZZN3cub18CUB_300001_SM_10006detail4scan16DeviceScanKernelINS2_10policy_hubIiiijN4cuda3std3__44plusIvEEE10Policy1000EN6thrust24THRUST_300001_SM_1000_NS10device_ptrIiEESF_NS0_13ScanTileStateIiLb1EEES9_NS1_10InputValueIiPiEEjiLb0EiEEvT0_T1_T2_iT3_T4_T5_E12temp_storage+48];
	add.s32 	%r341, %r335, %r337;
	setp.eq.s32 	%p35, %r143, 9;
	selp.b32 	%r342, %r341, %r336, %p35;
	add.s32 	%r343, %r341, %r338;
	setp.eq.s32 	%p36, %r143, 10;
	selp.b32 	%r344, %r343, %r342, %p36;
	add.s32 	%r345, %r343, %r339;
	setp.eq.s32 	%p37, %r143, 11;
	selp.b32 	%r346, %r345, %r344, %p37;
	add.s32 	%r173, %r345, %r340;
	setp.gt.u32 	%p38, %r85, 31;
	setp.lt.u32 	%p39, %r85, 32;
	setp.eq.s32 	%p40, %r257, 0;
	selp.b32 	%r347, 0, %r314, %p40;
	add.s32 	%r1048, %r346, %r347;
	selp.b32 	%r175, %r314, %r1048, %p39;
	@%p38 bra 	$L__BB7_96;
	setp.ne.s32 	%p41, %r85, 0;
	mul.wide.s32 	%rd21, %r998, 8;
	add.s64 	%rd11, %rd16, %rd21;
	@%p41 bra 	$L__BB7_83;
	st.shared.u32 	[_ZZN3cub18CUB_300001_SM_10006detail4scan16DeviceScanKernelINS2_10policy_hubIiiijN4cuda3std3__44plusIvEEE10Policy1000EN6thrust24THRUST_300001_SM_1000_NS10device_ptrIiEESF_NS0_13ScanTileStateIiLb1EEES9_NS1_10InputValueIiPiEEjiLb0EiEEvT0_T1_T2_iT3_T4_T5_E12temp_storage+12], %r173;
	add.s64 	%rd22, %rd11, 256;
	mov.b32 	%r348, 100;
	// begin inline asm
	st.relaxed.gpu.v2.u32 [%rd22], {%r348, %r173};
	// end inline asm
$L__BB7_83:
	not.b32 	%r354, %r85;
	add.s32 	%r1043, %r998, %r354;
	mov.b32 	%r350, 830;
	// begin inline asm
	nanosleep.u32 %r350;
	// end inline asm
	mul.wide.s32 	%rd24, %r1043, 8;
	add.s64 	%rd25, %rd16, %rd24;
	add.s64 	%rd23, %rd25, 256;
	// begin inline asm
	ld.relaxed.gpu.v2.u32 {%r1045, %r1037}, [%rd23];
	// end inline asm
	mov.b32 	%r1038, 952;
$L__BB7_84:
	setp.eq.s32 	%p42, %r1045, 99;
	mov.b32 	%r355, -1;
	vote.sync.any.pred 	%p43, %p42, %r355;
	not.pred 	%p44, %p43;
	@%p44 bra 	$L__BB7_86;
	mul.lo.s32 	%r458, %r998, 16807;
	and.b32  	%r998, %r458, 2147483647;
	add.s32 	%r459, %r1038, 1;
	rem.u32 	%r455, %r998, %r459;
	// begin inline asm
	nanosleep.u32 %r455;
	// end inline asm
	shr.u32 	%r1038, %r1038, 1;
	// begin inline asm
	ld.relaxed.gpu.v2.u32 {%r1045, %r1037}, [%rd23];
	// end inline asm
	bra.uni 	$L__BB7_84;
$L__BB7_86:
	setp.eq.s32 	%p45, %r1045, 101;
	mov.b32 	%r382, -1;
	vote.sync.ballot.b32 	%r384, %p45, %r382;
	// begin inline asm
	mov.u32 %r357, %lanemask_ge;
	// end inline asm
	and.b32  	%r385, %r384, %r357;
	or.b32  	%r386, %r385, -2147483648;
	add.s32 	%r387, %r386, -1;
	not.b32 	%r388, %r386;
	and.b32  	%r389, %r388, %r387;
	popc.b32 	%r361, %r389;
	mov.b32 	%r360, 1;
	// begin inline asm
	shfl.sync.down.b32 %r358, %r1037, %r360, %r361, %r382;
	// end inline asm
	setp.lt.s32 	%p47, %r257, %r361;
	selp.b32 	%r390, %r358, 0, %p47;
	add.s32 	%r364, %r390, %r1037;
	mov.b32 	%r365, 2;
	// begin inline asm
	shfl.sync.down.b32 %r363, %r364, %r365, %r361, %r382;
	// end inline asm
	add.s32 	%r391, %r257, 2;
	setp.gt.s32 	%p48, %r391, %r361;
	selp.b32 	%r392, 0, %r363, %p48;
	add.s32 	%r369, %r364, %r392;
	mov.b32 	%r370, 4;
	// begin inline asm
	shfl.sync.down.b32 %r368, %r369, %r370, %r361, %r382;
	// end inline asm
	add.s32 	%r393, %r257, 4;
	setp.gt.s32 	%p49, %r393, %r361;
	selp.b32 	%r394, 0, %r368, %p49;
	add.s32 	%r374, %r369, %r394;
	mov.b32 	%r375, 8;
	// begin inline asm
	shfl.sync.down.b32 %r373, %r374, %r375, %r361, %r382;
	// end inline asm
	add.s32 	%r395, %r257, 8;
	setp.gt.s32 	%p50, %r395, %r361;
	selp.b32 	%r396, 0, %r373, %p50;
	add.s32 	%r379, %r374, %r396;
	mov.b32 	%r380, 16;
	// begin inline asm
	shfl.sync.down.b32 %r378, %r379, %r380, %r361, %r382;
	// end inline asm
	add.s32 	%r397, %r257, 16;
	setp.gt.s32 	%p51, %r397, %r361;
	selp.b32 	%r398, 0, %r378, %p51;
	add.s32 	%r1041, %r379, %r398;
	add.s64 	%rd12, %rd16, 256;
	mov.b32 	%r1039, 952;
$L__BB7_87:
	setp.ne.s32 	%p52, %r1045, 101;
	mov.b32 	%r399, -1;
	vote.sync.all.pred 	%p53, %p52, %r399;
	not.pred 	%p54, %p53;
	@%p54 bra 	$L__BB7_92;
	shr.u32 	%r1039, %r1039, 1;
	mul.wide.s32 	%rd28, %r1043, 8;
	add.s64 	%rd29, %rd12, %rd28;
	add.s64 	%rd27, %rd29, -256;
	// begin inline asm
	ld.relaxed.gpu.v2.u32 {%r1045, %r1046}, [%rd27];
	// end inline asm
	mov.u32 	%r1047, %r1039;
$L__BB7_89:
	setp.eq.s32 	%p58, %r1045, 99;
	mov.b32 	%r407, -1;
	vote.sync.any.pred 	%p59, %p58, %r407;
	not.pred 	%p60, %p59;
	@%p60 bra 	$L__BB7_91;
	mul.lo.s32 	%r453, %r998, 16807;
	and.b32  	%r998, %r453, 2147483647;
	add.s32 	%r454, %r1047, 1;
	rem.u32 	%r450, %r998, %r454;
	// begin inline asm
	nanosleep.u32 %r450;
	// end inline asm
	shr.u32 	%r1047, %r1047, 1;
	// begin inline asm
	ld.relaxed.gpu.v2.u32 {%r1045, %r1046}, [%rd27];
	// end inline asm
	bra.uni 	$L__BB7_89;
$L__BB7_91:
	setp.eq.s32 	%p61, %r1045, 101;
	mov.b32 	%r433, -1;
	vote.sync.ballot.b32 	%r434, %p61, %r433;
	and.b32  	%r435, %r434, %r357;
	or.b32  	%r436, %r435, -2147483648;
	add.s32 	%r437, %r436, -1;
	not.b32 	%r438, %r436;
	and.b32  	%r439, %r438, %r437;
	popc.b32 	%r412, %r439;
	mov.b32 	%r411, 1;
	// begin inline asm
	shfl.sync.down.b32 %r409, %r1046, %r411, %r412, %r433;
	// end inline asm
	setp.lt.s32 	%p63, %r257, %r412;
	selp.b32 	%r440, %r409, 0, %p63;
	add.s32 	%r415, %r440, %r1046;
	mov.b32 	%r416, 2;
	// begin inline asm
	shfl.sync.down.b32 %r414, %r415, %r416, %r412, %r433;
	// end inline asm
	add.s32 	%r441, %r257, 2;
	setp.gt.s32 	%p64, %r441, %r412;
	selp.b32 	%r442, 0, %r414, %p64;
	add.s32 	%r420, %r415, %r442;
	mov.b32 	%r421, 4;
	// begin inline asm
	shfl.sync.down.b32 %r419, %r420, %r421, %r412, %r433;
	// end inline asm
	add.s32 	%r443, %r257, 4;
	setp.gt.s32 	%p65, %r443, %r412;
	selp.b32 	%r444, 0, %r419, %p65;
	add.s32 	%r425, %r420, %r444;
	mov.b32 	%r426, 8;
	// begin inline asm
	shfl.sync.down.b32 %r424, %r425, %r426, %r412, %r433;
	// end inline asm
	add.s32 	%r445, %r257, 8;
	setp.gt.s32 	%p66, %r445, %r412;
	selp.b32 	%r446, 0, %r424, %p66;
	add.s32 	%r430, %r425, %r446;
	mov.b32 	%r431, 16;
	// begin inline asm
	shfl.sync.down.b32 %r429, %r430, %r431, %r412, %r433;
	// end inline asm
	add.s32 	%r447, %r257, 16;
	setp.gt.s32 	%p67, %r447, %r412;
	selp.b32 	%r448, 0, %r429, %p67;
	add.s32 	%r449, %r448, %r1041;
	add.s32 	%r1041, %r449, %r430;
	add.s32 	%r1043, %r1043, -32;
	bra.uni 	$L__BB7_87;
$L__BB7_92:
	@%p41 bra 	$L__BB7_94;
	add.s32 	%r402, %r1041, %r173;
	add.s64 	%rd26, %rd11, 256;
	mov.b32 	%r401, 101;
	// begin inline asm
	st.relaxed.gpu.v2.u32 [%rd26], {%r401, %r402};
	// end inline asm
	st.shared.u32 	[_ZZN3cub18CUB_300001_SM_10006detail4scan16DeviceScanKernelINS2_10policy_hubIiiijN4cuda3std3__44plusIvEEE10Policy1000EN6thrust24THRUST_300001_SM_1000_NS10device_ptrIiEESF_NS0_13ScanTileStateIiLb1EEES9_NS1_10InputValueIiPiEEjiLb0EiEEvT0_T1_T2_iT3_T4_T5_E12temp_storage+4], %r1041;
	st.shared.u32 	[_ZZN3cub18CUB_300001_SM_10006detail4scan16DeviceScanKernelINS2_10policy_hubIiiijN4cuda3std3__44plusIvEEE10Policy1000EN6thrust24THRUST_300001_SM_1000_NS10device_ptrIiEESF_NS0_13ScanTileStateIiLb1EEES9_NS1_10InputValueIiPiEEjiLb0EiEEvT0_T1_T2_iT3_T4_T5_E12temp_storage+8], %r402;
$L__BB7_94:
	setp.ne.s32 	%p56, %r257, 0;
	mov.u32 	%r1048, %r175;
	@%p56 bra 	$L__BB7_96;
	st.shared.u32 	[_ZZN3cub18CUB_300001_SM_10006detail4scan16DeviceScanKernelINS2_10policy_hubIiiijN4cuda3std3__44plusIvEEE10Policy1000EN6thrust24THRUST_300001_SM_1000_NS10device_ptrIiEESF_NS0_13ScanTileStateIiLb1EEES9_NS1_10InputValueIiPiEEjiLb0EiEEvT0_T1_T2_iT3_T4_T5_E12temp_storage+76], %r1041;
	mov.u32 	%r1048, %r1041;
$L__BB7_96:
	bar.sync 	0;
	setp.eq.s32 	%p57, %r85, 0;
	ld.shared.u32 	%r403, [_ZZN3cub18CUB_300001_SM_10006detail4scan16DeviceScanKernelINS2_10policy_hubIiiijN4cuda3std3__44plusIvEEE10Policy1000EN6thrust24THRUST_300001_SM_1000_NS10device_ptrIiEESF_NS0_13ScanTileStateIiLb1EEES9_NS1_10InputValueIiPiEEjiLb0EiEEvT0_T1_T2_iT3_T4_T5_E12temp_storage+76];
	selp.b32 	%r404, 0, %r403, %p57;
	add.s32 	%r1049, %r404, %r1048;
$L__BB7_97:
	add.s32 	%r549, %r1049, %r146;
	add.s32 	%r550, %r147, %r549;
	add.s32 	%r551, %r148, %r550;
	add.s32 	%r552, %r149, %r551;
	add.s32 	%r553, %r150, %r552;
	add.s32 	%r554, %r151, %r553;
	add.s32 	%r555, %r152, %r554;
	add.s32 	%r556, %r153, %r555;
	add.s32 	%r557, %r154, %r556;
	add.s32 	%r558, %r155, %r557;
	add.s32 	%r559, %r156, %r558;
	add.s32 	%r560, %r157, %r559;
	add.s32 	%r561, %r158, %r560;
	add.s32 	%r562, %r159, %r561;
	add.s32 	%r563, %r160, %r562;
	add.s32 	%r564, %r161, %r563;
	add.s32 	%r565, %r162, %r564;
	add.s32 	%r566, %r163, %r565;
	add.s32 	%r567, %r164, %r566;
	add.s32 	%r568, %r165, %r567;
	add.s32 	%r569, %r166, %r568;
	bar.sync 	0;
	st.shared.v2.u32 	[%r145], {%r1049, %r549};
	st.shared.v2.u32 	[%r145+8], {%r550, %r551};
	st.shared.v2.u32 	[%r145+16], {%r552, %r553};
	st.shared.v2.u32 	[%r145+24], {%r554, %r555};
	st.shared.v2.u32 	[%r145+32], {%r556, %r557};
	st.shared.v2.u32 	[%r145+40], {%r558, %r559};
	st.shared.v2.u32 	[%r145+48], {%r560, %r561};
	st.shared.v2.u32 	[%r145+56], {%r562, %r563};
	st.shared.v2.u32 	[%r145+64], {%r564, %r565};
	st.shared.v2.u32 	[%r145+72], {%r566, %r567};
	st.shared.v2.u32 	[%r145+80], {%r568, %r569};
	bar.warp.sync 	-1;
	ld.shared.u32 	%r214, [%r144];
	ld.shared.u32 	%r215, [%r144+128];
	ld.shared.u32 	%r216, [%r144+256];
	ld.shared.u32 	%r217, [%r144+384];
	ld.shared.u32 	%r218, [%r144+512];
	ld.shared.u32 	%r219, [%r144+640];
	ld.shared.u32 	%r220, [%r144+768];
	ld.shared.u32 	%r221, [%r144+896];
	ld.shared.u32 	%r222, [%r144+1024];
	ld.shared.u32 	%r223, [%r144+1152];
	ld.shared.u32 	%r224, [%r144+1280];
	ld.shared.u32 	%r225, [%r144+1408];
	ld.shared.u32 	%r226, [%r144+1536];
	ld.shared.u32 	%r227, [%r144+1664];
	ld.shared.u32 	%r228, [%r144+1792];
	ld.shared.u32 	%r229, [%r144+1920];
	ld.shared.u32 	%r230, [%r144+2048];
	ld.shared.u32 	%r231, [%r144+2176];
	ld.shared.u32 	%r232, [%r144+2304];
	ld.shared.u32 	%r233, [%r144+2432];
	ld.shared.u32 	%r234, [%r144+2560];
	ld.shared.u32 	%r235, [%r144+2688];
	setp.ne.s32 	%p81, %r85, 0;
	@%p81 bra 	$L__BB7_99;
	st.volatile.shared.u32 	[_ZZN3cub18CUB_300001_SM_10006detail4scan16DeviceScanKernelINS2_10policy_hubIiiijN4cuda3std3__44plusIvEEE10Policy1000EN6thrust24THRUST_300001_SM_1000_NS10device_ptrIiEESF_NS0_13ScanTileStateIiLb1EEES9_NS1_10InputValueIiPiEEjiLb0EiEEvT0_T1_T2_iT3_T4_T5_E12temp_storage+33792], %r6;
$L__BB7_99:
	ld.param.u32 	%r996, [_ZN3cub18CUB_300001_SM_10006detail4scan16DeviceScanKernelINS2_10policy_hubIiiijN4cuda3std3__44plusIvEEE10Policy1000EN6thrust24THRUST_300001_SM_1000_NS10device_ptrIiEESF_NS0_13ScanTileStateIiLb1EEES9_NS1_10InputValueIiPiEEjiLb0EiEEvT0_T1_T2_iT3_T4_T5__param_3];
	bar.sync 	0;
	ld.volatile.shared.u32 	%r236, [_ZZN3cub18CUB_300001_SM_10006detail4scan16DeviceScanKernelINS2_10policy_hubIiiijN4cuda3std3__44plusIvEEE10Policy1000EN6thrust24THRUST_300001_SM_1000_NS10device_ptrIiEESF_NS0_13ScanTileStateIiLb1EEES9_NS1_10InputValueIiPiEEjiLb0EiEEvT0_T1_T2_iT3_T4_T5_E12temp_storage+33792];
	cvt.u64.u32 	%rd36, %r87;
	mov.u32 	%r570, %ctaid.x;
	add.s32 	%r571, %r996, %r570;
	mul.lo.s32 	%r572, %r571, 8448;
	cvt.u64.u32 	%rd37, %r572;
	add.s64 	%rd38, %rd36, %rd37;
	setp.ge.s32 	%p82, %r87, %r236;
	shl.b64 	%rd39, %rd38, 2;
	add.s64 	%rd13, %rd4, %rd39;
	@%p82 bra 	$L__BB7_101;
	st.global.u32 	[%rd13], %r214;
$L__BB7_101:
	setp.ge.s32 	%p83, %r90, %r236;
	@%p83 bra 	$L__BB7_103;
	st.global.u32 	[%rd13+128], %r215;
$L__BB7_103:
	setp.ge.s32 	%p84, %r93, %r236;
	@%p84 bra 	$L__BB7_105;
	st.global.u32 	[%rd13+256], %r216;
$L__BB7_105:
	setp.ge.s32 	%p85, %r96, %r236;
	@%p85 bra 	$L__BB7_107;
	st.global.u32 	[%rd13+384], %r217;
$L__BB7_107:
	mov.u32 	%r573, %tid.x;
	and.b32  	%r574, %r573, 992;
	mul.lo.s32 	%r575, %r574, 22;
	and.b32  	%r576, %r573, 31;
	or.b32  	%r577, %r575, %r576;
	add.s32 	%r578, %r577, 128;
	setp.ge.s32 	%p86, %r578, %r236;
	@%p86 bra 	$L__BB7_109;
	st.global.u32 	[%rd13+512], %r218;
$L__BB7_109:
	add.s32 	%r584, %r577, 160;
	setp.ge.s32 	%p87, %r584, %r236;
	@%p87 bra 	$L__BB7_111;
	st.global.u32 	[%rd13+640], %r219;
$L__BB7_111:
	add.s32 	%r590, %r577, 192;
	setp.ge.s32 	%p88, %r590, %r236;
	@%p88 bra 	$L__BB7_113;
	st.global.u32 	[%rd13+768], %r220;
$L__BB7_113:
	add.s32 	%r596, %r577, 224;
	setp.ge.s32 	%p89, %r596, %r236;
	@%p89 bra 	$L__BB7_115;
	st.global.u32 	[%rd13+896], %r221;
$L__BB7_115:
	add.s32 	%r602, %r577, 256;
	setp.ge.s32 	%p90, %r602, %r236;
	@%p90 bra 	$L__BB7_117;
	st.global.u32 	[%rd13+1024], %r222;
$L__BB7_117:
	add.s32 	%r608, %r577, 288;
	setp.ge.s32 	%p91, %r608, %r236;
	@%p91 bra 	$L__BB7_119;
	st.global.u32 	[%rd13+1152], %r223;
$L__BB7_119:
	setp.ge.s32 	%p92, %r111, %r236;
	@%p92 bra 	$L__BB7_121;
	st.global.u32 	[%rd13+1280], %r224;
$L__BB7_121:
	setp.ge.s32 	%p93, %r114, %r236;
	@%p93 bra 	$L__BB7_123;
	st.global.u32 	[%rd13+1408], %r225;
$L__BB7_123:
	setp.ge.s32 	%p94, %r117, %r236;
	@%p94 bra 	$L__BB7_125;
	st.global.u32 	[%rd13+1536], %r226;
$L__BB7_125:
	setp.ge.s32 	%p95, %r120, %r236;
	@%p95 bra 	$L__BB7_127;
	st.global.u32 	[%rd13+1664], %r227;
$L__BB7_127:
	add.s32 	%r614, %r577, 448;
	setp.ge.s32 	%p96, %r614, %r236;
	@%p96 bra 	$L__BB7_129;
	st.global.u32 	[%rd13+1792], %r228;
$L__BB7_129:
	add.s32 	%r620, %r577, 480;
	setp.ge.s32 	%p97, %r620, %r236;
	@%p97 bra 	$L__BB7_131;
	st.global.u32 	[%rd13+1920], %r229;
$L__BB7_131:
	add.s32 	%r626, %r577, 512;
	setp.ge.s32 	%p98, %r626, %r236;
	@%p98 bra 	$L__BB7_133;
	st.global.u32 	[%rd13+2048], %r230;
$L__BB7_133:
	setp.ge.s32 	%p99, %r129, %r236;
	@%p99 bra 	$L__BB7_135;
	st.global.u32 	[%rd13+2176], %r231;
$L__BB7_135:
	setp.ge.s32 	%p100, %r132, %r236;
	@%p100 bra 	$L__BB7_137;
	st.global.u32 	[%rd13+2304], %r232;
$L__BB7_137:
	add.s32 	%r632, %r577, 608;
	setp.ge.s32 	%p101, %r632, %r236;
	@%p101 bra 	$L__BB7_139;
	st.global.u32 	[%rd13+2432], %r233;
$L__BB7_139:
	add.s32 	%r638, %r577, 640;
	setp.ge.s32 	%p102, %r638, %r236;
	@%p102 bra 	$L__BB7_141;
	st.global.u32 	[%rd13+2560], %r234;
$L__BB7_141:
	setp.ge.s32 	%p103, %r139, %r236;
	@%p103 bra 	$L__BB7_143;
	st.global.u32 	[%rd13+2688], %r235;
$L__BB7_143:
	ret;

}
	// .globl	_ZN3cub18CUB_300001_SM_10006detail4scan16DeviceScanKernelINS2_10policy_hubIiiimN4cuda3std3__44plusIvEEE10Policy1000EN6thrust24THRUST_300001_SM_1000_NS10device_ptrIiEESF_NS0_13ScanTileStateIiLb1EEES9_NS1_10InputValueIiPiEEmiLb0EiEEvT0_T1_T2_iT3_T4_T5_
.visible .entry _ZN3cub18CUB_300001_SM_10006detail4scan16DeviceScanKernelINS2_10policy_hubIiiimN4cuda3std3__44plusIvEEE10Policy1000EN6thrust24THRUST_300001_SM_1000_NS10device_ptrIiEESF_NS0_13ScanTileStateIiLb1EEES9_NS1_10InputValueIiPiEEmiLb0EiEEvT0_T1_T2_iT3_T4_T5_(
	.param .align 8 .b8 _ZN3cub18CUB_300001_SM_10006detail4scan16DeviceScanKernelINS2_10policy_hubIiiimN4cuda3std3__44plusIvEEE10Policy1000EN6thrust24THRUST_300001_SM_1000_NS10device_ptrIiEESF_NS0_13ScanTileStateIiLb1EEES9_NS1_10InputValueIiPiEEmiLb0EiEEvT0_T1_T2_iT3_T4_T5__param_0[8],
	.param .align 8 .b8 _ZN3cub18CUB_300001_SM_10006detail4scan16DeviceScanKernelINS2_10policy_hubIiiimN4cuda3std3__44plusIvEEE10Policy1000EN6thrust24THRUST_300001_SM_1000_NS10device_ptrIiEESF_NS0_13ScanTileStateIiLb1EEES9_NS1_10InputValueIiPiEEmiLb0EiEEvT0_T1_T2_iT3_T4_T5__param_1[8],
	.param .align 8 .b8 _ZN3cub18CUB_300001_SM_10006detail4scan16DeviceScanKernelINS2_10policy_hubIiiimN4cuda3std3__44plusIvEEE10Policy1000EN6thrust24THRUST_300001_SM_1000_NS10device_ptrIiEESF_NS0_13ScanTileStateIiLb1EEES9_NS1_10InputValueIiPiEEmiLb0EiEEvT0_T1_T2_iT3_T4_T5__param_2[8],
	.param .u32 _ZN3cub18CUB_300001_SM_10006detail4scan16DeviceScanKernelINS2_10policy_hubIiiimN4cuda3std3__44plusIvEEE10Policy1000EN6thrust24THRUST_300001_SM_1000_NS10device_ptrIiEESF_NS0_13ScanTileStateIiLb1EEES9_NS1_10InputValueIiPiEEmiLb0EiEEvT0_T1_T2_iT3_T4_T5__param_3,
	.param .align 1 .b8 _ZN3cub18CUB_300001_SM_10006detail4scan16DeviceScanKernelINS2_10policy_hubIiiimN4cuda3std3__44plusIvEEE10Policy1000EN6thrust24THRUST_300001_SM_1000_NS10device_ptrIiEESF_NS0_13ScanTileStateIiLb1EEES9_NS1_10InputValueIiPiEEmiLb0EiEEvT0_T1_T2_iT3_T4_T5__param_4[1],
	.param .align 8 .b8 _ZN3cub18CUB_300001_SM_10006detail4scan16DeviceScanKernelINS2_10policy_hubIiiimN4cuda3std3__44plusIvEEE10Policy1000EN6thrust24THRUST_300001_SM_1000_NS10device_ptrIiEESF_NS0_13ScanTileStateIiLb1EEES9_NS1_10InputValueIiPiEEmiLb0EiEEvT0_T1_T2_iT3_T4_T5__param_5[16],
	.param .u64 _ZN3cub18CUB_300001_SM_10006detail4scan16DeviceScanKernelINS2_10policy_hubIiiimN4cuda3std3__44plusIvEEE10Policy1000EN6thrust24THRUST_300001_SM_1000_NS10device_ptrIiEESF_NS0_13ScanTileStateIiLb1EEES9_NS1_10InputValueIiPiEEmiLb0EiEEvT0_T1_T2_iT3_T4_T5__param_6
)
.maxntid 416
{
	.reg .pred 	%p<158>;
	.reg .b16 	%rs<3>;
	.reg .b32 	%r<1003>;
	.reg .b64 	%rd<59>;
	// demoted variable
	.shared .align 16 .b8 _ZZN3cub18CUB_300001_SM_10006detail4scan16DeviceScanKernelINS2_10policy_hubIiiimN4cuda3std3__44plusIvEEE10Policy1000EN6thrust24THRUST_300001_SM_1000_NS10device_ptrIiEESF_NS0_13ScanTileStateIiLb1EEES9_NS1_10InputValueIiPiEEmiLb0EiEEvT0_T1_T2_iT3_T4_T5_E12temp_storage[31632];
	ld.param.u32 	%r206, [_ZN3cub18CUB_300001_SM_10006detail4scan16DeviceScanKernelINS2_10policy_hubIiiimN4cuda3std3__44plusIvEEE10Policy1000EN6thrust24THRUST_300001_SM_1000_NS10device_ptrIiEESF_NS0_13ScanTileStateIiLb1EEES9_NS1_10InputValueIiPiEEmiLb0EiEEvT0_T1_T2_iT3_T4_T5__param_5];
	bfe.u32 	%r207, %r206, 0, 8;
	cvt.u16.u32 	%rs1, %r207;
	and.b16  	%rs2, %rs1, 255;
	ld.param.u64 	%rd18, [_ZN3cub18CUB_300001_SM_10006detail4scan16DeviceScanKernelINS2_10policy_hubIiiimN4cuda3std3__44plusIvEEE10Policy1000EN6thrust24THRUST_300001_SM_1000_NS10device_ptrIiEESF_NS0_13ScanTileStateIiLb1EEES9_NS1_10InputValueIiPiEEmiLb0EiEEvT0_T1_T2_iT3_T4_T5__param_2];
	ld.param.u64 	%rd17, [_ZN3cub18CUB_300001_SM_10006detail4scan16DeviceScanKernelINS2_10policy_hubIiiimN4cuda3std3__44plusIvEEE10Policy1000EN6thrust24THRUST_300001_SM_1000_NS10device_ptrIiEESF_NS0_13ScanTileStateIiLb1EEES9_NS1_10InputValueIiPiEEmiLb0EiEEvT0_T1_T2_iT3_T4_T5__param_1];
	ld.param.u64 	%rd16, [_ZN3cub18CUB_300001_SM_10006detail4scan16DeviceScanKernelINS2_10policy_hubIiiimN4cuda3std3__44plusIvEEE10Policy1000EN6thrust24THRUST_300001_SM_1000_NS10device_ptrIiEESF_NS0_13ScanTileStateIiLb1EEES9_NS1_10InputValueIiPiEEmiLb0EiEEvT0_T1_T2_iT3_T4_T5__param_0];
	ld.param.u64 	%rd1, [_ZN3cub18CUB_300001_SM_10006detail4scan16DeviceScanKernelINS2_10policy_hubIiiimN4cuda3std3__44plusIvEEE10Policy1000EN6thrust24THRUST_300001_SM_1000_NS10device_ptrIiEESF_NS0_13ScanTileStateIiLb1EEES9_NS1_10InputValueIiPiEEmiLb0EiEEvT0_T1_T2_iT3_T4_T5__param_5+8];
	ld.param.u32 	%r205, [_ZN3cub18CUB_300001_SM_10006detail4scan16DeviceScanKernelINS2_10policy_hubIiiimN4cuda3std3__44plusIvEEE10Policy1000EN6thrust24THRUST_300001_SM_1000_NS10device_ptrIiEESF_NS0_13ScanTileStateIiLb1EEES9_NS1_10InputValueIiPiEEmiLb0EiEEvT0_T1_T2_iT3_T4_T5__param_3];
	ld.param.u64 	%rd19, [_ZN3cub18CUB_300001_SM_10006detail4scan16DeviceScanKernelINS2_10policy_hubIiiimN4cuda3std3__44plusIvEEE10Policy1000EN6thrust24THRUST_300001_SM_1000_NS10device_ptrIiEESF_NS0_13ScanTileStateIiLb1EEES9_NS1_10InputValueIiPiEEmiLb0EiEEvT0_T1_T2_iT3_T4_T5__param_6];
	setp.eq.s16 	%p1, %rs2, 0;
	@%p1 bra 	$L__BB8_2;
	cvta.to.global.u64 	%rd20, %rd1;
	ld.global.u32 	%r959, [%rd20];
	bra.uni 	$L__BB8_3;
$L__BB8_2:
	cvt.u32.u64 	%r959, %rd1;
$L__BB8_3:
	cvta.to.global.u64 	%rd3, %rd16;
	cvta.to.global.u64 	%rd4, %rd17;
	mov.u32 	%r208, %ctaid.x;
	add.s32 	%r4, %r205, %r208;
	mul.wide.s32 	%rd5, %r4, 7904;
	sub.s64 	%rd6, %rd19, %rd5;
	setp.lt.u64 	%p2, %rd6, 7905;
	@%p2 bra 	$L__BB8_29;
	mov.u32 	%r5, %tid.x;
	and.b32  	%r617, %r5, 31;
	and.b32  	%r618, %r5, 992;
	mul.lo.s32 	%r619, %r618, 19;
	or.b32  	%r620, %r619, %r617;
	cvt.u64.u32 	%rd42, %r620;
	add.s64 	%rd7, %rd5, %rd42;
	shl.b64 	%rd43, %rd7, 2;
	add.s64 	%rd44, %rd3, %rd43;
	ld.global.u32 	%r621, [%rd44];
	ld.global.u32 	%r622, [%rd44+128];
	ld.global.u32 	%r623, [%rd44+256];
	ld.global.u32 	%r624, [%rd44+384];
	ld.global.u32 	%r625, [%rd44+512];
	ld.global.u32 	%r626, [%rd44+640];
	ld.global.u32 	%r627, [%rd44+768];
	ld.global.u32 	%r628, [%rd44+896];
	ld.global.u32 	%r629, [%rd44+1024];
	ld.global.u32 	%r630, [%rd44+1152];
	ld.global.u32 	%r631, [%rd44+1280];
	ld.global.u32 	%r632, [%rd44+1408];
	ld.global.u32 	%r633, [%rd44+1536];
	ld.global.u32 	%r634, [%rd44+1664];
	ld.global.u32 	%r635, [%rd44+1792];
	ld.global.u32 	%r636, [%rd44+1920];
	ld.global.u32 	%r637, [%rd44+2048];
	ld.global.u32 	%r638, [%rd44+2176];
	ld.global.u32 	%r639, [%rd44+2304];
	// begin inline asm
	mov.u32 %r616, %laneid;
	// end inline asm
	shr.u32 	%r7, %r5, 5;
	mad.lo.s32 	%r640, %r7, 608, %r616;
	shl.b32 	%r641, %r640, 2;
	mov.u32 	%r642, _ZZN3cub18CUB_300001_SM_10006detail4scan16DeviceScanKernelINS2_10policy_hubIiiimN4cuda3std3__44plusIvEEE10Policy1000EN6thrust24THRUST_300001_SM_1000_NS10device_ptrIiEESF_NS0_13ScanTileStateIiLb1EEES9_NS1_10InputValueIiPiEEmiLb0EiEEvT0_T1_T2_iT3_T4_T5_E12temp_storage;
	add.s32 	%r8, %r642, %r641;
	st.shared.u32 	[%r8], %r621;
	st.shared.u32 	[%r8+128], %r622;
	st.shared.u32 	[%r8+256], %r623;
	st.shared.u32 	[%r8+384], %r624;
	st.shared.u32 	[%r8+512], %r625;
	st.shared.u32 	[%r8+640], %r626;
	st.shared.u32 	[%r8+768], %r627;
	st.shared.u32 	[%r8+896], %r628;
	st.shared.u32 	[%r8+1024], %r629;
	st.shared.u32 	[%r8+1152], %r630;
	st.shared.u32 	[%r8+1280], %r631;
	st.shared.u32 	[%r8+1408], %r632;
	st.shared.u32 	[%r8+1536], %r633;
	st.shared.u32 	[%r8+1664], %r634;
	st.shared.u32 	[%r8+1792], %r635;
	st.shared.u32 	[%r8+1920], %r636;
	st.shared.u32 	[%r8+2048], %r637;
	st.shared.u32 	[%r8+2176], %r638;
	st.shared.u32 	[%r8+2304], %r639;
	bar.warp.sync 	-1;
	mad.lo.s32 	%r9, %r616, 72, %r8;
	ld.shared.u32 	%r10, [%r9];
	ld.shared.u32 	%r11, [%r9+4];
	ld.shared.u32 	%r12, [%r9+8];
	ld.shared.u32 	%r13, [%r9+12];
	ld.shared.u32 	%r14, [%r9+16];
	ld.shared.u32 	%r15, [%r9+20];
	ld.shared.u32 	%r16, [%r9+24];
	ld.shared.u32 	%r17, [%r9+28];
	ld.shared.u32 	%r18, [%r9+32];
	ld.shared.u32 	%r19, [%r9+36];
	ld.shared.u32 	%r20, [%r9+40];
	ld.shared.u32 	%r21, [%r9+44];
	ld.shared.u32 	%r22, [%r9+48];
	ld.shared.u32 	%r23, [%r9+52];
	ld.shared.u32 	%r24, [%r9+56];
	ld.shared.u32 	%r25, [%r9+60];
	ld.shared.u32 	%r26, [%r9+64];
	ld.shared.u32 	%r27, [%r9+68];
	ld.shared.u32 	%r28, [%r9+72];
	bar.sync 	0;
	setp.ne.s32 	%p100, %r4, 0;
	@%p100 bra 	$L__BB8_9;
	add.s32 	%r860, %r11, %r10;
	add.s32 	%r861, %r12, %r860;
	add.s32 	%r862, %r13, %r861;
	add.s32 	%r863, %r14, %r862;
	add.s32 	%r864, %r15, %r863;
	add.s32 	%r865, %r16, %r864;
	add.s32 	%r866, %r17, %r865;
	add.s32 	%r867, %r18, %r866;
	add.s32 	%r868, %r19, %r867;
	add.s32 	%r869, %r20, %r868;
	add.s32 	%r870, %r21, %r869;
	add.s32 	%r871, %r22, %r870;
	add.s32 	%r872, %r23, %r871;
	add.s32 	%r873, %r24, %r872;
	add.s32 	%r874, %r25, %r873;
	add.s32 	%r875, %r26, %r874;
	add.s32 	%r876, %r27, %r875;
	add.s32 	%r834, %r28, %r876;
	mov.b32 	%r832, 1;
	mov.b32 	%r857, 0;
	mov.b32 	%r859, -1;
	// begin inline asm
	{  .reg .s32 r0;  .reg .pred p;  shfl.sync.up.b32 r0|p, %r834, %r832, %r857, %r859;  @p add.s32 r0, r0, %r834;  mov.s32 %r830, r0;}
	// end inline asm
	mov.b32 	%r838, 2;
	// begin inline asm
	{  .reg .s32 r0;  .reg .pred p;  shfl.sync.up.b32 r0|p, %r830, %r838, %r857, %r859;  @p add.s32 r0, r0, %r830;  mov.s32 %r836, r0;}
	// end inline asm
	mov.b32 	%r844, 4;
	// begin inline asm
	{  .reg .s32 r0;  .reg .pred p;  shfl.sync.up.b32 r0|p, %r836, %r844, %r857, %r859;  @p add.s32 r0, r0, %r836;  mov.s32 %r842, r0;}
	// end inline asm
	mov.b32 	%r850, 8;
	// begin inline asm
	{  .reg .s32 r0;  .reg .pred p;  shfl.sync.up.b32 r0|p, %r842, %r850, %r857, %r859;  @p add.s32 r0, r0, %r842;  mov.s32 %r848, r0;}
	// end inline asm
	mov.b32 	%r856, 16;
	// begin inline asm
	{  .reg .s32 r0;  .reg .pred p;  shfl.sync.up.b32 r0|p, %r848, %r856, %r857, %r859;  @p add.s32 r0, r0, %r848;  mov.s32 %r854, r0;}
	// end inline asm
	setp.ne.s32 	%p143, %r616, 31;
	@%p143 bra 	$L__BB8_7;
	shl.b32 	%r877, %r7, 2;
	mov.u32 	%r878, _ZZN3cub18CUB_300001_SM_10006detail4scan16DeviceScanKernelINS2_10policy_hubIiiimN4cuda3std3__44plusIvEEE10Policy1000EN6thrust24THRUST_300001_SM_1000_NS10device_ptrIiEESF_NS0_13ScanTileStateIiLb1EEES9_NS1_10InputValueIiPiEEmiLb0EiEEvT0_T1_T2_iT3_T4_T5_E12temp_storage;
	add.s32 	%r879, %r878, %r877;
	st.shared.u32 	[%r879+16], %r854;
$L__BB8_7:
	bar.sync 	0;
	ld.shared.v4.u32 	{%r880, %r881, %r882, %r883}, [_ZZN3cub18CUB_300001_SM_10006detail4scan16DeviceScanKernelINS2_10policy_hubIiiimN4cuda3std3__44plusIvEEE10Policy1000EN6thrust24THRUST_300001_SM_1000_NS10device_ptrIiEESF_NS0_13ScanTileStateIiLb1EEES9_NS1_10InputValueIiPiEEmiLb0EiEEvT0_T1_T2_iT3_T4_T5_E12temp_storage+16];
	add.s32 	%r884, %r881, %r880;
	setp.eq.s32 	%p144, %r7, 2;
	selp.b32 	%r885, %r884, %r880, %p144;
	add.s32 	%r886, %r884, %r882;
	setp.eq.s32 	%p145, %r7, 3;
	selp.b32 	%r887, %r886, %r885, %p145;
	add.s32 	%r888, %r886, %r883;
	setp.eq.s32 	%p146, %r7, 4;
	selp.b32 	%r889, %r888, %r887, %p146;
	ld.shared.v4.u32 	{%r890, %r891, %r892, %r893}, [_ZZN3cub18CUB_300001_SM_10006detail4scan16DeviceScanKernelINS2_10policy_hubIiiimN4cuda3std3__44plusIvEEE10Policy1000EN6thrust24THRUST_300001_SM_1000_NS10device_ptrIiEESF_NS0_13ScanTileStateIiLb1EEES9_NS1_10InputValueIiPiEEmiLb0EiEEvT0_T1_T2_iT3_T4_T5_E12temp_storage+32];
	add.s32 	%r894, %r888, %r890;
	setp.eq.s32 	%p147, %r7, 5;
	selp.b32 	%r895, %r894, %r889, %p147;
	add.s32 	%r896, %r894, %r891;
	setp.eq.s32 	%p148, %r7, 6;
	selp.b32 	%r897, %r896, %r895, %p148;
	add.s32 	%r898, %r896, %r892;
	setp.eq.s32 	%p149, %r7, 7;
	selp.b32 	%r899, %r898, %r897, %p149;
	add.s32 	%r900, %r898, %r893;
	setp.eq.s32 	%p150, %r7, 8;
	selp.b32 	%r901, %r900, %r899, %p150;
	ld.shared.v4.u32 	{%r902, %r903, %r904, %r905}, [_ZZN3cub18CUB_300001_SM_10006detail4scan16DeviceScanKernelINS2_10policy_hubIiiimN4cuda3std3__44plusIvEEE10Policy1000EN6thrust24THRUST_300001_SM_1000_NS10device_ptrIiEESF_NS0_13ScanTileStateIiLb1EEES9_NS1_10InputValueIiPiEEmiLb0EiEEvT0_T1_T2_iT3_T4_T5_E12temp_storage+48];
	add.s32 	%r906, %r900, %r902;
	setp.eq.s32 	%p151, %r7, 9;
	selp.b32 	%r907, %r906, %r901, %p151;
	add.s32 	%r908, %r906, %r903;
	setp.eq.s32 	%p152, %r7, 10;
	selp.b32 	%r909, %r908, %r907, %p152;
	add.s32 	%r910, %r908, %r904;
	setp.eq.s32 	%p153, %r7, 11;
	selp.b32 	%r911, %r910, %r909, %p153;
	add.s32 	%r912, %r910, %r905;
	setp.eq.s32 	%p154, %r7, 12;
	selp.b32 	%r913, %r912, %r911, %p154;
	ld.shared.u32 	%r914, [_ZZN3cub18CUB_300001_SM_10006detail4scan16DeviceScanKernelINS2_10policy_hubIiiimN4cuda3std3__44plusIvEEE10Policy1000EN6thrust24THRUST_300001_SM_1000_NS10device_ptrIiEESF_NS0_13ScanTileStateIiLb1EEES9_NS1_10InputValueIiPiEEmiLb0EiEEvT0_T1_T2_iT3_T4_T5_E12temp_storage+64];
	setp.lt.u32 	%p155, %r5, 32;
	selp.b32 	%r915, 0, %r913, %p155;
	setp.eq.s32 	%p156, %r616, 0;
	sub.s32 	%r916, %r854, %r834;
	selp.b32 	%r917, 0, %r916, %p156;
	add.s32 	%r918, %r917, %r959;
	add.s32 	%r971, %r918, %r915;
	add.s32 	%r919, %r914, %r959;
	add.s32 	%r32, %r919, %r912;
	setp.ne.s32 	%p157, %r5, 0;
	@%p157 bra 	$L__BB8_28;
	add.s64 	%rd56, %rd18, 256;
	mov.b32 	%r920, 101;
	// begin inline asm
	st.relaxed.gpu.v2.u32 [%rd56], {%r920, %r32};
	// end inline asm
	bra.uni 	$L__BB8_28;
$L__BB8_9:
	add.s32 	%r673, %r11, %r10;
	add.s32 	%r674, %r12, %r673;
	add.s32 	%r675, %r13, %r674;
	add.s32 	%r676, %r14, %r675;
	add.s32 	%r677, %r15, %r676;
	add.s32 	%r678, %r16, %r677;
	add.s32 	%r679, %r17, %r678;
	add.s32 	%r680, %r18, %r679;
	add.s32 	%r681, %r19, %r680;
	add.s32 	%r682, %r20, %r681;
	add.s32 	%r683, %r21, %r682;
	add.s32 	%r684, %r22, %r683;
	add.s32 	%r685, %r23, %r684;
	add.s32 	%r686, %r24, %r685;
	add.s32 	%r687, %r25, %r686;
	add.s32 	%r688, %r26, %r687;
	add.s32 	%r689, %r27, %r688;
	add.s32 	%r647, %r28, %r689;
	mov.b32 	%r645, 1;
	mov.b32 	%r670, 0;
	mov.b32 	%r672, -1;
	// begin inline asm
	{  .reg .s32 r0;  .reg .pred p;  shfl.sync.up.b32 r0|p, %r647, %r645, %r670, %r672;  @p add.s32 r0, r0, %r647;  mov.s32 %r643, r0;}
	// end inline asm
	mov.b32 	%r651, 2;
	// begin inline asm
	{  .reg .s32 r0;  .reg .pred p;  shfl.sync.up.b32 r0|p, %r643, %r651, %r670, %r672;  @p add.s32 r0, r0, %r643;  mov.s32 %r649, r0;}
	// end inline asm
	mov.b32 	%r657, 4;
	// begin inline asm
	{  .reg .s32 r0;  .reg .pred p;  shfl.sync.up.b32 r0|p, %r649, %r657, %r670, %r672;  @p add.s32 r0, r0, %r649;  mov.s32 %r655, r0;}
	// end inline asm
	mov.b32 	%r663, 8;
	// begin inline asm
	{  .reg .s32 r0;  .reg .pred p;  shfl.sync.up.b32 r0|p, %r655, %r663, %r670, %r672;  @p add.s32 r0, r0, %r655;  mov.s32 %r661, r0;}
	// end inline asm
	mov.b32 	%r669, 16;
	// begin inline asm
	{  .reg .s32 r0;  .reg .pred p;  shfl.sync.up.b32 r0|p, %r661, %r669, %r670, %r672;  @p add.s32 r0, r0, %r661;  mov.s32 %r667, r0;}
	// end inline asm
	setp.ne.s32 	%p101, %r616, 31;
	@%p101 bra 	$L__BB8_11;
	shl.b32 	%r690, %r7, 2;
	mov.u32 	%r691, _ZZN3cub18CUB_300001_SM_10006detail4scan16DeviceScanKernelINS2_10policy_hubIiiimN4cuda3std3__44plusIvEEE10Policy1000EN6thrust24THRUST_300001_SM_1000_NS10device_ptrIiEESF_NS0_13ScanTileStateIiLb1EEES9_NS1_10InputValueIiPiEEmiLb0EiEEvT0_T1_T2_iT3_T4_T5_E12temp_storage;
	add.s32 	%r692, %r691, %r690;
	st.shared.u32 	[%r692+16], %r667;
$L__BB8_11:
	sub.s32 	%r693, %r667, %r647;
	bar.sync 	0;
	ld.shared.v4.u32 	{%r694, %r695, %r696, %r697}, [_ZZN3cub18CUB_300001_SM_10006detail4scan16DeviceScanKernelINS2_10policy_hubIiiimN4cuda3std3__44plusIvEEE10Policy1000EN6thrust24THRUST_300001_SM_1000_NS10device_ptrIiEESF_NS0_13ScanTileStateIiLb1EEES9_NS1_10InputValueIiPiEEmiLb0EiEEvT0_T1_T2_iT3_T4_T5_E12temp_storage+16];
	add.s32 	%r698, %r695, %r694;
	setp.eq.s32 	%p102, %r7, 2;
	selp.b32 	%r699, %r698, %r694, %p102;
	add.s32 	%r700, %r698, %r696;
	setp.eq.s32 	%p103, %r7, 3;
	selp.b32 	%r701, %r700, %r699, %p103;
	add.s32 	%r702, %r700, %r697;
	setp.eq.s32 	%p104, %r7, 4;
	selp.b32 	%r703, %r702, %r701, %p104;
	ld.shared.v4.u32 	{%r704, %r705, %r706, %r707}, [_ZZN3cub18CUB_300001_SM_10006detail4scan16DeviceScanKernelINS2_10policy_hubIiiimN4cuda3std3__44plusIvEEE10Policy1000EN6thrust24THRUST_300001_SM_1000_NS10device_ptrIiEESF_NS0_13ScanTileStateIiLb1EEES9_NS1_10InputValueIiPiEEmiLb0EiEEvT0_T1_T2_iT3_T4_T5_E12temp_storage+32];
	add.s32 	%r708, %r702, %r704;
	setp.eq.s32 	%p105, %r7, 5;
	selp.b32 	%r709, %r708, %r703, %p105;
	add.s32 	%r710, %r708, %r705;
	setp.eq.s32 	%p106, %r7, 6;
	selp.b32 	%r711, %r710, %r709, %p106;
	add.s32 	%r712, %r710, %r706;
	setp.eq.s32 	%p107, %r7, 7;
	selp.b32 	%r713, %r712, %r711, %p107;
	add.s32 	%r714, %r712, %r707;
	setp.eq.s32 	%p108, %r7, 8;
	selp.b32 	%r715, %r714, %r713, %p108;
	ld.shared.v4.u32 	{%r716, %r717, %r718, %r719}, [_ZZN3cub18CUB_300001_SM_10006detail4scan16DeviceScanKernelINS2_10policy_hubIiiimN4cuda3std3__44plusIvEEE10Policy1000EN6thrust24THRUST_300001_SM_1000_NS10device_ptrIiEESF_NS0_13ScanTileStateIiLb1EEES9_NS1_10InputValueIiPiEEmiLb0EiEEvT0_T1_T2_iT3_T4_T5_E12temp_storage+48];
	add.s32 	%r720, %r714, %r716;
	setp.eq.s32 	%p109, %r7, 9;
	selp.b32 	%r721, %r720, %r715, %p109;
	add.s32 	%r722, %r720, %r717;
	setp.eq.s32 	%p110, %r7, 10;
	selp.b32 	%r723, %r722, %r721, %p110;
	add.s32 	%r724, %r722, %r718;
	setp.eq.s32 	%p111, %r7, 11;
	selp.b32 	%r725, %r724, %r723, %p111;
	add.s32 	%r726, %r724, %r719;
	setp.eq.s32 	%p112, %r7, 12;
	selp.b32 	%r727, %r726, %r725, %p112;
	ld.shared.u32 	%r728, [_ZZN3cub18CUB_300001_SM_10006detail4scan16DeviceScanKernelINS2_10policy_hubIiiimN4cuda3std3__44plusIvEEE10Policy1000EN6thrust24THRUST_300001_SM_1000_NS10device_ptrIiEESF_NS0_13ScanTileStateIiLb1EEES9_NS1_10InputValueIiPiEEmiLb0EiEEvT0_T1_T2_iT3_T4_T5_E12temp_storage+64];
	add.s32 	%r35, %r726, %r728;
	setp.gt.u32 	%p113, %r5, 31;
	setp.lt.u32 	%p114, %r5, 32;
	setp.eq.s32 	%p115, %r616, 0;
	selp.b32 	%r729, 0, %r693, %p115;
	add.s32 	%r970, %r727, %r729;
	selp.b32 	%r37, %r693, %r970, %p114;
	@%p113 bra 	$L__BB8_27;
	setp.ne.s32 	%p116, %r5, 0;
	mul.wide.s32 	%rd45, %r4, 8;
	add.s64 	%rd8, %rd18, %rd45;
	@%p116 bra 	$L__BB8_14;
	st.shared.u32 	[_ZZN3cub18CUB_300001_SM_10006detail4scan16DeviceScanKernelINS2_10policy_hubIiiimN4cuda3std3__44plusIvEEE10Policy1000EN6thrust24THRUST_300001_SM_1000_NS10device_ptrIiEESF_NS0_13ScanTileStateIiLb1EEES9_NS1_10InputValueIiPiEEmiLb0EiEEvT0_T1_T2_iT3_T4_T5_E12temp_storage+12], %r35;
	add.s64 	%rd46, %rd8, 256;
	mov.b32 	%r730, 100;
	// begin inline asm
	st.relaxed.gpu.v2.u32 [%rd46], {%r730, %r35};
	// end inline asm
$L__BB8_14:
	not.b32 	%r736, %r5;
	add.s32 	%r966, %r4, %r736;
	mov.b32 	%r732, 550;
	// begin inline asm
	nanosleep.u32 %r732;
	// end inline asm
	mul.wide.s32 	%rd48, %r966, 8;
	add.s64 	%rd49, %rd18, %rd48;
	add.s64 	%rd47, %rd49, 256;
	// begin inline asm
	ld.relaxed.gpu.v2.u32 {%r967, %r961}, [%rd47];
	// end inline asm
	mov.b32 	%r962, 478;
$L__BB8_15:
	setp.eq.s32 	%p117, %r967, 99;
	mov.b32 	%r737, -1;
	vote.sync.any.pred 	%p118, %p117, %r737;
	not.pred 	%p119, %p118;
	@%p119 bra 	$L__BB8_17;
	// begin inline asm
	nanosleep.u32 %r962;
	// end inline asm
	shr.u32 	%r962, %r962, 1;
	// begin inline asm
	ld.relaxed.gpu.v2.u32 {%r967, %r961}, [%rd47];
	// end inline asm
	bra.uni 	$L__BB8_15;
$L__BB8_17:
	setp.eq.s32 	%p120, %r967, 101;
	mov.b32 	%r764, -1;
	vote.sync.ballot.b32 	%r766, %p120, %r764;
	// begin inline asm
	mov.u32 %r739, %lanemask_ge;
	// end inline asm
	and.b32  	%r767, %r766, %r739;
	or.b32  	%r768, %r767, -2147483648;
	add.s32 	%r769, %r768, -1;
	not.b32 	%r770, %r768;
	and.b32  	%r771, %r770, %r769;
	popc.b32 	%r743, %r771;
	mov.b32 	%r742, 1;
	// begin inline asm
	shfl.sync.down.b32 %r740, %r961, %r742, %r743, %r764;
	// end inline asm
	setp.lt.s32 	%p122, %r616, %r743;
	selp.b32 	%r772, %r740, 0, %p122;
	add.s32 	%r746, %r772, %r961;
	mov.b32 	%r747, 2;
	// begin inline asm
	shfl.sync.down.b32 %r745, %r746, %r747, %r743, %r764;
	// end inline asm
	add.s32 	%r50, %r616, 2;
	setp.gt.s32 	%p123, %r50, %r743;
	selp.b32 	%r773, 0, %r745, %p123;
	add.s32 	%r751, %r746, %r773;
	mov.b32 	%r752, 4;
	// begin inline asm
	shfl.sync.down.b32 %r750, %r751, %r752, %r743, %r764;
	// end inline asm
	add.s32 	%r51, %r616, 4;
	setp.gt.s32 	%p124, %r51, %r743;
	selp.b32 	%r774, 0, %r750, %p124;
	add.s32 	%r756, %r751, %r774;
	mov.b32 	%r757, 8;
	// begin inline asm
	shfl.sync.down.b32 %r755, %r756, %r757, %r743, %r764;
	// end inline asm
	add.s32 	%r52, %r616, 8;
	setp.gt.s32 	%p125, %r52, %r743;
	selp.b32 	%r775, 0, %r755, %p125;
	add.s32 	%r761, %r756, %r775;
	mov.b32 	%r762, 16;
	// begin inline asm
	shfl.sync.down.b32 %r760, %r761, %r762, %r743, %r764;
	// end inline asm
	add.s32 	%r53, %r616, 16;
	setp.gt.s32 	%p126, %r53, %r743;
	selp.b32 	%r776, 0, %r760, %p126;
	add.s32 	%r965, %r761, %r776;
	add.s64 	%rd10, %rd18, 256;
	mov.b32 	%r963, 478;
$L__BB8_18:
	setp.ne.s32 	%p127, %r967, 101;
	mov.b32 	%r777, -1;
	vote.sync.all.pred 	%p128, %p127, %r777;
	not.pred 	%p129, %p128;
	@%p129 bra 	$L__BB8_23;
	shr.u32 	%r963, %r963, 1;
	mul.wide.s32 	%rd52, %r966, 8;
	add.s64 	%rd53, %rd10, %rd52;
	add.s64 	%rd51, %rd53, -256;
	// begin inline asm
	ld.relaxed.gpu.v2.u32 {%r967, %r968}, [%rd51];
	// end inline asm
	mov.u32 	%r969, %r963;
$L__BB8_20:
	setp.eq.s32 	%p133, %r967, 99;
	mov.b32 	%r785, -1;
	vote.sync.any.pred 	%p134, %p133, %r785;
	not.pred 	%p135, %p134;
	@%p135 bra 	$L__BB8_22;
	// begin inline asm
	nanosleep.u32 %r969;
	// end inline asm
	shr.u32 	%r969, %r969, 1;
	// begin inline asm
	ld.relaxed.gpu.v2.u32 {%r967, %r968}, [%rd51];
	// end inline asm
	bra.uni 	$L__BB8_20;
$L__BB8_22:
	setp.eq.s32 	%p136, %r967, 101;
	mov.b32 	%r811, -1;
	vote.sync.ballot.b32 	%r812, %p136, %r811;
	and.b32  	%r813, %r812, %r739;
	or.b32  	%r814, %r813, -2147483648;
	add.s32 	%r815, %r814, -1;
	not.b32 	%r816, %r814;
	and.b32  	%r817, %r816, %r815;
	popc.b32 	%r790, %r817;
	mov.b32 	%r789, 1;
	// begin inline asm
	shfl.sync.down.b32 %r787, %r968, %r789, %r790, %r811;
	// end inline asm
	setp.lt.s32 	%p138, %r616, %r790;
	selp.b32 	%r818, %r787, 0, %p138;
	add.s32 	%r793, %r818, %r968;
	mov.b32 	%r794, 2;
	// begin inline asm
	shfl.sync.down.b32 %r792, %r793, %r794, %r790, %r811;
	// end inline asm
	setp.gt.s32 	%p139, %r50, %r790;
	selp.b32 	%r819, 0, %r792, %p139;
	add.s32 	%r798, %r793, %r819;
	mov.b32 	%r799, 4;
	// begin inline asm
	shfl.sync.down.b32 %r797, %r798, %r799, %r790, %r811;
	// end inline asm
	setp.gt.s32 	%p140, %r51, %r790;
	selp.b32 	%r820, 0, %r797, %p140;
	add.s32 	%r803, %r798, %r820;
	mov.b32 	%r804, 8;
	// begin inline asm
	shfl.sync.down.b32 %r802, %r803, %r804, %r790, %r811;
	// end inline asm
	setp.gt.s32 	%p141, %r52, %r790;
	selp.b32 	%r821, 0, %r802, %p141;
	add.s32 	%r808, %r803, %r821;
	mov.b32 	%r809, 16;
	// begin inline asm
	shfl.sync.down.b32 %r807, %r808, %r809, %r790, %r811;
	// end inline asm
	setp.gt.s32 	%p142, %r53, %r790;
	selp.b32 	%r822, 0, %r807, %p142;
	add.s32 	%r823, %r822, %r965;
	add.s32 	%r965, %r823, %r808;
	add.s32 	%r966, %r966, -32;
	bra.uni 	$L__BB8_18;
$L__BB8_23:
	@%p116 bra 	$L__BB8_25;
	add.s32 	%r780, %r965, %r35;
	add.s64 	%rd50, %rd8, 256;
	mov.b32 	%r779, 101;
	// begin inline asm
	st.relaxed.gpu.v2.u32 [%rd50], {%r779, %r780};
	// end inline asm
	st.shared.u32 	[_ZZN3cub18CUB_300001_SM_10006detail4scan16DeviceScanKernelINS2_10policy_hubIiiimN4cuda3std3__44plusIvEEE10Policy1000EN6thrust24THRUST_300001_SM_1000_NS10device_ptrIiEESF_NS0_13ScanTileStateIiLb1EEES9_NS1_10InputValueIiPiEEmiLb0EiEEvT0_T1_T2_iT3_T4_T5_E12temp_storage+4], %r965;
	st.shared.u32 	[_ZZN3cub18CUB_300001_SM_10006detail4scan16DeviceScanKernelINS2_10policy_hubIiiimN4cuda3std3__44plusIvEEE10Policy1000EN6thrust24THRUST_300001_SM_1000_NS10device_ptrIiEESF_NS0_13ScanTileStateIiLb1EEES9_NS1_10InputValueIiPiEEmiLb0EiEEvT0_T1_T2_iT3_T4_T5_E12temp_storage+8], %r780;
$L__BB8_25:
	setp.ne.s32 	%p131, %r616, 0;
	mov.u32 	%r970, %r37;
	@%p131 bra 	$L__BB8_27;
	st.shared.u32 	[_ZZN3cub18CUB_300001_SM_10006detail4scan16DeviceScanKernelINS2_10policy_hubIiiimN4cuda3std3__44plusIvEEE10Policy1000EN6thrust24THRUST_300001_SM_1000_NS10device_ptrIiEESF_NS0_13ScanTileStateIiLb1EEES9_NS1_10InputValueIiPiEEmiLb0EiEEvT0_T1_T2_iT3_T4_T5_E12temp_storage+84], %r965;
	mov.u32 	%r970, %r965;
$L__BB8_27:
	bar.sync 	0;
	setp.eq.s32 	%p132, %r5, 0;
	ld.shared.u32 	%r781, [_ZZN3cub18CUB_300001_SM_10006detail4scan16DeviceScanKernelINS2_10policy_hubIiiimN4cuda3std3__44plusIvEEE10Policy1000EN6thrust24THRUST_300001_SM_1000_NS10device_ptrIiEESF_NS0_13ScanTileStateIiLb1EEES9_NS1_10InputValueIiPiEEmiLb0EiEEvT0_T1_T2_iT3_T4_T5_E12temp_storage+84];
	selp.b32 	%r782, 0, %r781, %p132;
	add.s32 	%r971, %r782, %r970;
$L__BB8_28:
	add.s32 	%r922, %r971, %r10;
	add.s32 	%r923, %r11, %r922;
	add.s32 	%r924, %r12, %r923;
	add.s32 	%r925, %r13, %r924;
	add.s32 	%r926, %r14, %r925;
	add.s32 	%r927, %r15, %r926;
	add.s32 	%r928, %r16, %r927;
	add.s32 	%r929, %r17, %r928;
	add.s32 	%r930, %r18, %r929;
	add.s32 	%r931, %r19, %r930;
	add.s32 	%r932, %r20, %r931;
	add.s32 	%r933, %r21, %r932;
	add.s32 	%r934, %r22, %r933;
	add.s32 	%r935, %r23, %r934;
	add.s32 	%r936, %r24, %r935;
	add.s32 	%r937, %r25, %r936;
	add.s32 	%r938, %r26, %r937;
	add.s32 	%r939, %r27, %r938;
	bar.sync 	0;
	st.shared.u32 	[%r9], %r971;
	st.shared.u32 	[%r9+4], %r922;
	st.shared.u32 	[%r9+8], %r923;
	st.shared.u32 	[%r9+12], %r924;
	st.shared.u32 	[%r9+16], %r925;
	st.shared.u32 	[%r9+20], %r926;
	st.shared.u32 	[%r9+24], %r927;
	st.shared.u32 	[%r9+28], %r928;
	st.shared.u32 	[%r9+32], %r929;
	st.shared.u32 	[%r9+36], %r930;
	st.shared.u32 	[%r9+40], %r931;
	st.shared.u32 	[%r9+44], %r932;
	st.shared.u32 	[%r9+48], %r933;
	st.shared.u32 	[%r9+52], %r934;
	st.shared.u32 	[%r9+56], %r935;
	st.shared.u32 	[%r9+60], %r936;
	st.shared.u32 	[%r9+64], %r937;
	st.shared.u32 	[%r9+68], %r938;
	st.shared.u32 	[%r9+72], %r939;
	bar.warp.sync 	-1;
	ld.shared.u32 	%r940, [%r8];
	ld.shared.u32 	%r941, [%r8+128];
	ld.shared.u32 	%r942, [%r8+256];
	ld.shared.u32 	%r943, [%r8+384];
	ld.shared.u32 	%r944, [%r8+512];
	ld.shared.u32 	%r945, [%r8+640];
	ld.shared.u32 	%r946, [%r8+768];
	ld.shared.u32 	%r947, [%r8+896];
	ld.shared.u32 	%r948, [%r8+1024];
	ld.shared.u32 	%r949, [%r8+1152];
	ld.shared.u32 	%r950, [%r8+1280];
	ld.shared.u32 	%r951, [%r8+1408];
	ld.shared.u32 	%r952, [%r8+1536];
	ld.shared.u32 	%r953, [%r8+1664];
	ld.shared.u32 	%r954, [%r8+1792];
	ld.shared.u32 	%r955, [%r8+1920];
	ld.shared.u32 	%r956, [%r8+2048];
	ld.shared.u32 	%r957, [%r8+2176];
	ld.shared.u32 	%r958, [%r8+2304];
	add.s64 	%rd58, %rd4, %rd43;
	st.global.u32 	[%rd58], %r940;
	st.global.u32 	[%rd58+128], %r941;
	st.global.u32 	[%rd58+256], %r942;
	st.global.u32 	[%rd58+384], %r943;
	st.global.u32 	[%rd58+512], %r944;
	st.global.u32 	[%rd58+640], %r945;
	st.global.u32 	[%rd58+768], %r946;
	st.global.u32 	[%rd58+896], %r947;
	st.global.u32 	[%rd58+1024], %r948;
	st.global.u32 	[%rd58+1152], %r949;
	st.global.u32 	[%rd58+1280], %r950;
	st.global.u32 	[%rd58+1408], %r951;
	st.global.u32 	[%rd58+1536], %r952;
	st.global.u32 	[%rd58+1664], %r953;
	st.global.u32 	[%rd58+1792], %r954;
	st.global.u32 	[%rd58+1920], %r955;
	st.global.u32 	[%rd58+2048], %r956;
	st.global.u32 	[%rd58+2176], %r957;
	st.global.u32 	[%rd58+2304], %r958;
	bra.uni 	$L__BB8_131;
$L__BB8_29:
	setp.eq.s64 	%p3, %rd6, 0;
	@%p3 bra 	$L__BB8_131;
	cvt.u32.u64 	%r75, %rd6;
	shl.b64 	%rd21, %rd5, 2;
	add.s64 	%rd22, %rd3, %rd21;
	mov.u32 	%r76, %tid.x;
	ld.global.u32 	%r990, [%rd22];
	and.b32  	%r209, %r76, 31;
	and.b32  	%r210, %r76, 992;
	mul.lo.s32 	%r211, %r210, 19;
	or.b32  	%r78, %r211, %r209;
	setp.ge.u32 	%p4, %r78, %r75;
	shl.b32 	%r212, %r78, 2;
	cvt.u64.u32 	%rd23, %r212;
	add.s64 	%rd12, %rd22, %rd23;
	mov.u32 	%r972, %r990;
	@%p4 bra 	$L__BB8_32;
	ld.global.u32 	%r972, [%rd12];
$L__BB8_32:
	add.s32 	%r213, %r78, 32;
	setp.ge.u32 	%p5, %r213, %r75;
	mov.u32 	%r973, %r990;
	@%p5 bra 	$L__BB8_34;
	ld.global.u32 	%r973, [%rd12+128];
$L__BB8_34:
	add.s32 	%r214, %r78, 64;
	setp.ge.u32 	%p6, %r214, %r75;
	mov.u32 	%r974, %r990;
	@%p6 bra 	$L__BB8_36;
	ld.global.u32 	%r974, [%rd12+256];
$L__BB8_36:
	add.s32 	%r215, %r78, 96;
	setp.ge.u32 	%p7, %r215, %r75;
	mov.u32 	%r975, %r990;
	@%p7 bra 	$L__BB8_38;
	ld.global.u32 	%r975, [%rd12+384];
$L__BB8_38:
	add.s32 	%r216, %r78, 128;
	setp.ge.u32 	%p8, %r216, %r75;
	mov.u32 	%r976, %r990;
	@%p8 bra 	$L__BB8_40;
	ld.global.u32 	%r976, [%rd12+512];
$L__BB8_40:
	add.s32 	%r217, %r78, 160;
	setp.ge.u32 	%p9, %r217, %r75;
	mov.u32 	%r977, %r990;
	@%p9 bra 	$L__BB8_42;
	ld.global.u32 	%r977, [%rd12+640];
$L__BB8_42:
	add.s32 	%r218, %r78, 192;
	setp.ge.u32 	%p10, %r218, %r75;
	mov.u32 	%r978, %r990;
	@%p10 bra 	$L__BB8_44;
	ld.global.u32 	%r978, [%rd12+768];
$L__BB8_44:
	add.s32 	%r219, %r78, 224;
	setp.ge.u32 	%p11, %r219, %r75;
	mov.u32 	%r979, %r990;
	@%p11 bra 	$L__BB8_46;
	ld.global.u32 	%r979, [%rd12+896];
$L__BB8_46:
	add.s32 	%r95, %r78, 256;
	setp.ge.u32 	%p12, %r95, %r75;
	mov.u32 	%r980, %r990;
	@%p12 bra 	$L__BB8_48;
	ld.global.u32 	%r980, [%rd12+1024];
$L__BB8_48:
	add.s32 	%r98, %r78, 288;
	setp.ge.u32 	%p13, %r98, %r75;
	mov.u32 	%r981, %r990;
	@%p13 bra 	$L__BB8_50;
	ld.global.u32 	%r981, [%rd12+1152];
$L__BB8_50:
	add.s32 	%r220, %r78, 320;
	setp.ge.u32 	%p14, %r220, %r75;
	mov.u32 	%r982, %r990;
	@%p14 bra 	$L__BB8_52;
	ld.global.u32 	%r982, [%rd12+1280];
$L__BB8_52:
	add.s32 	%r221, %r78, 352;
	setp.ge.u32 	%p15, %r221, %r75;
	mov.u32 	%r983, %r990;
	@%p15 bra 	$L__BB8_54;
	ld.global.u32 	%r983, [%rd12+1408];
$L__BB8_54:
	add.s32 	%r222, %r78, 384;
	setp.ge.u32 	%p16, %r222, %r75;
	mov.u32 	%r984, %r990;
	@%p16 bra 	$L__BB8_56;
	ld.global.u32 	%r984, [%rd12+1536];
$L__BB8_56:
	add.s32 	%r223, %r78, 416;
	setp.ge.u32 	%p17, %r223, %r75;
	mov.u32 	%r985, %r990;
	@%p17 bra 	$L__BB8_58;
	ld.global.u32 	%r985, [%rd12+1664];
$L__BB8_58:
	add.s32 	%r224, %r78, 448;
	setp.ge.u32 	%p18, %r224, %r75;
	mov.u32 	%r986, %r990;
	@%p18 bra 	$L__BB8_60;
	ld.global.u32 	%r986, [%rd12+1792];
$L__BB8_60:
	add.s32 	%r225, %r78, 480;
	setp.ge.u32 	%p19, %r225, %r75;
	mov.u32 	%r987, %r990;
	@%p19 bra 	$L__BB8_62;
	ld.global.u32 	%r987, [%rd12+1920];
$L__BB8_62:
	add.s32 	%r226, %r78, 512;
	setp.ge.u32 	%p20, %r226, %r75;
	mov.u32 	%r988, %r990;
	@%p20 bra 	$L__BB8_64;
	ld.global.u32 	%r988, [%rd12+2048];
$L__BB8_64:
	add.s32 	%r115, %r78, 544;
	setp.ge.u32 	%p21, %r115, %r75;
	mov.u32 	%r989, %r990;
	@%p21 bra 	$L__BB8_66;
	ld.global.u32 	%r989, [%rd12+2176];
$L__BB8_66:
	add.s32 	%r118, %r78, 576;
	setp.ge.u32 	%p22, %r118, %r75;
	@%p22 bra 	$L__BB8_68;
	ld.global.u32 	%r990, [%rd12+2304];
$L__BB8_68:
	// begin inline asm
	mov.u32 %r227, %laneid;
	// end inline asm
	shr.u32 	%r122, %r76, 5;
	mad.lo.s32 	%r228, %r122, 608, %r227;
	shl.b32 	%r229, %r228, 2;
	mov.u32 	%r230, _ZZN3cub18CUB_300001_SM_10006detail4scan16DeviceScanKernelINS2_10policy_hubIiiimN4cuda3std3__44plusIvEEE10Policy1000EN6thrust24THRUST_300001_SM_1000_NS10device_ptrIiEESF_NS0_13ScanTileStateIiLb1EEES9_NS1_10InputValueIiPiEEmiLb0EiEEvT0_T1_T2_iT3_T4_T5_E12temp_storage;
	add.s32 	%r123, %r230, %r229;
	st.shared.u32 	[%r123], %r972;
	st.shared.u32 	[%r123+128], %r973;
	st.shared.u32 	[%r123+256], %r974;
	st.shared.u32 	[%r123+384], %r975;
	st.shared.u32 	[%r123+512], %r976;
	st.shared.u32 	[%r123+640], %r977;
	st.shared.u32 	[%r123+768], %r978;
	st.shared.u32 	[%r123+896], %r979;
	st.shared.u32 	[%r123+1024], %r980;
	st.shared.u32 	[%r123+1152], %r981;
	st.shared.u32 	[%r123+1280], %r982;
	st.shared.u32 	[%r123+1408], %r983;
	st.shared.u32 	[%r123+1536], %r984;
	st.shared.u32 	[%r123+1664], %r985;
	st.shared.u32 	[%r123+1792], %r986;
	st.shared.u32 	[%r123+1920], %r987;
	st.shared.u32 	[%r123+2048], %r988;
	st.shared.u32 	[%r123+2176], %r989;
	st.shared.u32 	[%r123+2304], %r990;
	bar.warp.sync 	-1;
	mad.lo.s32 	%r124, %r227, 72, %r123;
	ld.shared.u32 	%r125, [%r124];
	ld.shared.u32 	%r126, [%r124+4];
	ld.shared.u32 	%r127, [%r124+8];
	ld.shared.u32 	%r128, [%r124+12];
	ld.shared.u32 	%r129, [%r124+16];
	ld.shared.u32 	%r130, [%r124+20];
	ld.shared.u32 	%r131, [%r124+24];
	ld.shared.u32 	%r132, [%r124+28];
	ld.shared.u32 	%r133, [%r124+32];
	ld.shared.u32 	%r134, [%r124+36];
	ld.shared.u32 	%r135, [%r124+40];
	ld.shared.u32 	%r136, [%r124+44];
	ld.shared.u32 	%r137, [%r124+48];
	ld.shared.u32 	%r138, [%r124+52];
	ld.shared.u32 	%r139, [%r124+56];
	ld.shared.u32 	%r140, [%r124+60];
	ld.shared.u32 	%r141, [%r124+64];
	ld.shared.u32 	%r142, [%r124+68];
	ld.shared.u32 	%r143, [%r124+72];
	bar.sync 	0;
	setp.ne.s32 	%p23, %r4, 0;
	@%p23 bra 	$L__BB8_72;
	add.s32 	%r456, %r126, %r125;
	add.s32 	%r457, %r127, %r456;
	add.s32 	%r458, %r128, %r457;
	add.s32 	%r459, %r129, %r458;
	add.s32 	%r460, %r130, %r459;
	add.s32 	%r461, %r131, %r460;
	add.s32 	%r462, %r132, %r461;
	add.s32 	%r463, %r133, %r462;
	add.s32 	%r464, %r134, %r463;
	add.s32 	%r465, %r135, %r464;
	add.s32 	%r466, %r136, %r465;
	add.s32 	%r467, %r137, %r466;
	add.s32 	%r468, %r138, %r467;
	add.s32 	%r469, %r139, %r468;
	add.s32 	%r470, %r140, %r469;
	add.s32 	%r471, %r141, %r470;
	add.s32 	%r472, %r142, %r471;
	add.s32 	%r430, %r143, %r472;
	mov.b32 	%r428, 1;
	mov.b32 	%r453, 0;
	mov.b32 	%r455, -1;
	// begin inline asm
	{  .reg .s32 r0;  .reg .pred p;  shfl.sync.up.b32 r0|p, %r430, %r428, %r453, %r455;  @p add.s32 r0, r0, %r430;  mov.s32 %r426, r0;}
	// end inline asm
	mov.b32 	%r434, 2;
	// begin inline asm
	{  .reg .s32 r0;  .reg .pred p;  shfl.sync.up.b32 r0|p, %r426, %r434, %r453, %r455;  @p add.s32 r0, r0, %r426;  mov.s32 %r432, r0;}
	// end inline asm
	mov.b32 	%r440, 4;
	// begin inline asm
	{  .reg .s32 r0;  .reg .pred p;  shfl.sync.up.b32 r0|p, %r432, %r440, %r453, %r455;  @p add.s32 r0, r0, %r432;  mov.s32 %r438, r0;}
	// end inline asm
	mov.b32 	%r446, 8;
	// begin inline asm
	{  .reg .s32 r0;  .reg .pred p;  shfl.sync.up.b32 r0|p, %r438, %r446, %r453, %r455;  @p add.s32 r0, r0, %r438;  mov.s32 %r444, r0;}
	// end inline asm
	mov.b32 	%r452, 16;
	// begin inline asm
	{  .reg .s32 r0;  .reg .pred p;  shfl.sync.up.b32 r0|p, %r444, %r452, %r453, %r455;  @p add.s32 r0, r0, %r444;  mov.s32 %r450, r0;}
	// end inline asm
	setp.ne.s32 	%p66, %r227, 31;
	@%p66 bra 	$L__BB8_71;
	shl.b32 	%r473, %r122, 2;
	mov.u32 	%r474, _ZZN3cub18CUB_300001_SM_10006detail4scan16DeviceScanKernelINS2_10policy_hubIiiimN4cuda3std3__44plusIvEEE10Policy1000EN6thrust24THRUST_300001_SM_1000_NS10device_ptrIiEESF_NS0_13ScanTileStateIiLb1EEES9_NS1_10InputValueIiPiEEmiLb0EiEEvT0_T1_T2_iT3_T4_T5_E12temp_storage;
	add.s32 	%r475, %r474, %r473;
	st.shared.u32 	[%r475+16], %r450;
$L__BB8_71:
	bar.sync 	0;
	ld.shared.v4.u32 	{%r476, %r477, %r478, %r479}, [_ZZN3cub18CUB_300001_SM_10006detail4scan16DeviceScanKernelINS2_10policy_hubIiiimN4cuda3std3__44plusIvEEE10Policy1000EN6thrust24THRUST_300001_SM_1000_NS10device_ptrIiEESF_NS0_13ScanTileStateIiLb1EEES9_NS1_10InputValueIiPiEEmiLb0EiEEvT0_T1_T2_iT3_T4_T5_E12temp_storage+16];
	add.s32 	%r480, %r477, %r476;
	setp.eq.s32 	%p67, %r122, 2;
	selp.b32 	%r481, %r480, %r476, %p67;
	add.s32 	%r482, %r480, %r478;
	setp.eq.s32 	%p68, %r122, 3;
	selp.b32 	%r483, %r482, %r481, %p68;
	add.s32 	%r484, %r482, %r479;
	setp.eq.s32 	%p69, %r122, 4;
	selp.b32 	%r485, %r484, %r483, %p69;
	ld.shared.v4.u32 	{%r486, %r487, %r488, %r489}, [_ZZN3cub18CUB_300001_SM_10006detail4scan16DeviceScanKernelINS2_10policy_hubIiiimN4cuda3std3__44plusIvEEE10Policy1000EN6thrust24THRUST_300001_SM_1000_NS10device_ptrIiEESF_NS0_13ScanTileStateIiLb1EEES9_NS1_10InputValueIiPiEEmiLb0EiEEvT0_T1_T2_iT3_T4_T5_E12temp_storage+32];
	add.s32 	%r490, %r484, %r486;
	setp.eq.s32 	%p70, %r122, 5;
	selp.b32 	%r491, %r490, %r485, %p70;
	add.s32 	%r492, %r490, %r487;
	setp.eq.s32 	%p71, %r122, 6;
	selp.b32 	%r493, %r492, %r491, %p71;
	add.s32 	%r494, %r492, %r488;
	setp.eq.s32 	%p72, %r122, 7;
	selp.b32 	%r495, %r494, %r493, %p72;
	add.s32 	%r496, %r494, %r489;
	setp.eq.s32 	%p73, %r122, 8;
	selp.b32 	%r497, %r496, %r495, %p73;
	ld.shared.v4.u32 	{%r498, %r499, %r500, %r501}, [_ZZN3cub18CUB_300001_SM_10006detail4scan16DeviceScanKernelINS2_10policy_hubIiiimN4cuda3std3__44plusIvEEE10Policy1000EN6thrust24THRUST_300001_SM_1000_NS10device_ptrIiEESF_NS0_13ScanTileStateIiLb1EEES9_NS1_10InputValueIiPiEEmiLb0EiEEvT0_T1_T2_iT3_T4_T5_E12temp_storage+48];
	add.s32 	%r502, %r496, %r498;
	setp.eq.s32 	%p74, %r122, 9;
	selp.b32 	%r503, %r502, %r497, %p74;
	add.s32 	%r504, %r502, %r499;
	setp.eq.s32 	%p75, %r122, 10;
	selp.b32 	%r505, %r504, %r503, %p75;
	add.s32 	%r506, %r504, %r500;
	setp.eq.s32 	%p76, %r122, 11;
	selp.b32 	%r507, %r506, %r505, %p76;
	add.s32 	%r508, %r506, %r501;
	setp.eq.s32 	%p77, %r122, 12;
	selp.b32 	%r509, %r508, %r507, %p77;
	setp.lt.u32 	%p78, %r76, 32;
	selp.b32 	%r510, 0, %r509, %p78;
	setp.eq.s32 	%p79, %r227, 0;
	sub.s32 	%r511, %r450, %r430;
	selp.b32 	%r512, 0, %r511, %p79;
	add.s32 	%r513, %r512, %r959;
	add.s32 	%r1002, %r513, %r510;
	bra.uni 	$L__BB8_91;
$L__BB8_72:
	add.s32 	%r261, %r126, %r125;
	add.s32 	%r262, %r127, %r261;
	add.s32 	%r263, %r128, %r262;
	add.s32 	%r264, %r129, %r263;
	add.s32 	%r265, %r130, %r264;
	add.s32 	%r266, %r131, %r265;
	add.s32 	%r267, %r132, %r266;
	add.s32 	%r268, %r133, %r267;
	add.s32 	%r269, %r134, %r268;
	add.s32 	%r270, %r135, %r269;
	add.s32 	%r271, %r136, %r270;
	add.s32 	%r272, %r137, %r271;
	add.s32 	%r273, %r138, %r272;
	add.s32 	%r274, %r139, %r273;
	add.s32 	%r275, %r140, %r274;
	add.s32 	%r276, %r141, %r275;
	add.s32 	%r277, %r142, %r276;
	add.s32 	%r235, %r143, %r277;
	mov.b32 	%r233, 1;
	mov.b32 	%r258, 0;
	mov.b32 	%r260, -1;
	// begin inline asm
	{  .reg .s32 r0;  .reg .pred p;  shfl.sync.up.b32 r0|p, %r235, %r233, %r258, %r260;  @p add.s32 r0, r0, %r235;  mov.s32 %r231, r0;}
	// end inline asm
	mov.b32 	%r239, 2;
	// begin inline asm
	{  .reg .s32 r0;  .reg .pred p;  shfl.sync.up.b32 r0|p, %r231, %r239, %r258, %r260;  @p add.s32 r0, r0, %r231;  mov.s32 %r237, r0;}
	// end inline asm
	mov.b32 	%r245, 4;
	// begin inline asm
	{  .reg .s32 r0;  .reg .pred p;  shfl.sync.up.b32 r0|p, %r237, %r245, %r258, %r260;  @p add.s32 r0, r0, %r237;  mov.s32 %r243, r0;}
	// end inline asm
	mov.b32 	%r251, 8;
	// begin inline asm
	{  .reg .s32 r0;  .reg .pred p;  shfl.sync.up.b32 r0|p, %r243, %r251, %r258, %r260;  @p add.s32 r0, r0, %r243;  mov.s32 %r249, r0;}
	// end inline asm
	mov.b32 	%r257, 16;
	// begin inline asm
	{  .reg .s32 r0;  .reg .pred p;  shfl.sync.up.b32 r0|p, %r249, %r257, %r258, %r260;  @p add.s32 r0, r0, %r249;  mov.s32 %r255, r0;}
	// end inline asm
	setp.ne.s32 	%p24, %r227, 31;
	@%p24 bra 	$L__BB8_74;
	shl.b32 	%r278, %r122, 2;
	mov.u32 	%r279, _ZZN3cub18CUB_300001_SM_10006detail4scan16DeviceScanKernelINS2_10policy_hubIiiimN4cuda3std3__44plusIvEEE10Policy1000EN6thrust24THRUST_300001_SM_1000_NS10device_ptrIiEESF_NS0_13ScanTileStateIiLb1EEES9_NS1_10InputValueIiPiEEmiLb0EiEEvT0_T1_T2_iT3_T4_T5_E12temp_storage;
	add.s32 	%r280, %r279, %r278;
	st.shared.u32 	[%r280+16], %r255;
$L__BB8_74:
	sub.s32 	%r281, %r255, %r235;
	bar.sync 	0;
	ld.shared.v4.u32 	{%r282, %r283, %r284, %r285}, [_ZZN3cub18CUB_300001_SM_10006detail4scan16DeviceScanKernelINS2_10policy_hubIiiimN4cuda3std3__44plusIvEEE10Policy1000EN6thrust24THRUST_300001_SM_1000_NS10device_ptrIiEESF_NS0_13ScanTileStateIiLb1EEES9_NS1_10InputValueIiPiEEmiLb0EiEEvT0_T1_T2_iT3_T4_T5_E12temp_storage+16];
	add.s32 	%r286, %r283, %r282;
	setp.eq.s32 	%p25, %r122, 2;
	selp.b32 	%r287, %r286, %r282, %p25;
	add.s32 	%r288, %r286, %r284;
	setp.eq.s32 	%p26, %r122, 3;
	selp.b32 	%r289, %r288, %r287, %p26;
	add.s32 	%r290, %r288, %r285;
	setp.eq.s32 	%p27, %r122, 4;
	selp.b32 	%r291, %r290, %r289, %p27;
	ld.shared.v4.u32 	{%r292, %r293, %r294, %r295}, [_ZZN3cub18CUB_300001_SM_10006detail4scan16DeviceScanKernelINS2_10policy_hubIiiimN4cuda3std3__44plusIvEEE10Policy1000EN6thrust24THRUST_300001_SM_1000_NS10device_ptrIiEESF_NS0_13ScanTileStateIiLb1EEES9_NS1_10InputValueIiPiEEmiLb0EiEEvT0_T1_T2_iT3_T4_T5_E12temp_storage+32];
	add.s32 	%r296, %r290, %r292;
	setp.eq.s32 	%p28, %r122, 5;
	selp.b32 	%r297, %r296, %r291, %p28;
	add.s32 	%r298, %r296, %r293;
	setp.eq.s32 	%p29, %r122, 6;
	selp.b32 	%r299, %r298, %r297, %p29;
	add.s32 	%r300, %r298, %r294;
	setp.eq.s32 	%p30, %r122, 7;
	selp.b32 	%r301, %r300, %r299, %p30;
	add.s32 	%r302, %r300, %r295;
	setp.eq.s32 	%p31, %r122, 8;
	selp.b32 	%r303, %r302, %r301, %p31;
	ld.shared.v4.u32 	{%r304, %r305, %r306, %r307}, [_ZZN3cub18CUB_300001_SM_10006detail4scan16DeviceScanKernelINS2_10policy_hubIiiimN4cuda3std3__44plusIvEEE10Policy1000EN6thrust24THRUST_300001_SM_1000_NS10device_ptrIiEESF_NS0_13ScanTileStateIiLb1EEES9_NS1_10InputValueIiPiEEmiLb0EiEEvT0_T1_T2_iT3_T4_T5_E12temp_storage+48];
	add.s32 	%r308, %r302, %r304;
	setp.eq.s32 	%p32, %r122, 9;
	selp.b32 	%r309, %r308, %r303, %p32;
	add.s32 	%r310, %r308, %r305;
	setp.eq.s32 	%p33, %r122, 10;
	selp.b32 	%r311, %r310, %r309, %p33;
	add.s32 	%r312, %r310, %r306;
	setp.eq.s32 	%p34, %r122, 11;
	selp.b32 	%r313, %r312, %r311, %p34;
	add.s32 	%r314, %r312, %r307;
	setp.eq.s32 	%p35, %r122, 12;
	selp.b32 	%r315, %r314, %r313, %p35;
	ld.shared.u32 	%r316, [_ZZN3cub18CUB_300001_SM_10006detail4scan16DeviceScanKernelINS2_10policy_hubIiiimN4cuda3std3__44plusIvEEE10Policy1000EN6thrust24THRUST_300001_SM_1000_NS10device_ptrIiEESF_NS0_13ScanTileStateIiLb1EEES9_NS1_10InputValueIiPiEEmiLb0EiEEvT0_T1_T2_iT3_T4_T5_E12temp_storage+64];
	add.s32 	%r149, %r314, %r316;
	setp.gt.u32 	%p36, %r76, 31;
	setp.lt.u32 	%p37, %r76, 32;
	setp.eq.s32 	%p38, %r227, 0;
	selp.b32 	%r317, 0, %r281, %p38;
	add.s32 	%r1001, %r315, %r317;
	selp.b32 	%r151, %r281, %r1001, %p37;
	@%p36 bra 	$L__BB8_90;
	setp.ne.s32 	%p39, %r76, 0;
	mul.wide.s32 	%rd24, %r4, 8;
	add.s64 	%rd13, %rd18, %rd24;
	@%p39 bra 	$L__BB8_77;
	st.shared.u32 	[_ZZN3cub18CUB_300001_SM_10006detail4scan16DeviceScanKernelINS2_10policy_hubIiiimN4cuda3std3__44plusIvEEE10Policy1000EN6thrust24THRUST_300001_SM_1000_NS10device_ptrIiEESF_NS0_13ScanTileStateIiLb1EEES9_NS1_10InputValueIiPiEEmiLb0EiEEvT0_T1_T2_iT3_T4_T5_E12temp_storage+12], %r149;
	add.s64 	%rd25, %rd13, 256;
	mov.b32 	%r318, 100;
	// begin inline asm
	st.relaxed.gpu.v2.u32 [%rd25], {%r318, %r149};
	// end inline asm
$L__BB8_77:
	not.b32 	%r324, %r76;
	add.s32 	%r997, %r4, %r324;
	mov.b32 	%r320, 550;
	// begin inline asm
	nanosleep.u32 %r320;
	// end inline asm
	mul.wide.s32 	%rd27, %r997, 8;
	add.s64 	%rd28, %rd18, %rd27;
	add.s64 	%rd26, %rd28, 256;
	// begin inline asm
	ld.relaxed.gpu.v2.u32 {%r998, %r992}, [%rd26];
	// end inline asm
	mov.b32 	%r993, 478;
$L__BB8_78:
	setp.eq.s32 	%p40, %r998, 99;
	mov.b32 	%r325, -1;
	vote.sync.any.pred 	%p41, %p40, %r325;
	not.pred 	%p42, %p41;
	@%p42 bra 	$L__BB8_80;
	// begin inline asm
	nanosleep.u32 %r993;
	// end inline asm
	shr.u32 	%r993, %r993, 1;
	// begin inline asm
	ld.relaxed.gpu.v2.u32 {%r998, %r992}, [%rd26];
	// end inline asm
	bra.uni 	$L__BB8_78;
$L__BB8_80:
	setp.eq.s32 	%p43, %r998, 101;
	mov.b32 	%r352, -1;
	vote.sync.ballot.b32 	%r354, %p43, %r352;
	// begin inline asm
	mov.u32 %r327, %lanemask_ge;
	// end inline asm
	and.b32  	%r355, %r354, %r327;
	or.b32  	%r356, %r355, -2147483648;
	add.s32 	%r357, %r356, -1;
	not.b32 	%r358, %r356;
	and.b32  	%r359, %r358, %r357;
	popc.b32 	%r331, %r359;
	mov.b32 	%r330, 1;
	// begin inline asm
	shfl.sync.down.b32 %r328, %r992, %r330, %r331, %r352;
	// end inline asm
	setp.lt.s32 	%p45, %r227, %r331;
	selp.b32 	%r360, %r328, 0, %p45;
	add.s32 	%r334, %r360, %r992;
	mov.b32 	%r335, 2;
	// begin inline asm
	shfl.sync.down.b32 %r333, %r334, %r335, %r331, %r352;
	// end inline asm
	add.s32 	%r361, %r227, 2;
	setp.gt.s32 	%p46, %r361, %r331;
	selp.b32 	%r362, 0, %r333, %p46;
	add.s32 	%r339, %r334, %r362;
	mov.b32 	%r340, 4;
	// begin inline asm
	shfl.sync.down.b32 %r338, %r339, %r340, %r331, %r352;
	// end inline asm
	add.s32 	%r363, %r227, 4;
	setp.gt.s32 	%p47, %r363, %r331;
	selp.b32 	%r364, 0, %r338, %p47;
	add.s32 	%r344, %r339, %r364;
	mov.b32 	%r345, 8;
	// begin inline asm
	shfl.sync.down.b32 %r343, %r344, %r345, %r331, %r352;
	// end inline asm
	add.s32 	%r365, %r227, 8;
	setp.gt.s32 	%p48, %r365, %r331;
	selp.b32 	%r366, 0, %r343, %p48;
	add.s32 	%r349, %r344, %r366;
	mov.b32 	%r350, 16;
	// begin inline asm
	shfl.sync.down.b32 %r348, %r349, %r350, %r331, %r352;
	// end inline asm
	add.s32 	%r367, %r227, 16;
	setp.gt.s32 	%p49, %r367, %r331;
	selp.b32 	%r368, 0, %r348, %p49;
	add.s32 	%r994, %r349, %r368;
	add.s64 	%rd14, %rd18, 256;
	mov.b32 	%r995, 478;
$L__BB8_81:
	setp.ne.s32 	%p50, %r998, 101;
	mov.b32 	%r369, -1;
	vote.sync.all.pred 	%p51, %p50, %r369;
	not.pred 	%p52, %p51;
	@%p52 bra 	$L__BB8_86;
	shr.u32 	%r995, %r995, 1;
	mul.wide.s32 	%rd31, %r997, 8;
	add.s64 	%rd32, %rd14, %rd31;
	add.s64 	%rd30, %rd32, -256;
	// begin inline asm
	ld.relaxed.gpu.v2.u32 {%r998, %r999}, [%rd30];
	// end inline asm
	mov.u32 	%r1000, %r995;
$L__BB8_83:
	setp.eq.s32 	%p56, %r998, 99;
	mov.b32 	%r377, -1;
	vote.sync.any.pred 	%p57, %p56, %r377;
	not.pred 	%p58, %p57;
	@%p58 bra 	$L__BB8_85;
	// begin inline asm
	nanosleep.u32 %r1000;
	// end inline asm
	shr.u32 	%r1000, %r1000, 1;
	// begin inline asm
	ld.relaxed.gpu.v2.u32 {%r998, %r999}, [%rd30];
	// end inline asm
	bra.uni 	$L__BB8_83;
$L__BB8_85:
	setp.eq.s32 	%p59, %r998, 101;
	mov.b32 	%r403, -1;
	vote.sync.ballot.b32 	%r404, %p59, %r403;
	and.b32  	%r405, %r404, %r327;
	or.b32  	%r406, %r405, -2147483648;
	add.s32 	%r407, %r406, -1;
	not.b32 	%r408, %r406;
	and.b32  	%r409, %r408, %r407;
	popc.b32 	%r382, %r409;
	mov.b32 	%r381, 1;
	// begin inline asm
	shfl.sync.down.b32 %r379, %r999, %r381, %r382, %r403;
	// end inline asm
	setp.lt.s32 	%p61, %r227, %r382;
	selp.b32 	%r410, %r379, 0, %p61;
	add.s32 	%r385, %r410, %r999;
	mov.b32 	%r386, 2;
	// begin inline asm
	shfl.sync.down.b32 %r384, %r385, %r386, %r382, %r403;
	// end inline asm
	add.s32 	%r411, %r227, 2;
	setp.gt.s32 	%p62, %r411, %r382;
	selp.b32 	%r412, 0, %r384, %p62;
	add.s32 	%r390, %r385, %r412;
	mov.b32 	%r391, 4;
	// begin inline asm
	shfl.sync.down.b32 %r389, %r390, %r391, %r382, %r403;
	// end inline asm
	add.s32 	%r413, %r227, 4;
	setp.gt.s32 	%p63, %r413, %r382;
	selp.b32 	%r414, 0, %r389, %p63;
	add.s32 	%r395, %r390, %r414;
	mov.b32 	%r396, 8;
	// begin inline asm
	shfl.sync.down.b32 %r394, %r395, %r396, %r382, %r403;
	// end inline asm
	add.s32 	%r415, %r227, 8;
	setp.gt.s32 	%p64, %r415, %r382;
	selp.b32 	%r416, 0, %r394, %p64;
	add.s32 	%r400, %r395, %r416;
	mov.b32 	%r401, 16;
	// begin inline asm
	shfl.sync.down.b32 %r399, %r400, %r401, %r382, %r403;
	// end inline asm
	add.s32 	%r417, %r227, 16;
	setp.gt.s32 	%p65, %r417, %r382;
	selp.b32 	%r418, 0, %r399, %p65;
	add.s32 	%r419, %r418, %r994;
	add.s32 	%r994, %r419, %r400;
	add.s32 	%r997, %r997, -32;
	bra.uni 	$L__BB8_81;
$L__BB8_86:
	@%p39 bra 	$L__BB8_88;
	add.s32 	%r372, %r994, %r149;
	add.s64 	%rd29, %rd13, 256;
	mov.b32 	%r371, 101;
	// begin inline asm
	st.relaxed.gpu.v2.u32 [%rd29], {%r371, %r372};
	// end inline asm
	st.shared.u32 	[_ZZN3cub18CUB_300001_SM_10006detail4scan16DeviceScanKernelINS2_10policy_hubIiiimN4cuda3std3__44plusIvEEE10Policy1000EN6thrust24THRUST_300001_SM_1000_NS10device_ptrIiEESF_NS0_13ScanTileStateIiLb1EEES9_NS1_10InputValueIiPiEEmiLb0EiEEvT0_T1_T2_iT3_T4_T5_E12temp_storage+4], %r994;
	st.shared.u32 	[_ZZN3cub18CUB_300001_SM_10006detail4scan16DeviceScanKernelINS2_10policy_hubIiiimN4cuda3std3__44plusIvEEE10Policy1000EN6thrust24THRUST_300001_SM_1000_NS10device_ptrIiEESF_NS0_13ScanTileStateIiLb1EEES9_NS1_10InputValueIiPiEEmiLb0EiEEvT0_T1_T2_iT3_T4_T5_E12temp_storage+8], %r372;
$L__BB8_88:
	setp.ne.s32 	%p54, %r227, 0;
	mov.u32 	%r1001, %r151;
	@%p54 bra 	$L__BB8_90;
	st.shared.u32 	[_ZZN3cub18CUB_300001_SM_10006detail4scan16DeviceScanKernelINS2_10policy_hubIiiimN4cuda3std3__44plusIvEEE10Policy1000EN6thrust24THRUST_300001_SM_1000_NS10device_ptrIiEESF_NS0_13ScanTileStateIiLb1EEES9_NS1_10InputValueIiPiEEmiLb0EiEEvT0_T1_T2_iT3_T4_T5_E12temp_storage+84], %r994;
	mov.u32 	%r1001, %r994;
$L__BB8_90:
	bar.sync 	0;
	setp.eq.s32 	%p55, %r76, 0;
	ld.shared.u32 	%r373, [_ZZN3cub18CUB_300001_SM_10006detail4scan16DeviceScanKernelINS2_10policy_hubIiiimN4cuda3std3__44plusIvEEE10Policy1000EN6thrust24THRUST_300001_SM_1000_NS10device_ptrIiEESF_NS0_13ScanTileStateIiLb1EEES9_NS1_10InputValueIiPiEEmiLb0EiEEvT0_T1_T2_iT3_T4_T5_E12temp_storage+84];
	selp.b32 	%r374, 0, %r373, %p55;
	add.s32 	%r1002, %r374, %r1001;
$L__BB8_91:
	add.s32 	%r514, %r1002, %r125;
	add.s32 	%r515, %r126, %r514;
	add.s32 	%r516, %r127, %r515;
	add.s32 	%r517, %r128, %r516;
	add.s32 	%r518, %r129, %r517;
	add.s32 	%r519, %r130, %r518;
	add.s32 	%r520, %r131, %r519;
	add.s32 	%r521, %r132, %r520;
	add.s32 	%r522, %r133, %r521;
	add.s32 	%r523, %r134, %r522;
	add.s32 	%r524, %r135, %r523;
	add.s32 	%r525, %r136, %r524;
	add.s32 	%r526, %r137, %r525;
	add.s32 	%r527, %r138, %r526;
	add.s32 	%r528, %r139, %r527;
	add.s32 	%r529, %r140, %r528;
	add.s32 	%r530, %r141, %r529;
	add.s32 	%r531, %r142, %r530;
	bar.sync 	0;
	st.shared.u32 	[%r124], %r1002;
	st.shared.u32 	[%r124+4], %r514;
	st.shared.u32 	[%r124+8], %r515;
	st.shared.u32 	[%r124+12], %r516;
	st.shared.u32 	[%r124+16], %r517;
	st.shared.u32 	[%r124+20], %r518;
	st.shared.u32 	[%r124+24], %r519;
	st.shared.u32 	[%r124+28], %r520;
	st.shared.u32 	[%r124+32], %r521;
	st.shared.u32 	[%r124+36], %r522;
	st.shared.u32 	[%r124+40], %r523;
	st.shared.u32 	[%r124+44], %r524;
	st.shared.u32 	[%r124+48], %r525;
	st.shared.u32 	[%r124+52], %r526;
	st.shared.u32 	[%r124+56], %r527;
	st.shared.u32 	[%r124+60], %r528;
	st.shared.u32 	[%r124+64], %r529;
	st.shared.u32 	[%r124+68], %r530;
	st.shared.u32 	[%r124+72], %r531;
	bar.warp.sync 	-1;
	ld.shared.u32 	%r185, [%r123];
	ld.shared.u32 	%r186, [%r123+128];
	ld.shared.u32 	%r187, [%r123+256];
	ld.shared.u32 	%r188, [%r123+384];
	ld.shared.u32 	%r189, [%r123+512];
	ld.shared.u32 	%r190, [%r123+640];
	ld.shared.u32 	%r191, [%r123+768];
	ld.shared.u32 	%r192, [%r123+896];
	ld.shared.u32 	%r193, [%r123+1024];
	ld.shared.u32 	%r194, [%r123+1152];
	ld.shared.u32 	%r195, [%r123+1280];
	ld.shared.u32 	%r196, [%r123+1408];
	ld.shared.u32 	%r197, [%r123+1536];
	ld.shared.u32 	%r198, [%r123+1664];
	ld.shared.u32 	%r199, [%r123+1792];
	ld.shared.u32 	%r200, [%r123+1920];
	ld.shared.u32 	%r201, [%r123+2048];
	ld.shared.u32 	%r202, [%r123+2176];
	ld.shared.u32 	%r203, [%r123+2304];
	setp.ne.s32 	%p80, %r76, 0;
	@%p80 bra 	$L__BB8_93;
	st.volatile.shared.u32 	[_ZZN3cub18CUB_300001_SM_10006detail4scan16DeviceScanKernelINS2_10policy_hubIiiimN4cuda3std3__44plusIvEEE10Policy1000EN6thrust24THRUST_300001_SM_1000_NS10device_ptrIiEESF_NS0_13ScanTileStateIiLb1EEES9_NS1_10InputValueIiPiEEmiLb0EiEEvT0_T1_T2_iT3_T4_T5_E12temp_storage+31616], %r75;
$L__BB8_93:
	bar.sync 	0;
	ld.volatile.shared.u32 	%r204, [_ZZN3cub18CUB_300001_SM_10006detail4scan16DeviceScanKernelINS2_10policy_hubIiiimN4cuda3std3__44plusIvEEE10Policy1000EN6thrust24THRUST_300001_SM_1000_NS10device_ptrIiEESF_NS0_13ScanTileStateIiLb1EEES9_NS1_10InputValueIiPiEEmiLb0EiEEvT0_T1_T2_iT3_T4_T5_E12temp_storage+31616];
	cvt.u64.u32 	%rd39, %r78;
	add.s64 	%rd40, %rd5, %rd39;
	setp.ge.s32 	%p81, %r78, %r204;
	shl.b64 	%rd41, %rd40, 2;
	add.s64 	%rd15, %rd4, %rd41;
	@%p81 bra 	$L__BB8_95;
	st.global.u32 	[%rd15], %r185;
$L__BB8_95:
	mov.u32 	%r532, %tid.x;
	and.b32  	%r533, %r532, 992;
	mul.lo.s32 	%r534, %r533, 19;
	and.b32  	%r535, %r532, 31;
	or.b32  	%r536, %r534, %r535;
	add.s32 	%r537, %r536, 32;
	setp.ge.s32 	%p82, %r537, %r204;
	@%p82 bra 	$L__BB8_97;
	st.global.u32 	[%rd15+128], %r186;
$L__BB8_97:
	add.s32 	%r543, %r536, 64;
	setp.ge.s32 	%p83, %r543, %r204;
	@%p83 bra 	$L__BB8_99;
	st.global.u32 	[%rd15+256], %r187;
$L__BB8_99:
	add.s32 	%r549, %r536, 96;
	setp.ge.s32 	%p84, %r549, %r204;
	@%p84 bra 	$L__BB8_101;
	st.global.u32 	[%rd15+384], %r188;
$L__BB8_101:
	add.s32 	%r555, %r536, 128;
	setp.ge.s32 	%p85, %r555, %r204;
	@%p85 bra 	$L__BB8_103;
	st.global.u32 	[%rd15+512], %r189;
$L__BB8_103:
	add.s32 	%r561, %r536, 160;
	setp.ge.s32 	%p86, %r561, %r204;
	@%p86 bra 	$L__BB8_105;
	st.global.u32 	[%rd15+640], %r190;
$L__BB8_105:
	add.s32 	%r567, %r536, 192;
	setp.ge.s32 	%p87, %r567, %r204;
	@%p87 bra 	$L__BB8_107;
	st.global.u32 	[%rd15+768], %r191;
$L__BB8_107:
	add.s32 	%r573, %r536, 224;
	setp.ge.s32 	%p88, %r573, %r204;
	@%p88 bra 	$L__BB8_109;
	st.global.u32 	[%rd15+896], %r192;
$L__BB8_109:
	setp.ge.s32 	%p89, %r95, %r204;
	@%p89 bra 	$L__BB8_111;
	st.global.u32 	[%rd15+1024], %r193;
$L__BB8_111:
	setp.ge.s32 	%p90, %r98, %r204;
	@%p90 bra 	$L__BB8_113;
	st.global.u32 	[%rd15+1152], %r194;
$L__BB8_113:
	add.s32 	%r579, %r536, 320;
	setp.ge.s32 	%p91, %r579, %r204;
	@%p91 bra 	$L__BB8_115;
	st.global.u32 	[%rd15+1280], %r195;
$L__BB8_115:
	add.s32 	%r585, %r536, 352;
	setp.ge.s32 	%p92, %r585, %r204;
	@%p92 bra 	$L__BB8_117;
	st.global.u32 	[%rd15+1408], %r196;
$L__BB8_117:
	add.s32 	%r591, %r536, 384;
	setp.ge.s32 	%p93, %r591, %r204;
	@%p93 bra 	$L__BB8_119;
	st.global.u32 	[%rd15+1536], %r197;
$L__BB8_119:
	add.s32 	%r597, %r536, 416;
	setp.ge.s32 	%p94, %r597, %r204;
	@%p94 bra 	$L__BB8_121;
	st.global.u32 	[%rd15+1664], %r198;
$L__BB8_121:
	add.s32 	%r603, %r536, 448;
	setp.ge.s32 	%p95, %r603, %r204;
	@%p95 bra 	$L__BB8_123;
	st.global.u32 	[%rd15+1792], %r199;
$L__BB8_123:
	add.s32 	%r609, %r536, 480;
	setp.ge.s32 	%p96, %r609, %r204;
	@%p96 bra 	$L__BB8_125;
	st.global.u32 	[%rd15+1920], %r200;
$L__BB8_125:
	add.s32 	%r615, %r536, 512;
	setp.ge.s32 	%p97, %r615, %r204;
	@%p97 bra 	$L__BB8_127;
	st.global.u32 	[%rd15+2048], %r201;
$L__BB8_127:
	setp.ge.s32 	%p98, %r115, %r204;
	@%p98 bra 	$L__BB8_129;
	st.global.u32 	[%rd15+2176], %r202;
$L__BB8_129:
	setp.ge.s32 	%p99, %r118, %r204;
	@%p99 bra 	$L__BB8_131;
	st.global.u32 	[%rd15+2304], %r203;
$L__BB8_131:
	ret;

}


// ===== COMPILED SASS (sm_100) =====

	.target	sm_100

	.elftype	@"ET_EXEC"


//--------------------- .note.nv.tkinfo           --------------------------
	.section	.note.nv.tkinfo,"",@"SHT_NOTE"
	.sectionflags	@"SHF_NOTE_NV_TKINFO"
	.tkinfo
        /*0018*/ 	.word	0x00000002
        /*0030*/ 	.string	""
        /*0030*/ 	.string	"ptxas"
        /*0030*/ 	.string	"Cuda compilation tools, release 13.0, V13.0.88"
        /*0030*/ 	.string	"Build cuda_13.0.r13.0/compiler.36424714_0"
        /*0030*/ 	.string	"-arch sm_100 -m 64 "



//--------------------- .note.nv.cuinfo           --------------------------
	.section	.note.nv.cuinfo,"",@"SHT_NOTE"
	.sectionflags	@"SHF_NOTE_NV_CUINFO"
        /*0018*/ 	.short	0x0002
        /*001a*/ 	.short	0x0064
        /*001c*/ 	.short	0x0082
	.zero		2


//--------------------- .nv.info                  --------------------------
	.section	.nv.info,"",@"SHT_CUDA_INFO"
	.align	4


	//----- nvinfo : EIATTR_REGCOUNT
	.align		4
        /*0000*/ 	.byte	0x04, 0x2f
        /*0002*/ 	.short	(.L_46 - .L_45)
	.align		4
.L_45:
        /*0004*/ 	.word	index@(_Z14restore_signalPiPtPhS1_i)
        /*0008*/ 	.word	0x0000008a


	//----- nvinfo : EIATTR_FRAME_SIZE
	.align		4
.L_46:
        /*000c*/ 	.byte	0x04, 0x11
        /*000e*/ 	.short	(.L_48 - .L_47)
	.align		4
.L_47:
        /*0010*/ 	.word	index@(_Z14restore_signalPiPtPhS1_i)
        /*0014*/ 	.word	0x00000200


	//----- nvinfo : EIATTR_REGCOUNT
	.align		4
.L_48:
        /*0018*/ 	.byte	0x04, 0x2f
        /*001a*/ 	.short	(.L_50 - .L_49)
	.align		4
.L_49:
        /*001c*/ 	.word	index@(_Z21decompress_kernel_16bPtS_PhS0_i)
        /*0020*/ 	.word	0x00000020


	//----- nvinfo : EIATTR_FRAME_SIZE
	.align		4
.L_50:
        /*0024*/ 	.byte	0x04, 0x11
        /*0026*/ 	.short	(.L_52 - .L_51)
	.align		4
.L_51:
        /*0028*/ 	.word	index@(_Z21decompress_kernel_16bPtS_PhS0_i)
        /*002c*/ 	.word	0x00000000


	//----- nvinfo : EIATTR_REGCOUNT
	.align		4
.L_52:
        /*0030*/ 	.byte	0x04, 0x2f
        /*0032*/ 	.short	(.L_54 - .L_53)
	.align		4
.L_53:
        /*0034*/ 	.word	index@(_Z21map_values_kernel_16bPKtPhS1_PtS2_ii)
        /*0038*/ 	.word	0x0000001f


	//----- nvinfo : EIATTR_FRAME_SIZE
	.align		4
.L_54:
        /*003c*/ 	.byte	0x04, 0x11
        /*003e*/ 	.short	(.L_56 - .L_55)
	.align		4
.L_55:
        /*0040*/ 	.word	index@(_Z21map_values_kernel_16bPKtPhS1_PtS2_ii)
        /*0044*/ 	.word	0x00000020


	//----- nvinfo : EIATTR_REGCOUNT
	.align		4
.L_56:
        /*0048*/ 	.byte	0x04, 0x2f
        /*004a*/ 	.short	(.L_58 - .L_57)
	.align		4
.L_57:
        /*004c*/ 	.word	index@(_Z6concatPKhPKtPKiPhii)
        /*0050*/ 	.word	0x0000000e


	//----- nvinfo : EIATTR_FRAME_SIZE
	.align		4
.L_58:
        /*0054*/ 	.byte	0x04, 0x11
        /*0056*/ 	.short	(.L_60 - .L_59)
	.align		4
.L_59:
        /*0058*/ 	.word	index@(_Z6concatPKhPKtPKiPhii)
        /*005c*/ 	.word	0x00000000


	//----- nvinfo : EIATTR_REGCOUNT
	.align		4
.L_60:
        /*0060*/ 	.byte	0x04, 0x2f
        /*0062*/ 	.short	(.L_62 - .L_61)
	.align		4
.L_61:
        /*0064*/ 	.word	index@(_Z21convert_uint16_to_intPKtPii)
        /*0068*/ 	.word	0x0000000a


	//----- nvinfo : EIATTR_FRAME_SIZE
	.align		4
.L_62:
        /*006c*/ 	.byte	0x04, 0x11
        /*006e*/ 	.short	(.L_64 - .L_63)
	.align		4
.L_63:
        /*0070*/ 	.word	index@(_Z21convert_uint16_to_intPKtPii)
        /*0074*/ 	.word	0x00000000


	//----- nvinfo : EIATTR_REGCOUNT
	.align		4
.L_64:
        /*0078*/ 	.byte	0x04, 0x2f
        /*007a*/ 	.short	(.L_66 - .L_65)
	.align		4
.L_65:
        /*007c*/ 	.word	index@(_ZN3cub18CUB_300001_SM_10006detail11EmptyKernelIvEEvv)
        /*0080*/ 	.word	0x00000004


	//----- nvinfo : EIATTR_FRAME_SIZE
	.align		4
.L_66:
        /*0084*/ 	.byte	0x04, 0x11
        /*0086*/ 	.short	(.L_68 - .L_67)
	.align		4
.L_67:
        /*0088*/ 	.word	index@(_ZN3cub18CUB_300001_SM_10006detail11EmptyKernelIvEEvv)
        /*008c*/ 	.word	0x00000000


	//----- nvinfo : EIATTR_REGCOUNT
	.align		4
.L_68:
        /*0090*/ 	.byte	0x04, 0x2f
        /*0092*/ 	.short	(.L_70 - .L_69)
	.align		4
.L_69:
        /*0094*/ 	.word	index@(_ZN3cub18CUB_300001_SM_10006detail4scan20DeviceScanInitKernelINS0_13ScanTileStateIiLb1EEEEEvT_i)
        /*0098*/ 	.word	0x00000008


	//----- nvinfo : EIATTR_FRAME_SIZE
	.align		4
.L_70:
        /*009c*/ 	.byte	0x04, 0x11
        /*009e*/ 	.short	(.L_72 - .L_71)
	.align		4
.L_71:
        /*00a0*/ 	.word	index@(_ZN3cub18CUB_300001_SM_10006detail4scan20DeviceScanInitKernelINS0_13ScanTileStateIiLb1EEEEEvT_i)
        /*00a4*/ 	.word	0x00000000


	//----- nvinfo : EIATTR_REGCOUNT
	.align		4
.L_72:
        /*00a8*/ 	.byte	0x04, 0x2f
        /*00aa*/ 	.short	(.L_74 - .L_73)
	.align		4
.L_73:
        /*00ac*/ 	.word	index@(_ZN3cub18CUB_300001_SM_10006detail4scan16DeviceScanKernelINS2_10policy_hubIiiijN4cuda3std3__44plusIvEEE10Policy1000EN6thrust24THRUST_300001_SM_1000_NS10device_ptrIiEESF_NS0_13ScanTileStateIiLb1EEES9_NS1_10InputValueIiPiEEjiLb0EiEEvT0_T1_T2_iT3_T4_T5_)
        /*00b0*/ 	.word	0x00000038


	//----- nvinfo : EIATTR_FRAME_SIZE
	.align		4
.L_74:
        /*00b4*/ 	.byte	0x04, 0x11
        /*00b6*/ 	.short	(.L_76 - .L_75)
	.align		4
.L_75:
        /*00b8*/ 	.word	index@(_ZN3cub18CUB_300001_SM_10006detail4scan16DeviceScanKernelINS2_10policy_hubIiiijN4cuda3std3__44plusIvEEE10Policy1000EN6thrust24THRUST_300001_SM_1000_NS10device_ptrIiEESF_NS0_13ScanTileStateIiLb1EEES9_NS1_10InputValueIiPiEEjiLb0EiEEvT0_T1_T2_iT3_T4_T5_)
        /*00bc*/ 	.word	0x00000000


	//----- nvinfo : EIATTR_REGCOUNT
	.align		4
.L_76:
        /*00c0*/ 	.byte	0x04, 0x2f
        /*00c2*/ 	.short	(.L_78 - .L_77)
	.align		4
.L_77:
        /*00c4*/ 	.word	index@(_ZN3cub18CUB_300001_SM_10006detail4scan16DeviceScanKernelINS2_10policy_hubIiiimN4cuda3std3__44plusIvEEE10Policy1000EN6thrust24THRUST_300001_SM_1000_NS10device_ptrIiEESF_NS0_13ScanTileStateIiLb1EEES9_NS1_10InputValueIiPiEEmiLb0EiEEvT0_T1_T2_iT3_T4_T5_)
        /*00c8*/ 	.word	0x00000030


	//----- nvinfo : EIATTR_FRAME_SIZE
	.align		4
.L_78:
        /*00cc*/ 	.byte	0x04, 0x11
        /*00ce*/ 	.short	(.L_80 - .L_79)
	.align		4
.L_79:
        /*00d0*/ 	.word	index@(_ZN3cub18CUB_300001_SM_10006detail4scan16DeviceScanKernelINS2_10policy_hubIiiimN4cuda3std3__44plusIvEEE10Policy1000EN6thrust24THRUST_300001_SM_1000_NS10device_ptrIiEESF_NS0_13ScanTileStateIiLb1EEES9_NS1_10InputValueIiPiEEmiLb0EiEEvT0_T1_T2_iT3_T4_T5_)
        /*00d4*/ 	.word	0x00000000


	//----- nvinfo : EIATTR_MIN_STACK_SIZE
	.align		4
.L_80:
        /*00d8*/ 	.byte	0x04, 0x12
        /*00da*/ 	.short	(.L_82 - .L_81)
	.align		4
.L_81:
        /*00dc*/ 	.word	index@(_ZN3cub18CUB_300001_SM_10006detail4scan16DeviceScanKernelINS2_10policy_hubIiiimN4cuda3std3__44plusIvEEE10Policy1000EN6thrust24THRUST_300001_SM_1000_NS10device_ptrIiEESF_NS0_13ScanTileStateIiLb1EEES9_NS1_10InputValueIiPiEEmiLb0EiEEvT0_T1_T2_iT3_T4_T5_)
        /*00e0*/ 	.word	0x00000000


	//----- nvinfo : EIATTR_MIN_STACK_SIZE
	.align		4
.L_82:
        /*00e4*/ 	.byte	0x04, 0x12
        /*00e6*/ 	.short	(.L_84 - .L_83)
	.align		4
.L_83:
        /*00e8*/ 	.word	index@(_ZN3cub18CUB_300001_SM_10006detail4scan16DeviceScanKernelINS2_10policy_hubIiiijN4cuda3std3__44plusIvEEE10Policy1000EN6thrust24THRUST_300001_SM_1000_NS10device_ptrIiEESF_NS0_13ScanTileStateIiLb1EEES9_NS1_10InputValueIiPiEEjiLb0EiEEvT0_T1_T2_iT3_T4_T5_)
        /*00ec*/ 	.word	0x00000000


	//----- nvinfo : EIATTR_MIN_STACK_SIZE
	.align		4
.L_84:
        /*00f0*/ 	.byte	0x04, 0x12
        /*00f2*/ 	.short	(.L_86 - .L_85)
	.align		4
.L_85:
        /*00f4*/ 	.word	index@(_ZN3cub18CUB_300001_SM_10006detail4scan20DeviceScanInitKernelINS0_13ScanTileStateIiLb1EEEEEvT_i)
        /*00f8*/ 	.word	0x00000000


	//----- nvinfo : EIATTR_MIN_STACK_SIZE
	.align		4
.L_86:
        /*00fc*/ 	.byte	0x04, 0x12
        /*00fe*/ 	.short	(.L_88 - .L_87)
	.align		4
.L_87:
        /*0100*/ 	.word	index@(_ZN3cub18CUB_300001_SM_10006detail11EmptyKernelIvEEvv)
        /*0104*/ 	.word	0x00000000


	//----- nvinfo : EIATTR_MIN_STACK_SIZE
	.align		4
.L_88:
        /*0108*/ 	.byte	0x04, 0x12
        /*010a*/ 	.short	(.L_90 - .L_89)
	.align		4
.L_89:
        /*010c*/ 	.word	index@(_Z21convert_uint16_to_intPKtPii)
        /*0110*/ 	.word	0x00000000


	//----- nvinfo : EIATTR_MIN_STACK_SIZE
	.align		4
.L_90:
        /*0114*/ 	.byte	0x04, 0x12
        /*0116*/ 	.short	(.L_92 - .L_91)
	.align		4
.L_91:
        /*0118*/ 	.word	index@(_Z6concatPKhPKtPKiPhii)
        /*011c*/ 	.word	0x00000000


	//----- nvinfo : EIATTR_MIN_STACK_SIZE
	.align		4
.L_92:
        /*0120*/ 	.byte	0x04, 0x12
        /*0122*/ 	.short	(.L_94 - .L_93)
	.align		4
.L_93:
        /*0124*/ 	.word	index@(_Z21map_values_kernel_16bPKtPhS1_PtS2_ii)
        /*0128*/ 	.word	0x00000020


	//----- nvinfo : EIATTR_MIN_STACK_SIZE
	.align		4
.L_94:
        /*012c*/ 	.byte	0x04, 0x12
        /*012e*/ 	.short	(.L_96 - .L_95)
	.align		4
.L_95:
        /*0130*/ 	.word	index@(_Z21decompress_kernel_16bPtS_PhS0_i)
        /*0134*/ 	.word	0x00000000


	//----- nvinfo : EIATTR_MIN_STACK_SIZE
	.align		4
.L_96:
        /*0138*/ 	.byte	0x04, 0x12
        /*013a*/ 	.short	(.L_98 - .L_97)
	.align		4
.L_97:
        /*013c*/ 	.word	index@(_Z14restore_signalPiPtPhS1_i)
        /*0140*/ 	.word	0x00000200
.L_98:


//--------------------- .nv.compat                --------------------------
	.section	.nv.compat,"",@"SHT_CUDA_COMPAT_INFO"
	.align	4
        /*0000*/ 	.byte	0x02, 0x09, 0x00, 0x00, 0x02, 0x02, 0x01, 0x00, 0x02, 0x05, 0x05, 0x00, 0x03, 0x07, 0x01, 0x01
        /*0010*/ 	.byte	0x02, 0x03, 0x00, 0x00, 0x02, 0x06, 0x01, 0x00, 0x04, 0x0b, 0x08, 0x00, 0x09, 0x00, 0x00, 0x00
        /*0020*/ 	.byte	0x00, 0x00, 0x00, 0x00


//--------------------- .nv.info._ZN3cub18CUB_300001_SM_10006detail4scan16DeviceScanKernelINS2_10policy_hubIiiimN4cuda3std3__44plusIvEEE10Policy1000EN6thrust24THRUST_300001_SM_1000_NS10device_ptrIiEESF_NS0_13ScanTileStateIiLb1EEES9_NS1_10InputValueIiPiEEmiLb0EiEEvT0_T1_T2_iT3_T4_T5_ --------------------------
	.section	.nv.info._ZN3cub18CUB_300001_SM_10006detail4scan16DeviceScanKernelINS2_10policy_hubIiiimN4cuda3std3__44plusIvEEE10Policy1000EN6thrust24THRUST_300001_SM_1000_NS10device_ptrIiEESF_NS0_13ScanTileStateIiLb1EEES9_NS1_10InputValueIiPiEEmiLb0EiEEvT0_T1_T2_iT3_T4_T5_,"",@"SHT_CUDA_INFO"
	.sectionflags	@""
	.align	4


	//----- nvinfo : EIATTR_CUDA_API_VERSION
	.align		4
        /*0000*/ 	.byte	0x04, 0x37
        /*0002*/ 	.short	(.L_100 - .L_99)
.L_99:
        /*0004*/ 	.word	0x00000082


	//----- nvinfo : EIATTR_KPARAM_INFO
	.align		4
.L_100:
        /*0008*/ 	.byte	0x04, 0x17
        /*000a*/ 	.short	(.L_102 - .L_101)
.L_101:
        /*000c*/ 	.word	0x00000000
        /*0010*/ 	.short	0x0006
        /*0012*/ 	.short	0x0030
        /*0014*/ 	.byte	0x00, 0xf0, 0x21, 0x00


	//----- nvinfo : EIATTR_KPARAM_INFO
	.align		4
.L_102:
        /*0018*/ 	.byte	0x04, 0x17
        /*001a*/ 	.short	(.L_104 - .L_103)
.L_103:
        /*001c*/ 	.word	0x00000000
        /*0020*/ 	.short	0x0005
        /*0022*/ 	.short	0x0020
        /*0024*/ 	.byte	0x00, 0xf0, 0x41, 0x00


	//----- nvinfo : EIATTR_KPARAM_INFO
	.align		4
.L_104:
        /*0028*/ 	.byte	0x04, 0x17
        /*002a*/ 	.short	(.L_106 - .L_105)
.L_105:
        /*002c*/ 	.word	0x00000000
        /*0030*/ 	.short	0x0004
        /*0032*/ 	.short	0x001c
        /*0034*/ 	.byte	0x00, 0xf0, 0x05, 0x00


	//----- nvinfo : EIATTR_KPARAM_INFO
	.align		4
.L_106:
        /*0038*/ 	.byte	0x04, 0x17
        /*003a*/ 	.short	(.L_108 - .L_107)
.L_107:
        /*003c*/ 	.word	0x00000000
        /*0040*/ 	.short	0x0003
        /*0042*/ 	.short	0x0018
        /*0044*/ 	.byte	0x00, 0xf0, 0x11, 0x00


	//----- nvinfo : EIATTR_KPARAM_INFO
	.align		4
.L_108:
        /*0048*/ 	.byte	0x04, 0x17
        /*004a*/ 	.short	(.L_110 - .L_109)
.L_109:
        /*004c*/ 	.word	0x00000000
        /*0050*/ 	.short	0x0002
        /*0052*/ 	.short	0x0010
        /*0054*/ 	.byte	0x00, 0xf0, 0x21, 0x00


	//----- nvinfo : EIATTR_KPARAM_INFO
	.align		4
.L_110:
        /*0058*/ 	.byte	0x04, 0x17
        /*005a*/ 	.short	(.L_112 - .L_111)
.L_111:
        /*005c*/ 	.word	0x00000000
        /*0060*/ 	.short	0x0001
        /*0062*/ 	.short	0x0008
        /*0064*/ 	.byte	0x00, 0xf0, 0x21, 0x00


	//----- nvinfo : EIATTR_KPARAM_INFO
	.align		4
.L_112:
        /*0068*/ 	.byte	0x04, 0x17
        /*006a*/ 	.short	(.L_114 - .L_113)
.L_113:
        /*006c*/ 	.word	0x00000000
        /*0070*/ 	.short	0x0000
        /*0072*/ 	.short	0x0000
        /*0074*/ 	.byte	0x00, 0xf0, 0x21, 0x00


	//----- nvinfo : EIATTR_SPARSE_MMA_MASK
	.align		4
.L_114:
        /*0078*/ 	.byte	0x03, 0x50
        /*007a*/ 	.short	0x0000


	//----- nvinfo : EIATTR_MAXREG_COUNT
	.align		4
        /*007c*/ 	.byte	0x03, 0x1b
        /*007e*/ 	.short	0x0080


	//----- nvinfo : EIATTR_NUM_BARRIERS
	.align		4
        /*0080*/ 	.byte	0x02, 0x4c
        /*0082*/ 	.byte	0x01
	.zero		1


	//----- nvinfo : EIATTR_MERCURY_ISA_VERSION
	.align		4
        /*0084*/ 	.byte	0x03, 0x5f
        /*0086*/ 	.short	0x0101


	//----- nvinfo : EIATTR_COOP_GROUP_MASK_REGIDS
	.align		4
        /*0088*/ 	.byte	0x04, 0x29
        /*008a*/ 	.short	(.L_116 - .L_115)


	//   ....[0]....
.L_115:
        /*008c*/ 	.word	0xffffffff


	//   ....[1]....
        /*0090*/ 	.word	0xffffffff


	//   ....[2]....
        /*0094*/ 	.word	0xffffffff


	//   ....[3]....
        /*0098*/ 	.word	0xffffffff


	//   ....[4]....
        /*009c*/ 	.word	0xffffffff


	//   ....[5]....
        /*00a0*/ 	.word	0xffffffff


	//   ....[6]....
        /*00a4*/ 	.word	0xffffffff


	//   ....[7]....
        /*00a8*/ 	.word	0xffffffff


	//   ....[8]....
        /*00ac*/ 	.word	0xffffffff


	//   ....[9]....
        /*00b0*/ 	.word	0xffffffff


	//   ....[10]....
        /*00b4*/ 	.word	0xffffffff


	//   ....[11]....
        /*00b8*/ 	.word	0xffffffff


	//   ....[12]....
        /*00bc*/ 	.word	0xffffffff


	//   ....[13]....
        /*00c0*/ 	.word	0xffffffff


	//   ....[14]....
        /*00c4*/ 	.word	0xffffffff


	//   ....[15]....
        /*00c8*/ 	.word	0xffffffff


	//   ....[16]....
        /*00cc*/ 	.word	0xffffffff


	//   ....[17]....
        /*00d0*/ 	.word	0xffffffff


	//   ....[18]....
        /*00d4*/ 	.word	0xffffffff


	//   ....[19]....
        /*00d8*/ 	.word	0xffffffff


	//   ....[20]....
        /*00dc*/ 	.word	0xffffffff


	//   ....[21]....
        /*00e0*/ 	.word	0xffffffff


	//   ....[22]....
        /*00e4*/ 	.word	0xffffffff


	//   ....[23]....
        /*00e8*/ 	.word	0xffffffff


	//   ....[24]....
        /*00ec*/ 	.word	0xffffffff


	//   ....[25]....
        /*00f0*/ 	.word	0xffffffff


	//   ....[26]....
        /*00f4*/ 	.word	0xffffffff


	//   ....[27]....
        /*00f8*/ 	.word	0xffffffff


	//   ....[28]....
        /*00fc*/ 	.word	0xffffffff


	//   ....[29]....
        /*0100*/ 	.word	0xffffffff


	//   ....[30]....
        /*0104*/ 	.word	0xffffffff


	//   ....[31]....
        /*0108*/ 	.word	0xffffffff


	//   ....[32]....
        /*010c*/ 	.word	0xffffffff


	//   ....[33]....
        /*0110*/ 	.word	0xffffffff


	//   ....[34]....
        /*0114*/ 	.word	0xffffffff


	//   ....[35]....
        /*0118*/ 	.word	0xffffffff


	//   ....[36]....
        /*011c*/ 	.word	0xffffffff


	//   ....[37]....
        /*0120*/ 	.word	0xffffffff


	//   ....[38]....
        /*0124*/ 	.word	0xffffffff


	//   ....[39]....
        /*0128*/ 	.word	0xffffffff


	//   ....[40]....
        /*012c*/ 	.word	0xffffffff


	//   ....[41]....
        /*0130*/ 	.word	0xffffffff


	//   ....[42]....
        /*0134*/ 	.word	0xffffffff


	//   ....[43]....
        /*0138*/ 	.word	0xffffffff


	//   ....[44]....
        /*013c*/ 	.word	0xffffffff


	//   ....[45]....
        /*0140*/ 	.word	0xffffffff


	//   ....[46]....
        /*0144*/ 	.word	0xffffffff


	//   ....[47]....
        /*0148*/ 	.word	0xffffffff


	//   ....[48]....
        /*014c*/ 	.word	0xffffffff


	//   ....[49]....
        /*0150*/ 	.word	0xffffffff


	//   ....[50]....
        /*0154*/ 	.word	0xffffffff


	//   ....[51]....
        /*0158*/ 	.word	0xffffffff


	//   ....[52]....
        /*015c*/ 	.word	0xffffffff


	//   ....[53]....
        /*0160*/ 	.word	0xffffffff


	//   ....[54]....
        /*0164*/ 	.word	0xffffffff


	//   ....[55]....
        /*0168*/ 	.word	0xffffffff


	//   ....[56]....
        /*016c*/ 	.word	0xffffffff


	//   ....[57]....
        /*0170*/ 	.word	0xffffffff


	//   ....[58]....
        /*0174*/ 	.word	0xffffffff


	//   ....[59]....
        /*0178*/ 	.word	0xffffffff


	//   ....[60]....
        /*017c*/ 	.word	0x0500000a


	//   ....[61]....
        /*0180*/ 	.word	0x0500000a


	//   ....[62]....
        /*0184*/ 	.word	0x0500000a


	//   ....[63]....
        /*0188*/ 	.word	0x0500000a


	//   ....[64]....
        /*018c*/ 	.word	0x0500000a


	//   ....[65]....
        /*0190*/ 	.word	0x0500000a


	//   ....[66]....
        /*0194*/ 	.word	0x0500000a


	//   ....[67]....
        /*0198*/ 	.word	0x0500000a


	//   ....[68]....
        /*019c*/ 	.word	0x0500000a


	//   ....[69]....
        /*01a0*/ 	.word	0x0500000a


	//   ....[70]....
        /*01a4*/ 	.word	0x0500000a


	//   ....[71]....
        /*01a8*/ 	.word	0x0500000a


	//   ....[72]....
        /*01ac*/ 	.word	0x0500000a


	//   ....[73]....
        /*01b0*/ 	.word	0x0500000a


	//   ....[74]....
        /*01b4*/ 	.word	0x0500000a


	//   ....[75]....
        /*01b8*/ 	.word	0x0500000a


	//   ....[76]....
        /*01bc*/ 	.word	0x0500000a


	//   ....[77]....
        /*01c0*/ 	.word	0x0500000a


	//   ....[78]....
        /*01c4*/ 	.word	0x0500000a


	//   ....[79]....
        /*01c8*/ 	.word	0x0500000a


	//   ....[80]....
        /*01cc*/ 	.word	0x0500000a


	//   ....[81]....
        /*01d0*/ 	.word	0x0500000a


	//   ....[82]....
        /*01d4*/ 	.word	0x0500000a


	//   ....[83]....
        /*01d8*/ 	.word	0x0500000a


	//   ....[84]....
        /*01dc*/ 	.word	0x0500000a


	//   ....[85]....
        /*01e0*/ 	.word	0x0500000a


	//   ....[86]....
        /*01e4*/ 	.word	0x0500000a


	//   ....[87]....
        /*01e8*/ 	.word	0x0500000a


	//   ....[88]....
        /*01ec*/ 	.word	0x0500000a


	//   ....[89]....
        /*01f0*/ 	.word	0x0500000a


	//   ....[90]....
        /*01f4*/ 	.word	0x0500000a


	//   ....[91]....
        /*01f8*/ 	.word	0x0500000a


	//   ....[92]....
        /*01fc*/ 	.word	0x0500000a


	//   ....[93]....
        /*0200*/ 	.word	0x0500000a


	//   ....[94]....
        /*0204*/ 	.word	0x0500000a


	//   ....[95]....
        /*0208*/ 	.word	0x0500000a


	//----- nvinfo : EIATTR_COOP_GROUP_INSTR_OFFSETS
	.align		4
.L_116:
        /*020c*/ 	.byte	0x04, 0x28
        /*020e*/ 	.short	(.L_118 - .L_117)


	//   ....[0]....
.L_117:
        /*0210*/ 	.word	0x000004d0


	//   ....[1]....
        /*0214*/ 	.word	0x000006f0


	//   ....[2]....
        /*0218*/ 	.word	0x00000710


	//   ....[3]....
        /*021c*/ 	.word	0x00000730


	//   ....[4]....
        /*0220*/ 	.word	0x00000750


	//   ....[5]....
        /*0224*/ 	.word	0x00000770


	//   ....[6]....
        /*0228*/ 	.word	0x00000b80


	//   ....[7]....
        /*022c*/ 	.word	0x00000ba0


	//   ....[8]....
        /*0230*/ 	.word	0x00000bc0


	//   ....[9]....
        /*0234*/ 	.word	0x00000be0


	//   ....[10]....
        /*0238*/ 	.word	0x00000c00


	//   ....[11]....
        /*023c*/ 	.word	0x00001000


	//   ....[12]....
        /*0240*/ 	.word	0x00001090


	//   ....[13]....
        /*0244*/ 	.word	0x000010f0


	//   ....[14]....
        /*0248*/ 	.word	0x00001160


	//   ....[15]....
        /*024c*/ 	.word	0x000011c0


	//   ....[16]....
        /*0250*/ 	.word	0x00001210


	//   ....[17]....
        /*0254*/ 	.word	0x00001270


	//   ....[18]....
        /*0258*/ 	.word	0x000012c0


	//   ....[19]....
        /*025c*/ 	.word	0x000012e0


	//   ....[20]....
        /*0260*/ 	.word	0x000013a0


	//   ....[21]....
        /*0264*/ 	.word	0x00001430


	//   ....[22]....
        /*0268*/ 	.word	0x00001480


	//   ....[23]....
        /*026c*/ 	.word	0x000014e0


	//   ....[24]....
        /*0270*/ 	.word	0x00001540


	//   ....[25]....
        /*0274*/ 	.word	0x00001580


	//   ....[26]....
        /*0278*/ 	.word	0x000015c0


	//   ....[27]....
        /*027c*/ 	.word	0x00001600


	//   ....[28]....
        /*0280*/ 	.word	0x00001610


	//   ....[29]....
        /*0284*/ 	.word	0x00001a50


	//   ....[30]....
        /*0288*/ 	.word	0x00002430


	//   ....[31]....
        /*028c*/ 	.word	0x00002650


	//   ....[32]....
        /*0290*/ 	.word	0x00002670


	//   ....[33]....
        /*0294*/ 	.word	0x00002690


	//   ....[34]....
        /*0298*/ 	.word	0x000026b0


	//   ....[35]....
        /*029c*/ 	.word	0x000026d0


	//   ....[36]....
        /*02a0*/ 	.word	0x00002a60


	//   ....[37]....
        /*02a4*/ 	.word	0x00002a80


	//   ....[38]....
        /*02a8*/ 	.word	0x00002aa0


	//   ....[39]....
        /*02ac*/ 	.word	0x00002ac0


	//   ....[40]....
        /*02b0*/ 	.word	0x00002ae0


	//   ....[41]....
        /*02b4*/ 	.word	0x00002ee0


	//   ....[42]....
        /*02b8*/ 	.word	0x00002f70


	//   ....[43]....
        /*02bc*/ 	.word	0x00002fd0


	//   ....[44]....
        /*02c0*/ 	.word	0x00003030


	//   ....[45]....
        /*02c4*/ 	.word	0x00003090


	//   ....[46]....
        /*02c8*/ 	.word	0x000030f0


	//   ....[47]....
        /*02cc*/ 	.word	0x00003140


	//   ....[48]....
        /*02d0*/ 	.word	0x000031b0


	//   ....[49]....
        /*02d4*/ 	.word	0x000031c0


	//   ....[50]....
        /*02d8*/ 	.word	0x00003280


	//   ....[51]....
        /*02dc*/ 	.word	0x00003310


	//   ....[52]....
        /*02e0*/ 	.word	0x00003360


	//   ....[53]....
        /*02e4*/ 	.word	0x000033d0


	//   ....[54]....
        /*02e8*/ 	.word	0x00003430


	//   ....[55]....
        /*02ec*/ 	.word	0x00003480


	//   ....[56]....
        /*02f0*/ 	.word	0x000034c0


	//   ....[57]....
        /*02f4*/ 	.word	0x00003520


	//   ....[58]....
        /*02f8*/ 	.word	0x00003530


	//   ....[59]....
        /*02fc*/ 	.word	0x000039a0


	//   ....[60]....
        /*0300*/ 	.word	0x00003f30


	//   ....[61]....
        /*0304*/ 	.word	0x00003fb0


	//   ....[62]....
        /*0308*/ 	.word	0x00004040


	//   ....[63]....
        /*030c*/ 	.word	0x00004120


	//   ....[64]....
        /*0310*/ 	.word	0x000041a0


	//   ....[65]....
        /*0314*/ 	.word	0x00004230


	//   ....[66]....
        /*0318*/ 	.word	0x000042b0


	//   ....[67]....
        /*031c*/ 	.word	0x00004330


	//   ....[68]....
        /*0320*/ 	.word	0x00004360


	//   ....[69]....
        /*0324*/ 	.word	0x00004430


	//   ....[70]....
        /*0328*/ 	.word	0x000044b0


	//   ....[71]....
        /*032c*/ 	.word	0x00004530


	//   ....[72]....
        /*0330*/ 	.word	0x000045e0


	//   ....[73]....
        /*0334*/ 	.word	0x00004670


	//   ....[74]....
        /*0338*/ 	.word	0x000046f0


	//   ....[75]....
        /*033c*/ 	.word	0x00004760


	//   ....[76]....
        /*0340*/ 	.word	0x000047e0


	//   ....[77]....
        /*0344*/ 	.word	0x00004840


	//   ....[78]....
        /*0348*/ 	.word	0x000048b0


	//   ....[79]....
        /*034c*/ 	.word	0x00004930


	//   ....[80]....
        /*0350*/ 	.word	0x000049d0


	//   ....[81]....
        /*0354*/ 	.word	0x00004a90


	//   ....[82]....
        /*0358*/ 	.word	0x00004b30


	//   ....[83]....
        /*035c*/ 	.word	0x00004bc0


	//   ....[84]....
        /*0360*/ 	.word	0x00004c50


	//   ....[85]....
        /*0364*/ 	.word	0x00004cc0


	//   ....[86]....
        /*0368*/ 	.word	0x00004cf0


	//   ....[87]....
        /*036c*/ 	.word	0x00004dc0


	//   ....[88]....
        /*0370*/ 	.word	0x00004e40


	//   ....[89]....
        /*0374*/ 	.word	0x00004ec0


	//   ....[90]....
        /*0378*/ 	.word	0x00004f80


	//   ....[91]....
        /*037c*/ 	.word	0x00005020


	//   ....[92]....
        /*0380*/ 	.word	0x000050b0


	//   ....[93]....
        /*0384*/ 	.word	0x00005140


	//   ....[94]....
        /*0388*/ 	.word	0x000051d0


	//   ....[95]....
        /*038c*/ 	.word	0x00005230


	//----- nvinfo : EIATTR_VRC_CTA_INIT_COUNT
	.align		4
.L_118:
        /*0390*/ 	.byte	0x02, 0x4a
	.zero		1
	.zero		1


	//----- nvinfo : EIATTR_EXIT_INSTR_OFFSETS
	.align		4
        /*0394*/ 	.byte	0x04, 0x1c
        /*0396*/ 	.short	(.L_120 - .L_119)


	//   ....[0]....
.L_119:
        /*0398*/ 	.word	0x00001ce0


	//   ....[1]....
        /*039c*/ 	.word	0x00001d10


	//   ....[2]....
        /*03a0*/ 	.word	0x00003ec0


	//   ....[3]....
        /*03a4*/ 	.word	0x00003ee0


	//----- nvinfo : EIATTR_MAX_THREADS
	.align		4
.L_120:
        /*03a8*/ 	.byte	0x04, 0x05
        /*03aa*/ 	.short	(.L_122 - .L_121)
.L_121:
        /*03ac*/ 	.word	0x000001a0
        /*03b0*/ 	.word	0x00000001
        /*03b4*/ 	.word	0x00000001


	//----- nvinfo : EIATTR_CRS_STACK_SIZE
	.align		4
.L_122:
        /*03b8*/ 	.byte	0x04, 0x1e
        /*03ba*/ 	.short	(.L_124 - .L_123)
.L_123:
        /*03bc*/ 	.word	0x00000000


	//----- nvinfo : EIATTR_CBANK_PARAM_SIZE
	.align		4
.L_124:
        /*03c0*/ 	.byte	0x03, 0x19
        /*03c2*/ 	.short	0x0038


	//----- nvinfo : EIATTR_PARAM_CBANK
	.align		4
        /*03c4*/ 	.byte	0x04, 0x0a
        /*03c6*/ 	.short	(.L_126 - .L_125)
	.align		4
.L_125:
        /*03c8*/ 	.word	index@(.nv.constant0._ZN3cub18CUB_300001_SM_10006detail4scan16DeviceScanKernelINS2_10policy_hubIiiimN4cuda3std3__44plusIvEEE10Policy1000EN6thrust24THRUST_300001_SM_1000_NS10device_ptrIiEESF_NS0_13ScanTileStateIiLb1EEES9_NS1_10InputValueIiPiEEmiLb0EiEEvT0_T1_T2_iT3_T4_T5_)
        /*03cc*/ 	.short	0x0380
        /*03ce*/ 	.short	0x0038


	//----- nvinfo : EIATTR_SW_WAR
	.align		4
.L_126:
        /*03d0*/ 	.byte	0x04, 0x36
        /*03d2*/ 	.short	(.L_128 - .L_127)
.L_127:
        /*03d4*/ 	.word	0x00000008
.L_128:


//--------------------- .nv.info._ZN3cub18CUB_300001_SM_10006detail4scan16DeviceScanKernelINS2_10policy_hubIiiijN4cuda3std3__44plusIvEEE10Policy1000EN6thrust24THRUST_300001_SM_1000_NS10device_ptrIiEESF_NS0_13ScanTileStateIiLb1EEES9_NS1_10InputValueIiPiEEjiLb0EiEEvT0_T1_T2_iT3_T4_T5_ --------------------------
	.section	.nv.info._ZN3cub18CUB_300001_SM_10006detail4scan16DeviceScanKernelINS2_10policy_hubIiiijN4cuda3std3__44plusIvEEE10Policy1000EN6thrust24THRUST_300001_SM_1000_NS10device_ptrIiEESF_NS0_13ScanTileStateIiLb1EEES9_NS1_10InputValueIiPiEEjiLb0EiEEvT0_T1_T2_iT3_T4_T5_,"",@"SHT_CUDA_INFO"
	.sectionflags	@""
	.align	4


	//----- nvinfo : EIATTR_CUDA_API_VERSION
	.align		4
        /*0000*/ 	.byte	0x04, 0x37
        /*0002*/ 	.short	(.L_130 - .L_129)
.L_129:
        /*0004*/ 	.word	0x00000082


	//----- nvinfo : EIATTR_KPARAM_INFO
	.align		4
.L_130:
        /*0008*/ 	.byte	0x04, 0x17
        /*000a*/ 	.short	(.L_132 - .L_131)
.L_131:
        /*000c*/ 	.word	0x00000000
        /*0010*/ 	.short	0x0006
        /*0012*/ 	.short	0x0030
        /*0014*/ 	.byte	0x00, 0xf0, 0x11, 0x00


	//----- nvinfo : EIATTR_KPARAM_INFO
	.align		4
.L_132:
        /*0018*/ 	.byte	0x04, 0x17
        /*001a*/ 	.short	(.L_134 - .L_133)
.L_133:
        /*001c*/ 	.word	0x00000000
        /*0020*/ 	.short	0x0005
        /*0022*/ 	.short	0x0020
        /*0024*/ 	.byte	0x00, 0xf0, 0x41, 0x00


	//----- nvinfo : EIATTR_KPARAM_INFO
	.align		4
.L_134:
        /*0028*/ 	.byte	0x04, 0x17
        /*002a*/ 	.short	(.L_136 - .L_135)
.L_135:
        /*002c*/ 	.word	0x00000000
        /*0030*/ 	.short	0x0004
        /*0032*/ 	.short	0x001c
        /*0034*/ 	.byte	0x00, 0xf0, 0x05, 0x00


	//----- nvinfo : EIATTR_KPARAM_INFO
	.align		4
.L_136:
        /*0038*/ 	.byte	0x04, 0x17
        /*003a*/ 	.short	(.L_138 - .L_137)
.L_137:
        /*003c*/ 	.word	0x00000000
        /*0040*/ 	.short	0x0003
        /*0042*/ 	.short	0x0018
        /*0044*/ 	.byte	0x00, 0xf0, 0x11, 0x00


	//----- nvinfo : EIATTR_KPARAM_INFO
	.align		4
.L_138:
        /*0048*/ 	.byte	0x04, 0x17
        /*004a*/ 	.short	(.L_140 - .L_139)
.L_139:
        /*004c*/ 	.word	0x00000000
        /*0050*/ 	.short	0x0002
        /*0052*/ 	.short	0x0010
        /*0054*/ 	.byte	0x00, 0xf0, 0x21, 0x00


	//----- nvinfo : EIATTR_KPARAM_INFO
	.align		4
.L_140:
        /*0058*/ 	.byte	0x04, 0x17
        /*005a*/ 	.short	(.L_142 - .L_141)
.L_141:
        /*005c*/ 	.word	0x00000000
        /*0060*/ 	.short	0x0001
        /*0062*/ 	.short	0x0008
        /*0064*/ 	.byte	0x00, 0xf0, 0x21, 0x00


	//----- nvinfo : EIATTR_KPARAM_INFO
	.align		4
.L_142:
        /*0068*/ 	.byte	0x04, 0x17
        /*006a*/ 	.short	(.L_144 - .L_143)
.L_143:
        /*006c*/ 	.word	0x00000000
        /*0070*/ 	.short	0x0000
        /*0072*/ 	.short	0x0000
        /*0074*/ 	.byte	0x00, 0xf0, 0x21, 0x00


	//----- nvinfo : EIATTR_SPARSE_MMA_MASK
	.align		4
.L_144:
        /*0078*/ 	.byte	0x03, 0x50
        /*007a*/ 	.short	0x0000


	//----- nvinfo : EIATTR_MAXREG_COUNT
	.align		4
        /*007c*/ 	.byte	0x03, 0x1b
        /*007e*/ 	.short	0x00a8


	//----- nvinfo : EIATTR_NUM_BARRIERS
	.align		4
        /*0080*/ 	.byte	0x02, 0x4c
        /*0082*/ 	.byte	0x01
	.zero		1


	//----- nvinfo : EIATTR_MERCURY_ISA_VERSION
	.align		4
        /*0084*/ 	.byte	0x03, 0x5f
        /*0086*/ 	.short	0x0101


	//----- nvinfo : EIATTR_UNUSED_LOAD_BYTE_OFFSET
	.align		4
        /*0088*/ 	.byte	0x04, 0x44
        /*008a*/ 	.short	(.L_146 - .L_145)


	//   ....[0]....
.L_145:
        /*008c*/ 	.word	0x00002a80
        /*0090*/ 	.word	0x00000fff


	//----- nvinfo : EIATTR_COOP_GROUP_MASK_REGIDS
	.align		4
.L_146:
        /*0094*/ 	.byte	0x04, 0x29
        /*0096*/ 	.short	(.L_148 - .L_147)


	//   ....[0]....
.L_147:
        /*0098*/ 	.word	0xffffffff


	//   ....[1]....
        /*009c*/ 	.word	0xffffffff


	//   ....[2]....
        /*00a0*/ 	.word	0xffffffff


	//   ....[3]....
        /*00a4*/ 	.word	0xffffffff


	//   ....[4]....
        /*00a8*/ 	.word	0xffffffff


	//   ....[5]....
        /*00ac*/ 	.word	0xffffffff


	//   ....[6]....
        /*00b0*/ 	.word	0xffffffff


	//   ....[7]....
        /*00b4*/ 	.word	0xffffffff


	//   ....[8]....
        /*00b8*/ 	.word	0xffffffff


	//   ....[9]....
        /*00bc*/ 	.word	0xffffffff


	//   ....[10]....
        /*00c0*/ 	.word	0xffffffff


	//   ....[11]....
        /*00c4*/ 	.word	0xffffffff


	//   ....[12]....
        /*00c8*/ 	.word	0xffffffff


	//   ....[13]....
        /*00cc*/ 	.word	0xffffffff


	//   ....[14]....
        /*00d0*/ 	.word	0xffffffff


	//   ....[15]....
        /*00d4*/ 	.word	0xffffffff


	//   ....[16]....
        /*00d8*/ 	.word	0xffffffff


	//   ....[17]....
        /*00dc*/ 	.word	0xffffffff


	//   ....[18]....
        /*00e0*/ 	.word	0xffffffff


	//   ....[19]....
        /*00e4*/ 	.word	0xffffffff


	//   ....[20]....
        /*00e8*/ 	.word	0xffffffff


	//   ....[21]....
        /*00ec*/ 	.word	0xffffffff


	//   ....[22]....
        /*00f0*/ 	.word	0xffffffff


	//   ....[23]....
        /*00f4*/ 	.word	0xffffffff


	//   ....[24]....
        /*00f8*/ 	.word	0xffffffff


	//   ....[25]....
        /*00fc*/ 	.word	0xffffffff


	//   ....[26]....
        /*0100*/ 	.word	0xffffffff


	//   ....[27]....
        /*0104*/ 	.word	0xffffffff


	//   ....[28]....
        /*0108*/ 	.word	0xffffffff


	//   ....[29]....
        /*010c*/ 	.word	0xffffffff


	//   ....[30]....
        /*0110*/ 	.word	0xffffffff


	//   ....[31]....
        /*0114*/ 	.word	0xffffffff


	//   ....[32]....
        /*0118*/ 	.word	0xffffffff


	//   ....[33]....
        /*011c*/ 	.word	0xffffffff


	//   ....[34]....
        /*0120*/ 	.word	0xffffffff


	//   ....[35]....
        /*0124*/ 	.word	0xffffffff


	//   ....[36]....
        /*0128*/ 	.word	0xffffffff


	//   ....[37]....
        /*012c*/ 	.word	0xffffffff


	//   ....[38]....
        /*0130*/ 	.word	0xffffffff


	//   ....[39]....
        /*0134*/ 	.word	0xffffffff


	//   ....[40]....
        /*0138*/ 	.word	0xffffffff


	//   ....[41]....
        /*013c*/ 	.word	0xffffffff


	//   ....[42]....
        /*0140*/ 	.word	0xffffffff


	//   ....[43]....
        /*0144*/ 	.word	0xffffffff


	//   ....[44]....
        /*0148*/ 	.word	0xffffffff


	//   ....[45]....
        /*014c*/ 	.word	0xffffffff


	//   ....[46]....
        /*0150*/ 	.word	0xffffffff


	//   ....[47]....
        /*0154*/ 	.word	0xffffffff


	//   ....[48]....
        /*0158*/ 	.word	0xffffffff


	//   ....[49]....
        /*015c*/ 	.word	0xffffffff


	//   ....[50]....
        /*0160*/ 	.word	0xffffffff


	//   ....[51]....
        /*0164*/ 	.word	0xffffffff


	//   ....[52]....
        /*0168*/ 	.word	0xffffffff


	//   ....[53]....
        /*016c*/ 	.word	0xffffffff


	//   ....[54]....
        /*0170*/ 	.word	0xffffffff


	//   ....[55]....
        /*0174*/ 	.word	0xffffffff


	//   ....[56]....
        /*0178*/ 	.word	0xffffffff


	//   ....[57]....
        /*017c*/ 	.word	0xffffffff


	//   ....[58]....
        /*0180*/ 	.word	0xffffffff


	//   ....[59]....
        /*0184*/ 	.word	0xffffffff


	//   ....[60]....
        /*0188*/ 	.word	0x05000015


	//   ....[61]....
        /*018c*/ 	.word	0x05000015


	//   ....[62]....
        /*0190*/ 	.word	0x05000015


	//   ....[63]....
        /*0194*/ 	.word	0x05000015


	//   ....[64]....
        /*0198*/ 	.word	0x05000015


	//   ....[65]....
        /*019c*/ 	.word	0x05000015


	//   ....[66]....
        /*01a0*/ 	.word	0x05000015


	//   ....[67]....
        /*01a4*/ 	.word	0x05000015


	//   ....[68]....
        /*01a8*/ 	.word	0x05000015


	//   ....[69]....
        /*01ac*/ 	.word	0x05000015


	//   ....[70]....
        /*01b0*/ 	.word	0x05000015


	//   ....[71]....
        /*01b4*/ 	.word	0x05000015


	//   ....[72]....
        /*01b8*/ 	.word	0x05000015


	//   ....[73]....
        /*01bc*/ 	.word	0x05000015


	//   ....[74]....
        /*01c0*/ 	.word	0x05000015


	//   ....[75]....
        /*01c4*/ 	.word	0x05000015


	//   ....[76]....
        /*01c8*/ 	.word	0x05000015


	//   ....[77]....
        /*01cc*/ 	.word	0x05000015


	//   ....[78]....
        /*01d0*/ 	.word	0x05000015


	//   ....[79]....
        /*01d4*/ 	.word	0x05000015


	//   ....[80]....
        /*01d8*/ 	.word	0x05000015


	//   ....[81]....
        /*01dc*/ 	.word	0x05000015


	//   ....[82]....
        /*01e0*/ 	.word	0x05000015


	//   ....[83]....
        /*01e4*/ 	.word	0x05000015


	//   ....[84]....
        /*01e8*/ 	.word	0x05000015


	//   ....[85]....
        /*01ec*/ 	.word	0x05000015


	//   ....[86]....
        /*01f0*/ 	.word	0x05000015


	//   ....[87]....
        /*01f4*/ 	.word	0x05000015


	//   ....[88]....
        /*01f8*/ 	.word	0x05000015


	//   ....[89]....
        /*01fc*/ 	.word	0x05000015


	//   ....[90]....
        /*0200*/ 	.word	0x05000015


	//   ....[91]....
        /*0204*/ 	.word	0x05000015


	//   ....[92]....
        /*0208*/ 	.word	0x05000015


	//   ....[93]....
        /*020c*/ 	.word	0x05000015


	//   ....[94]....
        /*0210*/ 	.word	0x05000015


	//   ....[95]....
        /*0214*/ 	.word	0x05000015


	//----- nvinfo : EIATTR_COOP_GROUP_INSTR_OFFSETS
	.align		4
.L_148:
        /*0218*/ 	.byte	0x04, 0x28
        /*021a*/ 	.short	(.L_150 - .L_149)


	//   ....[0]....
.L_149:
        /*021c*/ 	.word	0x00000510


	//   ....[1]....
        /*0220*/ 	.word	0x000006d0


	//   ....[2]....
        /*0224*/ 	.word	0x000006f0


	//   ....[3]....
        /*0228*/ 	.word	0x00000710


	//   ....[4]....
        /*022c*/ 	.word	0x00000730


	//   ....[5]....
        /*0230*/ 	.word	0x00000750


	//   ....[6]....
        /*0234*/ 	.word	0x00000b40


	//   ....[7]....
        /*0238*/ 	.word	0x00000b60


	//   ....[8]....
        /*023c*/ 	.word	0x00000b80


	//   ....[9]....
        /*0240*/ 	.word	0x00000ba0


	//   ....[10]....
        /*0244*/ 	.word	0x00000bc0


	//   ....[11]....
        /*0248*/ 	.word	0x00000f70


	//   ....[12]....
        /*024c*/ 	.word	0x00001140


	//   ....[13]....
        /*0250*/ 	.word	0x000011a0


	//   ....[14]....
        /*0254*/ 	.word	0x00001240


	//   ....[15]....
        /*0258*/ 	.word	0x000012b0


	//   ....[16]....
        /*025c*/ 	.word	0x00001300


	//   ....[17]....
        /*0260*/ 	.word	0x00001340


	//   ....[18]....
        /*0264*/ 	.word	0x00001380


	//   ....[19]....
        /*0268*/ 	.word	0x00001390


	//   ....[20]....
        /*026c*/ 	.word	0x00001470


	//   ....[21]....
        /*0270*/ 	.word	0x00001640


	//   ....[22]....
        /*0274*/ 	.word	0x00001690


	//   ....[23]....
        /*0278*/ 	.word	0x000016f0


	//   ....[24]....
        /*027c*/ 	.word	0x00001750


	//   ....[25]....
        /*0280*/ 	.word	0x00001790


	//   ....[26]....
        /*0284*/ 	.word	0x000017d0


	//   ....[27]....
        /*0288*/ 	.word	0x00001810


	//   ....[28]....
        /*028c*/ 	.word	0x00001820


	//   ....[29]....
        /*0290*/ 	.word	0x00001cd0


	//   ....[30]....
        /*0294*/ 	.word	0x000027b0


	//   ....[31]....
        /*0298*/ 	.word	0x00002970


	//   ....[32]....
        /*029c*/ 	.word	0x00002990


	//   ....[33]....
        /*02a0*/ 	.word	0x000029b0


	//   ....[34]....
        /*02a4*/ 	.word	0x000029d0


	//   ....[35]....
        /*02a8*/ 	.word	0x000029f0


	//   ....[36]....
        /*02ac*/ 	.word	0x00002d70


	//   ....[37]....
        /*02b0*/ 	.word	0x00002d90


	//   ....[38]....
        /*02b4*/ 	.word	0x00002db0


	//   ....[39]....
        /*02b8*/ 	.word	0x00002dd0


	//   ....[40]....
        /*02bc*/ 	.word	0x00002df0


	//   ....[41]....
        /*02c0*/ 	.word	0x000031a0


	//   ....[42]....
        /*02c4*/ 	.word	0x00003370


	//   ....[43]....
        /*02c8*/ 	.word	0x000033d0


	//   ....[44]....
        /*02cc*/ 	.word	0x00003440


	//   ....[45]....
        /*02d0*/ 	.word	0x000034b0


	//   ....[46]....
        /*02d4*/ 	.word	0x00003500


	//   ....[47]....
        /*02d8*/ 	.word	0x00003550


	//   ....[48]....
        /*02dc*/ 	.word	0x000035b0


	//   ....[49]....
        /*02e0*/ 	.word	0x000035c0


	//   ....[50]....
        /*02e4*/ 	.word	0x00003680


	//   ....[51]....
        /*02e8*/ 	.word	0x00003850


	//   ....[52]....
        /*02ec*/ 	.word	0x000038a0


	//   ....[53]....
        /*02f0*/ 	.word	0x00003910


	//   ....[54]....
        /*02f4*/ 	.word	0x00003970


	//   ....[55]....
        /*02f8*/ 	.word	0x000039c0


	//   ....[56]....
        /*02fc*/ 	.word	0x00003a20


	//   ....[57]....
        /*0300*/ 	.word	0x00003a60


	//   ....[58]....
        /*0304*/ 	.word	0x00003a70


	//   ....[59]....
        /*0308*/ 	.word	0x00003ee0


	//   ....[60]....
        /*030c*/ 	.word	0x00004560


	//   ....[61]....
        /*0310*/ 	.word	0x000045e0


	//   ....[62]....
        /*0314*/ 	.word	0x00004670


	//   ....[63]....
        /*0318*/ 	.word	0x00004760


	//   ....[64]....
        /*031c*/ 	.word	0x00004800


	//   ....[65]....
        /*0320*/ 	.word	0x00004880


	//   ....[66]....
        /*0324*/ 	.word	0x00004910


	//   ....[67]....
        /*0328*/ 	.word	0x00004990


	//   ....[68]....
        /*032c*/ 	.word	0x000049c0


	//   ....[69]....
        /*0330*/ 	.word	0x00004a70


	//   ....[70]....
        /*0334*/ 	.word	0x00004af0


	//   ....[71]....
        /*0338*/ 	.word	0x00004b70


	//   ....[72]....
        /*033c*/ 	.word	0x00004c30


	//   ....[73]....
        /*0340*/ 	.word	0x00004cc0


	//   ....[74]....
        /*0344*/ 	.word	0x00004d40


	//   ....[75]....
        /*0348*/ 	.word	0x00004dc0


	//   ....[76]....
        /*034c*/ 	.word	0x00004e40


	//   ....[77]....
        /*0350*/ 	.word	0x00004ea0


	//   ....[78]....
        /*0354*/ 	.word	0x00004f10


	//   ....[79]....
        /*0358*/ 	.word	0x00004f90


	//   ....[80]....
        /*035c*/ 	.word	0x00005020


	//   ....[81]....
        /*0360*/ 	.word	0x000050d0


	//   ....[82]....
        /*0364*/ 	.word	0x00005180


	//   ....[83]....
        /*0368*/ 	.word	0x00005210


	//   ....[84]....
        /*036c*/ 	.word	0x000052a0


	//   ....[85]....
        /*0370*/ 	.word	0x00005340


	//   ....[86]....
        /*0374*/ 	.word	0x00005370


	//   ....[87]....
        /*0378*/ 	.word	0x00005420


	//   ....[88]....
        /*037c*/ 	.word	0x000054a0


	//   ....[89]....
        /*0380*/ 	.word	0x00005520


	//   ....[90]....
        /*0384*/ 	.word	0x000055e0


	//   ....[91]....
        /*0388*/ 	.word	0x00005690


	//   ....[92]....
        /*038c*/ 	.word	0x00005720


	//   ....[93]....
        /*0390*/ 	.word	0x000057a0


	//   ....[94]....
        /*0394*/ 	.word	0x00005830


	//   ....[95]....
        /*0398*/ 	.word	0x00005890


	//----- nvinfo : EIATTR_VRC_CTA_INIT_COUNT
	.align		4
.L_150:
        /*039c*/ 	.byte	0x02, 0x4a
	.zero		1
	.zero		1


	//----- nvinfo : EIATTR_EXIT_INSTR_OFFSETS
	.align		4
        /*03a0*/ 	.byte	0x04, 0x1c
        /*03a2*/ 	.short	(.L_152 - .L_151)


	//   ....[0]....
.L_151:
        /*03a4*/ 	.word	0x00001fa0


	//   ....[1]....
        /*03a8*/ 	.word	0x00001fc0


	//   ....[2]....
        /*03ac*/ 	.word	0x000044f0


	//   ....[3]....
        /*03b0*/ 	.word	0x00004510


	//----- nvinfo : EIATTR_MAX_THREADS
	.align		4
.L_152:
        /*03b4*/ 	.byte	0x04, 0x05
        /*03b6*/ 	.short	(.L_154 - .L_153)
.L_153:
        /*03b8*/ 	.word	0x00000180
        /*03bc*/ 	.word	0x00000001
        /*03c0*/ 	.word	0x00000001


	//----- nvinfo : EIATTR_CRS_STACK_SIZE
	.align		4
.L_154:
        /*03c4*/ 	.byte	0x04, 0x1e
        /*03c6*/ 	.short	(.L_156 - .L_155)
.L_155:
        /*03c8*/ 	.word	0x00000000


	//----- nvinfo : EIATTR_CBANK_PARAM_SIZE
	.align		4
.L_156:
        /*03cc*/ 	.byte	0x03, 0x19
        /*03ce*/ 	.short	0x0034


	//----- nvinfo : EIATTR_PARAM_CBANK
	.align		4
        /*03d0*/ 	.byte	0x04, 0x0a
        /*03d2*/ 	.short	(.L_158 - .L_157)
	.align		4
.L_157:
        /*03d4*/ 	.word	index@(.nv.constant0._ZN3cub18CUB_300001_SM_10006detail4scan16DeviceScanKernelINS2_10policy_hubIiiijN4cuda3std3__44plusIvEEE10Policy1000EN6thrust24THRUST_300001_SM_1000_NS10device_ptrIiEESF_NS0_13ScanTileStateIiLb1EEES9_NS1_10InputValueIiPiEEjiLb0EiEEvT0_T1_T2_iT3_T4_T5_)
        /*03d8*/ 	.short	0x0380
        /*03da*/ 	.short	0x0034


	//----- nvinfo : EIATTR_SW_WAR
	.align		4
.L_158:
        /*03dc*/ 	.byte	0x04, 0x36
        /*03de*/ 	.short	(.L_160 - .L_159)
.L_159:
        /*03e0*/ 	.word	0x00000008
.L_160:


//--------------------- .nv.info._ZN3cub18CUB_300001_SM_10006detail4scan20DeviceScanInitKernelINS0_13ScanTileStateIiLb1EEEEEvT_i --------------------------
	.section	.nv.info._ZN3cub18CUB_300001_SM_10006detail4scan20DeviceScanInitKernelINS0_13ScanTileStateIiLb1EEEEEvT_i,"",@"SHT_CUDA_INFO"
	.sectionflags	@""
	.align	4


	//----- nvinfo : EIATTR_CUDA_API_VERSION
	.align		4
        /*0000*/ 	.byte	0x04, 0x37
        /*0002*/ 	.short	(.L_162 - .L_161)
.L_161:
        /*0004*/ 	.word	0x00000082


	//----- nvinfo : EIATTR_KPARAM_INFO
	.align		4
.L_162:
        /*0008*/ 	.byte	0x04, 0x17
        /*000a*/ 	.short	(.L_164 - .L_163)
.L_163:
        /*000c*/ 	.word	0x00000000
        /*0010*/ 	.short	0x0001
        /*0012*/ 	.short	0x0008
        /*0014*/ 	.byte	0x00, 0xf0, 0x11, 0x00


	//----- nvinfo : EIATTR_KPARAM_INFO
	.align		4
.L_164:
        /*0018*/ 	.byte	0x04, 0x17
        /*001a*/ 	.short	(.L_166 - .L_165)
.L_165:
        /*001c*/ 	.word	0x00000000
        /*0020*/ 	.short	0x0000
        /*0022*/ 	.short	0x0000
        /*0024*/ 	.byte	0x00, 0xf0, 0x21, 0x00


	//----- nvinfo : EIATTR_SPARSE_MMA_MASK
	.align		4
.L_166:
        /*0028*/ 	.byte	0x03, 0x50
        /*002a*/ 	.short	0x0000


	//----- nvinfo : EIATTR_MAXREG_COUNT
	.align		4
        /*002c*/ 	.byte	0x03, 0x1b
        /*002e*/ 	.short	0x00ff


	//----- nvinfo : EIATTR_MERCURY_ISA_VERSION
	.align		4
        /*0030*/ 	.byte	0x03, 0x5f
        /*0032*/ 	.short	0x0101


	//----- nvinfo : EIATTR_VRC_CTA_INIT_COUNT
	.align		4
        /*0034*/ 	.byte	0x02, 0x4a
	.zero		1
	.zero		1


	//----- nvinfo : EIATTR_EXIT_INSTR_OFFSETS
	.align		4
        /*0038*/ 	.byte	0x04, 0x1c
        /*003a*/ 	.short	(.L_168 - .L_167)


	//   ....[0]....
.L_167:
        /*003c*/ 	.word	0x000000f0


	//   ....[1]....
        /*0040*/ 	.word	0x00000130


	//----- nvinfo : EIATTR_CBANK_PARAM_SIZE
	.align		4
.L_168:
        /*0044*/ 	.byte	0x03, 0x19
        /*0046*/ 	.short	0x000c


	//----- nvinfo : EIATTR_PARAM_CBANK
	.align		4
        /*0048*/ 	.byte	0x04, 0x0a
        /*004a*/ 	.short	(.L_170 - .L_169)
	.align		4
.L_169:
        /*004c*/ 	.word	index@(.nv.constant0._ZN3cub18CUB_300001_SM_10006detail4scan20DeviceScanInitKernelINS0_13ScanTileStateIiLb1EEEEEvT_i)
        /*0050*/ 	.short	0x0380
        /*0052*/ 	.short	0x000c


	//----- nvinfo : EIATTR_SW_WAR
	.align		4
.L_170:
        /*0054*/ 	.byte	0x04, 0x36
        /*0056*/ 	.short	(.L_172 - .L_171)
.L_171:
        /*0058*/ 	.word	0x00000008
.L_172:


//--------------------- .nv.info._ZN3cub18CUB_300001_SM_10006detail11EmptyKernelIvEEvv --------------------------
	.section	.nv.info._ZN3cub18CUB_300001_SM_10006detail11EmptyKernelIvEEvv,"",@"SHT_CUDA_INFO"
	.sectionflags	@""
	.align	4


	//----- nvinfo : EIATTR_CUDA_API_VERSION
	.align		4
        /*0000*/ 	.byte	0x04, 0x37
        /*0002*/ 	.short	(.L_174 - .L_173)
.L_173:
        /*0004*/ 	.word	0x00000082


	//----- nvinfo : EIATTR_SPARSE_MMA_MASK
	.align		4
.L_174:
        /*0008*/ 	.byte	0x03, 0x50
        /*000a*/ 	.short	0x0000


	//----- nvinfo : EIATTR_MAXREG_COUNT
	.align		4
        /*000c*/ 	.byte	0x03, 0x1b
        /*000e*/ 	.short	0x00ff


	//----- nvinfo : EIATTR_MERCURY_ISA_VERSION
	.align		4
        /*0010*/ 	.byte	0x03, 0x5f
        /*0012*/ 	.short	0x0101


	//----- nvinfo : EIATTR_VRC_CTA_INIT_COUNT
	.align		4
        /*0014*/ 	.byte	0x02, 0x4a
	.zero		1
	.zero		1


	//----- nvinfo : EIATTR_EXIT_INSTR_OFFSETS
	.align		4
        /*0018*/ 	.byte	0x04, 0x1c
        /*001a*/ 	.short	(.L_176 - .L_175)


	//   ....[0]....
.L_175:
        /*001c*/ 	.word	0x00000010


	//----- nvinfo : EIATTR_SW_WAR
	.align		4
.L_176:
        /*0020*/ 	.byte	0x04, 0x36
        /*0022*/ 	.short	(.L_178 - .L_177)
.L_177:
        /*0024*/ 	.word	0x00000008
.L_178:


//--------------------- .nv.info._Z21convert_uint16_to_intPKtPii --------------------------
	.section	.nv.info._Z21convert_uint16_to_intPKtPii,"",@"SHT_CUDA_INFO"
	.sectionflags	@""
	.align	4


	//----- nvinfo : EIATTR_CUDA_API_VERSION
	.align		4
        /*0000*/ 	.byte	0x04, 0x37
        /*0002*/ 	.short	(.L_180 - .L_179)
.L_179:
        /*0004*/ 	.word	0x00000082


	//----- nvinfo : EIATTR_KPARAM_INFO
	.align		4
.L_180:
        /*0008*/ 	.byte	0x04, 0x17
        /*000a*/ 	.short	(.L_182 - .L_181)
.L_181:
        /*000c*/ 	.word	0x00000000
        /*0010*/ 	.short	0x0002
        /*0012*/ 	.short	0x0010
        /*0014*/ 	.byte	0x00, 0xf0, 0x11, 0x00


	//----- nvinfo : EIATTR_KPARAM_INFO
	.align		4
.L_182:
        /*0018*/ 	.byte	0x04, 0x17
        /*001a*/ 	.short	(.L_184 - .L_183)
.L_183:
        /*001c*/ 	.word	0x00000000
        /*0020*/ 	.short	0x0001
        /*0022*/ 	.short	0x0008
        /*0024*/ 	.byte	0x00, 0xf5, 0x21, 0x00


	//----- nvinfo : EIATTR_KPARAM_INFO
	.align		4
.L_184:
        /*0028*/ 	.byte	0x04, 0x17
        /*002a*/ 	.short	(.L_186 - .L_185)
.L_185:
        /*002c*/ 	.word	0x00000000
        /*0030*/ 	.short	0x0000
        /*0032*/ 	.short	0x0000
        /*0034*/ 	.byte	0x00, 0xf5, 0x21, 0x00


	//----- nvinfo : EIATTR_SPARSE_MMA_MASK
	.align		4
.L_186:
        /*0038*/ 	.byte	0x03, 0x50
        /*003a*/ 	.short	0x0000


	//----- nvinfo : EIATTR_MAXREG_COUNT
	.align		4
        /*003c*/ 	.byte	0x03, 0x1b
        /*003e*/ 	.short	0x00ff


	//----- nvinfo : EIATTR_MERCURY_ISA_VERSION
	.align		4
        /*0040*/ 	.byte	0x03, 0x5f
        /*0042*/ 	.short	0x0101


	//----- nvinfo : EIATTR_VRC_CTA_INIT_COUNT
	.align		4
        /*0044*/ 	.byte	0x02, 0x4a
	.zero		1
	.zero		1


	//----- nvinfo : EIATTR_EXIT_INSTR_OFFSETS
	.align		4
        /*0048*/ 	.byte	0x04, 0x1c
        /*004a*/ 	.short	(.L_188 - .L_187)


	//   ....[0]....
.L_187:
        /*004c*/ 	.word	0x00000070


	//   ....[1]....
        /*0050*/ 	.word	0x000000f0


	//----- nvinfo : EIATTR_CBANK_PARAM_SIZE
	.align		4
.L_188:
        /*0054*/ 	.byte	0x03, 0x19
        /*0056*/ 	.short	0x0014


	//----- nvinfo : EIATTR_PARAM_CBANK
	.align		4
        /*0058*/ 	.byte	0x04, 0x0a
        /*005a*/ 	.short	(.L_190 - .L_189)
	.align		4
.L_189:
        /*005c*/ 	.word	index@(.nv.constant0._Z21convert_uint16_to_intPKtPii)
        /*0060*/ 	.short	0x0380
        /*0062*/ 	.short	0x0014


	//----- nvinfo : EIATTR_SW_WAR
	.align		4
.L_190:
        /*0064*/ 	.byte	0x04, 0x36
        /*0066*/ 	.short	(.L_192 - .L_191)
.L_191:
        /*0068*/ 	.word	0x00000008
.L_192:


//--------------------- .nv.info._Z6concatPKhPKtPKiPhii --------------------------
	.section	.nv.info._Z6concatPKhPKtPKiPhii,"",@"SHT_CUDA_INFO"
	.sectionflags	@""
	.align	4


	//----- nvinfo : EIATTR_CUDA_API_VERSION
	.align		4
        /*0000*/ 	.byte	0x04, 0x37
        /*0002*/ 	.short	(.L_194 - .L_193)
.L_193:
        /*0004*/ 	.word	0x00000082


	//----- nvinfo : EIATTR_KPARAM_INFO
	.align		4
.L_194:
        /*0008*/ 	.byte	0x04, 0x17
        /*000a*/ 	.short	(.L_196 - .L_195)
.L_195:
        /*000c*/ 	.word	0x00000000
        /*0010*/ 	.short	0x0005
        /*0012*/ 	.short	0x0024
        /*0014*/ 	.byte	0x00, 0xf0, 0x11, 0x00


	//----- nvinfo : EIATTR_KPARAM_INFO
	.align		4
.L_196:
        /*0018*/ 	.byte	0x04, 0x17
        /*001a*/ 	.short	(.L_198 - .L_197)
.L_197:
        /*001c*/ 	.word	0x00000000
        /*0020*/ 	.short	0x0004
        /*0022*/ 	.short	0x0020
        /*0024*/ 	.byte	0x00, 0xf0, 0x11, 0x00


	//----- nvinfo : EIATTR_KPARAM_INFO
	.align		4
.L_198:
        /*0028*/ 	.byte	0x04, 0x17
        /*002a*/ 	.short	(.L_200 - .L_199)
.L_199:
        /*002c*/ 	.word	0x00000000
        /*0030*/ 	.short	0x0003
        /*0032*/ 	.short	0x0018
        /*0034*/ 	.byte	0x00, 0xf5, 0x21, 0x00


	//----- nvinfo : EIATTR_KPARAM_INFO
	.align		4
.L_200:
        /*0038*/ 	.byte	0x04, 0x17
        /*003a*/ 	.short	(.L_202 - .L_201)
.L_201:
        /*003c*/ 	.word	0x00000000
        /*0040*/ 	.short	0x0002
        /*0042*/ 	.short	0x0010
        /*0044*/ 	.byte	0x00, 0xf5, 0x21, 0x00


	//----- nvinfo : EIATTR_KPARAM_INFO
	.align		4
.L_202:
        /*0048*/ 	.byte	0x04, 0x17
        /*004a*/ 	.short	(.L_204 - .L_203)
.L_203:
        /*004c*/ 	.word	0x00000000
        /*0050*/ 	.short	0x0001
        /*0052*/ 	.short	0x0008
        /*0054*/ 	.byte	0x00, 0xf5, 0x21, 0x00


	//----- nvinfo : EIATTR_KPARAM_INFO
	.align		4
.L_204:
        /*0058*/ 	.byte	0x04, 0x17
        /*005a*/ 	.short	(.L_206 - .L_205)
.L_205:
        /*005c*/ 	.word	0x00000000
        /*0060*/ 	.short	0x0000
        /*0062*/ 	.short	0x0000
        /*0064*/ 	.byte	0x00, 0xf5, 0x21, 0x00


	//----- nvinfo : EIATTR_SPARSE_MMA_MASK
	.align		4
.L_206:
        /*0068*/ 	.byte	0x03, 0x50
        /*006a*/ 	.short	0x0000


	//----- nvinfo : EIATTR_MAXREG_COUNT
	.align		4
        /*006c*/ 	.byte	0x03, 0x1b
        /*006e*/ 	.short	0x00ff


	//----- nvinfo : EIATTR_MERCURY_ISA_VERSION
	.align		4
        /*0070*/ 	.byte	0x03, 0x5f
        /*0072*/ 	.short	0x0101


	//----- nvinfo : EIATTR_VRC_CTA_INIT_COUNT
	.align		4
        /*0074*/ 	.byte	0x02, 0x4a
	.zero		1
	.zero		1


	//----- nvinfo : EIATTR_EXIT_INSTR_OFFSETS
	.align		4
        /*0078*/ 	.byte	0x04, 0x1c
        /*007a*/ 	.short	(.L_208 - .L_207)


	//   ....[0]....
.L_207:
        /*007c*/ 	.word	0x00000070


	//   ....[1]....
        /*0080*/ 	.word	0x000002e0


	//----- nvinfo : EIATTR_CRS_STACK_SIZE
	.align		4
.L_208:
        /*0084*/ 	.byte	0x04, 0x1e
        /*0086*/ 	.short	(.L_210 - .L_209)
.L_209:
        /*0088*/ 	.word	0x00000000


	//----- nvinfo : EIATTR_CBANK_PARAM_SIZE
	.align		4
.L_210:
        /*008c*/ 	.byte	0x03, 0x19
        /*008e*/ 	.short	0x0028


	//----- nvinfo : EIATTR_PARAM_CBANK
	.align		4
        /*0090*/ 	.byte	0x04, 0x0a
        /*0092*/ 	.short	(.L_212 - .L_211)
	.align		4
.L_211:
        /*0094*/ 	.word	index@(.nv.constant0._Z6concatPKhPKtPKiPhii)
        /*0098*/ 	.short	0x0380
        /*009a*/ 	.short	0x0028


	//----- nvinfo : EIATTR_SW_WAR
	.align		4
.L_212:
        /*009c*/ 	.byte	0x04, 0x36
        /*009e*/ 	.short	(.L_214 - .L_213)
.L_213:
        /*00a0*/ 	.word	0x00000008
.L_214:


//--------------------- .nv.info._Z21map_values_kernel_16bPKtPhS1_PtS2_ii --------------------------
	.section	.nv.info._Z21map_values_kernel_16bPKtPhS1_PtS2_ii,"",@"SHT_CUDA_INFO"
	.sectionflags	@""
	.align	4


	//----- nvinfo : EIATTR_CUDA_API_VERSION
	.align		4
        /*0000*/ 	.byte	0x04, 0x37
        /*0002*/ 	.short	(.L_216 - .L_215)
.L_215:
        /*0004*/ 	.word	0x00000082


	//----- nvinfo : EIATTR_KPARAM_INFO
	.align		4
.L_216:
        /*0008*/ 	.byte	0x04, 0x17
        /*000a*/ 	.short	(.L_218 - .L_217)
.L_217:
        /*000c*/ 	.word	0x00000000
        /*0010*/ 	.short	0x0006
        /*0012*/ 	.short	0x002c
        /*0014*/ 	.byte	0x00, 0xf0, 0x11, 0x00


	//----- nvinfo : EIATTR_KPARAM_INFO
	.align		4
.L_218:
        /*0018*/ 	.byte	0x04, 0x17
        /*001a*/ 	.short	(.L_220 - .L_219)
.L_219:
        /*001c*/ 	.word	0x00000000
        /*0020*/ 	.short	0x0005
        /*0022*/ 	.short	0x0028
        /*0024*/ 	.byte	0x00, 0xf0, 0x11, 0x00


	//----- nvinfo : EIATTR_KPARAM_INFO
	.align		4
.L_220:
        /*0028*/ 	.byte	0x04, 0x17
        /*002a*/ 	.short	(.L_222 - .L_221)
.L_221:
        /*002c*/ 	.word	0x00000000
        /*0030*/ 	.short	0x0004
        /*0032*/ 	.short	0x0020
        /*0034*/ 	.byte	0x00, 0xf5, 0x21, 0x00


	//----- nvinfo : EIATTR_KPARAM_INFO
	.align		4
.L_222:
        /*0038*/ 	.byte	0x04, 0x17
        /*003a*/ 	.short	(.L_224 - .L_223)
.L_223:
        /*003c*/ 	.word	0x00000000
        /*0040*/ 	.short	0x0003
        /*0042*/ 	.short	0x0018
        /*0044*/ 	.byte	0x00, 0xf5, 0x21, 0x00


	//----- nvinfo : EIATTR_KPARAM_INFO
	.align		4
.L_224:
        /*0048*/ 	.byte	0x04, 0x17
        /*004a*/ 	.short	(.L_226 - .L_225)
.L_225:
        /*004c*/ 	.word	0x00000000
        /*0050*/ 	.short	0x0002
        /*0052*/ 	.short	0x0010
        /*0054*/ 	.byte	0x00, 0xf5, 0x21, 0x00


	//----- nvinfo : EIATTR_KPARAM_INFO
	.align		4
.L_226:
        /*0058*/ 	.byte	0x04, 0x17
        /*005a*/ 	.short	(.L_228 - .L_227)
.L_227:
        /*005c*/ 	.word	0x00000000
        /*0060*/ 	.short	0x0001
        /*0062*/ 	.short	0x0008
        /*0064*/ 	.byte	0x00, 0xf5, 0x21, 0x00


	//----- nvinfo : EIATTR_KPARAM_INFO
	.align		4
.L_228:
        /*0068*/ 	.byte	0x04, 0x17
        /*006a*/ 	.short	(.L_230 - .L_229)
.L_229:
        /*006c*/ 	.word	0x00000000
        /*0070*/ 	.short	0x0000
        /*0072*/ 	.short	0x0000
        /*0074*/ 	.byte	0x00, 0xf5, 0x21, 0x00


	//----- nvinfo : EIATTR_SPARSE_MMA_MASK
	.align		4
.L_230:
        /*0078*/ 	.byte	0x03, 0x50
        /*007a*/ 	.short	0x0000


	//----- nvinfo : EIATTR_MAXREG_COUNT
	.align		4
        /*007c*/ 	.byte	0x03, 0x1b
        /*007e*/ 	.short	0x00ff


	//----- nvinfo : EIATTR_NUM_BARRIERS
	.align		4
        /*0080*/ 	.byte	0x02, 0x4c
        /*0082*/ 	.byte	0x01
	.zero		1


	//----- nvinfo : EIATTR_MERCURY_ISA_VERSION
	.align		4
        /*0084*/ 	.byte	0x03, 0x5f
        /*0086*/ 	.short	0x0101


	//----- nvinfo : EIATTR_COOP_GROUP_MASK_REGIDS
	.align		4
        /*0088*/ 	.byte	0x04, 0x29
        /*008a*/ 	.short	(.L_232 - .L_231)


	//   ....[0]....
.L_231:
        /*008c*/ 	.word	0xffffffff


	//   ....[1]....
        /*0090*/ 	.word	0xffffffff


	//   ....[2]....
        /*0094*/ 	.word	0xffffffff


	//   ....[3]....
        /*0098*/ 	.word	0xffffffff


	//   ....[4]....
        /*009c*/ 	.word	0xffffffff


	//   ....[5]....
        /*00a0*/ 	.word	0xffffffff


	//   ....[6]....
        /*00a4*/ 	.word	0xffffffff


	//   ....[7]....
        /*00a8*/ 	.word	0xffffffff


	//   ....[8]....
        /*00ac*/ 	.word	0xffffffff


	//   ....[9]....
        /*00b0*/ 	.word	0xffffffff


	//   ....[10]....
        /*00b4*/ 	.word	0xffffffff


	//   ....[11]....
        /*00b8*/ 	.word	0xffffffff


	//   ....[12]....
        /*00bc*/ 	.word	0xffffffff


	//   ....[13]....
        /*00c0*/ 	.word	0xffffffff


	//   ....[14]....
        /*00c4*/ 	.word	0xffffffff


	//----- nvinfo : EIATTR_COOP_GROUP_INSTR_OFFSETS
	.align		4
.L_232:
        /*00c8*/ 	.byte	0x04, 0x28
        /*00ca*/ 	.short	(.L_234 - .L_233)


	//   ....[0]....
.L_233:
        /*00cc*/ 	.word	0x00000750


	//   ....[1]....
        /*00d0*/ 	.word	0x00000780


	//   ....[2]....
        /*00d4*/ 	.word	0x000007b0


	//   ....[3]....
        /*00d8*/ 	.word	0x000007c0


	//   ....[4]....
        /*00dc*/ 	.word	0x000007f0


	//   ....[5]....
        /*00e0*/ 	.word	0x00000810


	//   ....[6]....
        /*00e4*/ 	.word	0x00000840


	//   ....[7]....
        /*00e8*/ 	.word	0x00000860


	//   ....[8]....
        /*00ec*/ 	.word	0x00000880


	//   ....[9]....
        /*00f0*/ 	.word	0x000008a0


	//   ....[10]....
        /*00f4*/ 	.word	0x00001bd0


	//   ....[11]....
        /*00f8*/ 	.word	0x00001c60


	//   ....[12]....
        /*00fc*/ 	.word	0x00001c90


	//   ....[13]....
        /*0100*/ 	.word	0x00001cc0


	//   ....[14]....
        /*0104*/ 	.word	0x00001d20


	//----- nvinfo : EIATTR_VRC_CTA_INIT_COUNT
	.align		4
.L_234:
        /*0108*/ 	.byte	0x02, 0x4a
	.zero		1
	.zero		1


	//----- nvinfo : EIATTR_EXIT_INSTR_OFFSETS
	.align		4
        /*010c*/ 	.byte	0x04, 0x1c
        /*010e*/ 	.short	(.L_236 - .L_235)


	//   ....[0]....
.L_235:
        /*0110*/ 	.word	0x00002c40


	//   ....[1]....
        /*0114*/ 	.word	0x00002d50


	//----- nvinfo : EIATTR_CRS_STACK_SIZE
	.align		4
.L_236:
        /*0118*/ 	.byte	0x04, 0x1e
        /*011a*/ 	.short	(.L_238 - .L_237)
.L_237:
        /*011c*/ 	.word	0x00000000


	//----- nvinfo : EIATTR_CBANK_PARAM_SIZE
	.align		4
.L_238:
        /*0120*/ 	.byte	0x03, 0x19
        /*0122*/ 	.short	0x0030


	//----- nvinfo : EIATTR_PARAM_CBANK
	.align		4
        /*0124*/ 	.byte	0x04, 0x0a
        /*0126*/ 	.short	(.L_240 - .L_239)
	.align		4
.L_239:
        /*0128*/ 	.word	index@(.nv.constant0._Z21map_values_kernel_16bPKtPhS1_PtS2_ii)
        /*012c*/ 	.short	0x0380
        /*012e*/ 	.short	0x0030


	//----- nvinfo : EIATTR_SW_WAR
	.align		4
.L_240:
        /*0130*/ 	.byte	0x04, 0x36
        /*0132*/ 	.short	(.L_242 - .L_241)
.L_241:
        /*0134*/ 	.word	0x00000008
.L_242:


//--------------------- .nv.info._Z21decompress_kernel_16bPtS_PhS0_i --------------------------
	.section	.nv.info._Z21decompress_kernel_16bPtS_PhS0_i,"",@"SHT_CUDA_INFO"
	.sectionflags	@""
	.align	4


	//----- nvinfo : EIATTR_CUDA_API_VERSION
	.align		4
        /*0000*/ 	.byte	0x04, 0x37
        /*0002*/ 	.short	(.L_244 - .L_243)
.L_243:
        /*0004*/ 	.word	0x00000082


	//----- nvinfo : EIATTR_KPARAM_INFO
	.align		4
.L_244:
        /*0008*/ 	.byte	0x04, 0x17
        /*000a*/ 	.short	(.L_246 - .L_245)
.L_245:
        /*000c*/ 	.word	0x00000000
        /*0010*/ 	.short	0x0004
        /*0012*/ 	.short	0x0020
        /*0014*/ 	.byte	0x00, 0xf0, 0x11, 0x00


	//----- nvinfo : EIATTR_KPARAM_INFO
	.align		4
.L_246:
        /*0018*/ 	.byte	0x04, 0x17
        /*001a*/ 	.short	(.L_248 - .L_247)
.L_247:
        /*001c*/ 	.word	0x00000000
        /*0020*/ 	.short	0x0003
        /*0022*/ 	.short	0x0018
        /*0024*/ 	.byte	0x00, 0xf5, 0x21, 0x00


	//----- nvinfo : EIATTR_KPARAM_INFO
	.align		4
.L_248:
        /*0028*/ 	.byte	0x04, 0x17
        /*002a*/ 	.short	(.L_250 - .L_249)
.L_249:
        /*002c*/ 	.word	0x00000000
        /*0030*/ 	.short	0x0002
        /*0032*/ 	.short	0x0010
        /*0034*/ 	.byte	0x00, 0xf5, 0x21, 0x00


	//----- nvinfo : EIATTR_KPARAM_INFO
	.align		4
.L_250:
        /*0038*/ 	.byte	0x04, 0x17
        /*003a*/ 	.short	(.L_252 - .L_251)
.L_251:
        /*003c*/ 	.word	0x00000000
        /*0040*/ 	.short	0x0001
        /*0042*/ 	.short	0x0008
        /*0044*/ 	.byte	0x00, 0xf5, 0x21, 0x00


	//----- nvinfo : EIATTR_KPARAM_INFO
	.align		4
.L_252:
        /*0048*/ 	.byte	0x04, 0x17
        /*004a*/ 	.short	(.L_254 - .L_253)
.L_253:
        /*004c*/ 	.word	0x00000000
        /*0050*/ 	.short	0x0000
        /*0052*/ 	.short	0x0000
        /*0054*/ 	.byte	0x00, 0xf5, 0x21, 0x00


	//----- nvinfo : EIATTR_SPARSE_MMA_MASK
	.align		4
.L_254:
        /*0058*/ 	.byte	0x03, 0x50
        /*005a*/ 	.short	0x0000


	//----- nvinfo : EIATTR_MAXREG_COUNT
	.align		4
        /*005c*/ 	.byte	0x03, 0x1b
        /*005e*/ 	.short	0x00ff


	//----- nvinfo : EIATTR_MERCURY_ISA_VERSION
	.align		4
        /*0060*/ 	.byte	0x03, 0x5f
        /*0062*/ 	.short	0x0101


	//----- nvinfo : EIATTR_VRC_CTA_INIT_COUNT
	.align		4
        /*0064*/ 	.byte	0x02, 0x4a
	.zero		1
	.zero		1


	//----- nvinfo : EIATTR_EXIT_INSTR_OFFSETS
	.align		4
        /*0068*/ 	.byte	0x04, 0x1c
        /*006a*/ 	.short	(.L_256 - .L_255)


	//   ....[0]....
.L_255:
        /*006c*/ 	.word	0x00001890


	//----- nvinfo : EIATTR_CBANK_PARAM_SIZE
	.align		4
.L_256:
        /*0070*/ 	.byte	0x03, 0x19
        /*0072*/ 	.short	0x0024


	//----- nvinfo : EIATTR_PARAM_CBANK
	.align		4
        /*0074*/ 	.byte	0x04, 0x0a
        /*0076*/ 	.short	(.L_258 - .L_257)
	.align		4
.L_257:
        /*0078*/ 	.word	index@(.nv.constant0._Z21decompress_kernel_16bPtS_PhS0_i)
        /*007c*/ 	.short	0x0380
        /*007e*/ 	.short	0x0024


	//----- nvinfo : EIATTR_SW_WAR
	.align		4
.L_258:
        /*0080*/ 	.byte	0x04, 0x36
        /*0082*/ 	.short	(.L_260 - .L_259)
.L_259:
        /*0084*/ 	.word	0x00000008
.L_260:


//--------------------- .nv.info._Z14restore_signalPiPtPhS1_i --------------------------
	.section	.nv.info._Z14restore_signalPiPtPhS1_i,"",@"SHT_CUDA_INFO"
	.sectionflags	@""
	.align	4


	//----- nvinfo : EIATTR_CUDA_API_VERSION
	.align		4
        /*0000*/ 	.byte	0x04, 0x37
        /*0002*/ 	.short	(.L_262 - .L_261)
.L_261:
        /*0004*/ 	.word	0x00000082


	//----- nvinfo : EIATTR_KPARAM_INFO
	.align		4
.L_262:
        /*0008*/ 	.byte	0x04, 0x17
        /*000a*/ 	.short	(.L_264 - .L_263)
.L_263:
        /*000c*/ 	.word	0x00000000
        /*0010*/ 	.short	0x0004
        /*0012*/ 	.short	0x0020
        /*0014*/ 	.byte	0x00, 0xf0, 0x11, 0x00


	//----- nvinfo : EIATTR_KPARAM_INFO
	.align		4
.L_264:
        /*0018*/ 	.byte	0x04, 0x17
        /*001a*/ 	.short	(.L_266 - .L_265)
.L_265:
        /*001c*/ 	.word	0x00000000
        /*0020*/ 	.short	0x0003
        /*0022*/ 	.short	0x0018
        /*0024*/ 	.byte	0x00, 0xf5, 0x21, 0x00


	//----- nvinfo : EIATTR_KPARAM_INFO
	.align		4
.L_266:
        /*0028*/ 	.byte	0x04, 0x17
        /*002a*/ 	.short	(.L_268 - .L_267)
.L_267:
        /*002c*/ 	.word	0x00000000
        /*0030*/ 	.short	0x0002
        /*0032*/ 	.short	0x0010
        /*0034*/ 	.byte	0x00, 0xf5, 0x21, 0x00


	//----- nvinfo : EIATTR_KPARAM_INFO
	.align		4
.L_268:
        /*0038*/ 	.byte	0x04, 0x17
        /*003a*/ 	.short	(.L_270 - .L_269)
.L_269:
        /*003c*/ 	.word	0x00000000
        /*0040*/ 	.short	0x0001
        /*0042*/ 	.short	0x0008
        /*0044*/ 	.byte	0x00, 0xf5, 0x21, 0x00


	//----- nvinfo : EIATTR_KPARAM_INFO
	.align		4
.L_270:
        /*0048*/ 	.byte	0x04, 0x17
        /*004a*/ 	.short	(.L_272 - .L_271)
.L_271:
        /*004c*/ 	.word	0x00000000
        /*0050*/ 	.short	0x0000
        /*0052*/ 	.short	0x0000
        /*0054*/ 	.byte	0x00, 0xf5, 0x21, 0x00


	//----- nvinfo : EIATTR_SPARSE_MMA_MASK
	.align		4
.L_272:
        /*0058*/ 	.byte	0x03, 0x50
        /*005a*/ 	.short	0x0000


	//----- nvinfo : EIATTR_MAXREG_COUNT
	.align		4
        /*005c*/ 	.byte	0x03, 0x1b
        /*005e*/ 	.short	0x00ff


	//----- nvinfo : EIATTR_MERCURY_ISA_VERSION
	.align		4
        /*0060*/ 	.byte	0x03, 0x5f
        /*0062*/ 	.short	0x0101


	//----- nvinfo : EIATTR_VRC_CTA_INIT_COUNT
	.align		4
        /*0064*/ 	.byte	0x02, 0x4a
	.zero		1
	.zero		1


	//----- nvinfo : EIATTR_EXIT_INSTR_OFFSETS
	.align		4
        /*0068*/ 	.byte	0x04, 0x1c
        /*006a*/ 	.short	(.L_274 - .L_273)


	//   ....[0]....
.L_273:
        /*006c*/ 	.word	0x00000080


	//   ....[1]....
        /*0070*/ 	.word	0x00001080


	//----- nvinfo : EIATTR_CRS_STACK_SIZE
	.align		4
.L_274:
        /*0074*/ 	.byte	0x04, 0x1e
        /*0076*/ 	.short	(.L_276 - .L_275)
.L_275:
        /*0078*/ 	.word	0x00000000


	//----- nvinfo : EIATTR_CBANK_PARAM_SIZE
	.align		4
.L_276:
        /*007c*/ 	.byte	0x03, 0x19
        /*007e*/ 	.short	0x0024


	//----- nvinfo : EIATTR_PARAM_CBANK
	.align		4
        /*0080*/ 	.byte	0x04, 0x0a
        /*0082*/ 	.short	(.L_278 - .L_277)
	.align		4
.L_277:
        /*0084*/ 	.word	index@(.nv.constant0._Z14restore_signalPiPtPhS1_i)
        /*0088*/ 	.short	0x0380
        /*008a*/ 	.short	0x0024


	//----- nvinfo : EIATTR_SW_WAR
	.align		4
.L_278:
        /*008c*/ 	.byte	0x04, 0x36
        /*008e*/ 	.short	(.L_280 - .L_279)
.L_279:
        /*0090*/ 	.word	0x00000008
.L_280:


//--------------------- .nv.callgraph             --------------------------
	.section	.nv.callgraph,"",@"SHT_CUDA_CALLGRAPH"
	.align	4
	.sectionentsize	8
	.align		4
        /*0000*/ 	.word	0x00000000
	.align		4
        /*0004*/ 	.word	0xffffffff
	.align		4
        /*0008*/ 	.word	0x00000000
	.align		4
        /*000c*/ 	.word	0xfffffffe
	.align		4
        /*0010*/ 	.word	0x00000000
	.align		4
        /*0014*/ 	.word	0xfffffffd
	.align		4
        /*0018*/ 	.word	0x00000000
	.align		4
        /*001c*/ 	.word	0xfffffffc


//--------------------- .nv.constant4             --------------------------
	.section	.nv.constant4,"a",@progbits
	.align	8
	.align		8
.nv.constant4:
        /*0000*/ 	.dword	_ZN34_INTERNAL_d9fd0059_4_k_cu_754b43a24cuda3std3__45__cpo5beginE
	.align		8
        /*0008*/ 	.dword	_ZN34_INTERNAL_d9fd0059_4_k_cu_754b43a24cuda3std3__45__cpo3endE
	.align		8
        /*0010*/ 	.dword	_ZN34_INTERNAL_d9fd0059_4_k_cu_754b43a24cuda3std3__45__cpo6cbeginE
	.align		8
        /*0018*/ 	.dword	_ZN34_INTERNAL_d9fd0059_4_k_cu_754b43a24cuda3std3__45__cpo4cendE
	.align		8
        /*0020*/ 	.dword	_ZN34_INTERNAL_d9fd0059_4_k_cu_754b43a24cuda3std3__45__cpo6rbeginE
	.align		8
        /*0028*/ 	.dword	_ZN34_INTERNAL_d9fd0059_4_k_cu_754b43a24cuda3std3__45__cpo4rendE
	.align		8
        /*0030*/ 	.dword	_ZN34_INTERNAL_d9fd0059_4_k_cu_754b43a24cuda3std3__45__cpo7crbeginE
	.align		8
        /*0038*/ 	.dword	_ZN34_INTERNAL_d9fd0059_4_k_cu_754b43a24cuda3std3__45__cpo5crendE
	.align		8
        /*0040*/ 	.dword	_ZN34_INTERNAL_d9fd0059_4_k_cu_754b43a24cuda3std3__436_GLOBAL__N__d9fd0059_4_k_cu_754b43a26ignoreE
	.align		8
        /*0048*/ 	.dword	_ZN34_INTERNAL_d9fd0059_4_k_cu_754b43a24cuda3std3__419piecewise_constructE
	.align		8
        /*0050*/ 	.dword	_ZN34_INTERNAL_d9fd0059_4_k_cu_754b43a24cuda3std3__48in_placeE
	.align		8
        /*0058*/ 	.dword	_ZN34_INTERNAL_d9fd0059_4_k_cu_754b43a24cuda3std3__420unreachable_sentinelE
	.align		8
        /*0060*/ 	.dword	_ZN34_INTERNAL_d9fd0059_4_k_cu_754b43a24cuda3std3__47nulloptE
	.align		8
        /*0068*/ 	.dword	_ZN34_INTERNAL_d9fd0059_4_k_cu_754b43a24cuda3std3__48unexpectE
	.align		8
        /*0070*/ 	.dword	_ZN34_INTERNAL_d9fd0059_4_k_cu_754b43a24cuda3std6ranges3__45__cpo4swapE
	.align		8
        /*0078*/ 	.dword	_ZN34_INTERNAL_d9fd0059_4_k_cu_754b43a24cuda3std6ranges3__45__cpo9iter_moveE
	.align		8
        /*0080*/ 	.dword	_ZN34_INTERNAL_d9fd0059_4_k_cu_754b43a24cuda3std6ranges3__45__cpo5beginE
	.align		8
        /*0088*/ 	.dword	_ZN34_INTERNAL_d9fd0059_4_k_cu_754b43a24cuda3std6ranges3__45__cpo3endE
	.align		8
        /*0090*/ 	.dword	_ZN34_INTERNAL_d9fd0059_4_k_cu_754b43a24cuda3std6ranges3__45__cpo6cbeginE
	.align		8
        /*0098*/ 	.dword	_ZN34_INTERNAL_d9fd0059_4_k_cu_754b43a24cuda3std6ranges3__45__cpo4cendE
	.align		8
        /*00a0*/ 	.dword	_ZN34_INTERNAL_d9fd0059_4_k_cu_754b43a24cuda3std6ranges3__45__cpo7advanceE
	.align		8
        /*00a8*/ 	.dword	_ZN34_INTERNAL_d9fd0059_4_k_cu_754b43a24cuda3std6ranges3__45__cpo9iter_swapE
	.align		8
        /*00b0*/ 	.dword	_ZN34_INTERNAL_d9fd0059_4_k_cu_754b43a24cuda3std6ranges3__45__cpo4nextE
	.align		8
        /*00b8*/ 	.dword	_ZN34_INTERNAL_d9fd0059_4_k_cu_754b43a24cuda3std6ranges3__45__cpo4prevE
	.align		8
        /*00c0*/ 	.dword	_ZN34_INTERNAL_d9fd0059_4_k_cu_754b43a24cuda3std6ranges3__45__cpo4dataE
	.align		8
        /*00c8*/ 	.dword	_ZN34_INTERNAL_d9fd0059_4_k_cu_754b43a24cuda3std6ranges3__45__cpo5cdataE
	.align		8
        /*00d0*/ 	.dword	_ZN34_INTERNAL_d9fd0059_4_k_cu_754b43a24cuda3std6ranges3__45__cpo4sizeE
	.align		8
        /*00d8*/ 	.dword	_ZN34_INTERNAL_d9fd0059_4_k_cu_754b43a24cuda3std6ranges3__45__cpo5ssizeE
	.align		8
        /*00e0*/ 	.dword	_ZN34_INTERNAL_d9fd0059_4_k_cu_754b43a24cuda3std6ranges3__45__cpo8distanceE
	.align		8
        /*00e8*/ 	.dword	_ZN34_INTERNAL_d9fd0059_4_k_cu_754b43a26thrust24THRUST_300001_SM_1000_NS8cuda_cub3parE
	.align		8
        /*00f0*/ 	.dword	_ZN34_INTERNAL_d9fd0059_4_k_cu_754b43a26thrust24THRUST_300001_SM_1000_NS8cuda_cub10par_nosyncE
	.align		8
        /*00f8*/ 	.dword	_ZN34_INTERNAL_d9fd0059_4_k_cu_754b43a26thrust24THRUST_300001_SM_1000_NS6system6detail10sequential3seqE
	.align		8
        /*0100*/ 	.dword	_ZN34_INTERNAL_d9fd0059_4_k_cu_754b43a26thrust24THRUST_300001_SM_1000_NS6system3cpp3parE
	.align		8
        /*0108*/ 	.dword	_ZN34_INTERNAL_d9fd0059_4_k_cu_754b43a26thrust24THRUST_300001_SM_1000_NS12placeholders2_1E
	.align		8
        /*0110*/ 	.dword	_ZN34_INTERNAL_d9fd0059_4_k_cu_754b43a26thrust24THRUST_300001_SM_1000_NS12placeholders2_2E
	.align		8
        /*0118*/ 	.dword	_ZN34_INTERNAL_d9fd0059_4_k_cu_754b43a26thrust24THRUST_300001_SM_1000_NS12placeholders2_3E
	.align		8
        /*0120*/ 	.dword	_ZN34_INTERNAL_d9fd0059_4_k_cu_754b43a26thrust24THRUST_300001_SM_1000_NS12placeholders2_4E
	.align		8
        /*0128*/ 	.dword	_ZN34_INTERNAL_d9fd0059_4_k_cu_754b43a26thrust24THRUST_300001_SM_1000_NS12placeholders2_5E
	.align		8
        /*0130*/ 	.dword	_ZN34_INTERNAL_d9fd0059_4_k_cu_754b43a26thrust24THRUST_300001_SM_1000_NS12placeholders2_6E
	.align		8
        /*0138*/ 	.dword	_ZN34_INTERNAL_d9fd0059_4_k_cu_754b43a26thrust24THRUST_300001_SM_1000_NS12placeholders2_7E
	.align		8
        /*0140*/ 	.dword	_ZN34_INTERNAL_d9fd0059_4_k_cu_754b43a26thrust24THRUST_300001_SM_1000_NS12placeholders2_8E
	.align		8
        /*0148*/ 	.dword	_ZN34_INTERNAL_d9fd0059_4_k_cu_754b43a26thrust24THRUST_300001_SM_1000_NS12placeholders2_9E
	.align		8
        /*0150*/ 	.dword	_ZN34_INTERNAL_d9fd0059_4_k_cu_754b43a26thrust24THRUST_300001_SM_1000_NS12placeholders3_10E
	.align		8
        /*0158*/ 	.dword	_ZN34_INTERNAL_d9fd0059_4_k_cu_754b43a26thrust24THRUST_300001_SM_1000_NS3seqE
	.align		8
        /*0160*/ 	.dword	_ZN34_INTERNAL_d9fd0059_4_k_cu_754b43a26thrust24THRUST_300001_SM_1000_NS6deviceE


//--------------------- .text._ZN3cub18CUB_300001_SM_10006detail4scan16DeviceScanKernelINS2_10policy_hubIiiimN4cuda3std3__44plusIvEEE10Policy1000EN6thrust24THRUST_300001_SM_1000_NS10device_ptrIiEESF_NS0_13ScanTileStateIiLb1EEES9_NS1_10InputValueIiPiEEmiLb0EiEEvT0_T1_T2_iT3_T4_T5_ --------------------------
	.section	.text._ZN3cub18CUB_300001_SM_10006detail4scan16DeviceScanKernelINS2_10policy_hubIiiimN4cuda3std3__44plusIvEEE10Policy1000EN6thrust24THRUST_300001_SM_1000_NS10device_ptrIiEESF_NS0_13ScanTileStateIiLb1EEES9_NS1_10InputValueIiPiEEmiLb0EiEEvT0_T1_T2_iT3_T4_T5_,"ax",@progbits
	.align	128
        .global         _ZN3cub18CUB_300001_SM_10006detail4scan16DeviceScanKernelINS2_10policy_hubIiiimN4cuda3std3__44plusIvEEE10Policy1000EN6thrust24THRUST_300001_SM_1000_NS10device_ptrIiEESF_NS0_13ScanTileStateIiLb1EEES9_NS1_10InputValueIiPiEEmiLb0EiEEvT0_T1_T2_iT3_T4_T5_
        .type           _ZN3cub18CUB_300001_SM_10006detail4scan16DeviceScanKernelINS2_10policy_hubIiiimN4cuda3std3__44plusIvEEE10Policy1000EN6thrust24THRUST_300001_SM_1000_NS10device_ptrIiEESF_NS0_13ScanTileStateIiLb1EEES9_NS1_10InputValueIiPiEEmiLb0EiEEvT0_T1_T2_iT3_T4_T5_,@function
        .size           _ZN3cub18CUB_300001_SM_10006detail4scan16DeviceScanKernelINS2_10policy_hubIiiimN4cuda3std3__44plusIvEEE10Policy1000EN6thrust24THRUST_300001_SM_1000_NS10device_ptrIiEESF_NS0_13ScanTileStateIiLb1EEES9_NS1_10InputValueIiPiEEmiLb0EiEEvT0_T1_T2_iT3_T4_T5_,(.L_x_245 - _ZN3cub18CUB_300001_SM_10006detail4scan16DeviceScanKernelINS2_10policy_hubIiiimN4cuda3std3__44plusIvEEE10Policy1000EN6thrust24THRUST_300001_SM_1000_NS10device_ptrIiEESF_NS0_13ScanTileStateIiLb1EEES9_NS1_10InputValueIiPiEEmiLb0EiEEvT0_T1_T2_iT3_T4_T5_)
        .other          _ZN3cub18CUB_300001_SM_10006detail4scan16DeviceScanKernelINS2_10policy_hubIiiimN4cuda3std3__44plusIvEEE10Policy1000EN6thrust24THRUST_300001_SM_1000_NS10device_ptrIiEESF_NS0_13ScanTileStateIiLb1EEES9_NS1_10InputValueIiPiEEmiLb0EiEEvT0_T1_T2_iT3_T4_T5_,@"STO_CUDA_ENTRY STV_DEFAULT"
_ZN3cub18CUB_300001_SM_10006detail4scan16DeviceScanKernelINS2_10policy_hubIiiimN4cuda3std3__44plusIvEEE10Policy1000EN6thrust24THRUST_300001_SM_1000_NS10device_ptrIiEESF_NS0_13ScanTileStateIiLb1EEES9_NS1_10InputValueIiPiEEmiLb0EiEEvT0_T1_T2_iT3_T4_T5_:
.text._ZN3cub18CUB_300001_SM_10006detail4scan16DeviceScanKernelINS2_10policy_hubIiiimN4cuda3std3__44plusIvEEE10Policy1000EN6thrust24THRUST_300001_SM_1000_NS10device_ptrIiEESF_NS0_13ScanTileStateIiLb1EEES9_NS1_10InputValueIiPiEEmiLb0EiEEvT0_T1_T2_iT3_T4_T5_:
[----:B------:R-:W-:Y:S01]  /*0000*/  LDC R1, c[0x0][0x37c] ;  /* 0x0000df00ff017b82 */ /* 0x000fe20000000800 */
[----:B------:R-:W0:Y:S01]  /*0010*/  LDCU UR4, c[0x0][0x3a0] ;  /* 0x00007400ff0477ac */ /* 0x000e220008000800 */
[----:B------:R-:W1:Y:S06]  /*0020*/  LDCU.64 UR12, c[0x0][0x358] ;  /* 0x00006b00ff0c77ac */ /* 0x000e6c0008000a00 */
[----:B------:R-:W2:Y:S01]  /*0030*/  S2UR UR6, SR_CTAID.X ;  /* 0x00000000000679c3 */ /* 0x000ea20000002500 */
[----:B------:R-:W3:Y:S01]  /*0040*/  LDCU.64 UR8, c[0x0][0x3b0] ;  /* 0x00007600ff0877ac */ /* 0x000ee20008000a00 */
[----:B0-----:R-:W-:-:S06]  /*0050*/  UPRMT UR4, UR4, 0x7770, URZ ;  /* 0x0000777004047896 */ /* 0x001fcc00080000ff */
[----:B------:R-:W-:-:S05]  /*0060*/  ISETP.NE.AND P0, PT, RZ, UR4, PT ;  /* 0x00000004ff007c0c */ /* 0x000fca000bf05270 */
[----:B------:R-:W2:Y:S08]  /*0070*/  LDCU UR4, c[0x0][0x398] ;  /* 0x00007300ff0477ac */ /* 0x000eb00008000800 */
[----:B------:R-:W1:Y:S02]  /*0080*/  @P0 LDC.64 R2, c[0x0][0x3a8] ;  /* 0x0000ea00ff020b82 */ /* 0x000e640000000a00 */
[----:B-1----:R0:W5:Y:S01]  /*0090*/  @P0 LDG.E R39, desc[UR12][R2.64] ;  /* 0x0000000c02270981 */ /* 0x002162000c1e1900 */
[----:B--2---:R-:W-:-:S04]  /*00a0*/  UIADD3 UR6, UPT, UPT, UR6, UR4, URZ ;  /* 0x0000000406067290 */ /* 0x004fc8000fffe0ff */
[----:B------:R-:W-:-:S04]  /*00b0*/  UIMAD.WIDE UR10, UR6, 0x1ee0, URZ ;  /* 0x00001ee0060a78a5 */ /* 0x000fc8000f8e02ff */
[----:B---3--:R-:W-:-:S04]  /*00c0*/  UIADD3 UR7, UP0, UPT, -UR10, UR8, URZ ;  /* 0x000000080a077290 */ /* 0x008fc8000ff1e1ff */
[----:B------:R-:W-:Y:S02]  /*00d0*/  UIADD3.X UR4, UPT, UPT, ~UR11, UR9, URZ, UP0, !UPT ;  /* 0x000000090b047290 */ /* 0x000fe400087fe5ff */
[----:B------:R-:W-:-:S04]  /*00e0*/  UISETP.GE.U32.AND UP0, UPT, UR7, 0x1ee1, UPT ;  /* 0x00001ee10700788c */ /* 0x000fc8000bf06070 */
[----:B------:R-:W-:Y:S01]  /*00f0*/  UISETP.GE.U32.AND.EX UP0, UPT, UR4, URZ, UPT, UP0 ;  /* 0x000000ff0400728c */ /* 0x000fe2000bf06100 */
[----:B------:R-:W1:Y:S08]  /*0100*/  @!P0 LDC R39, c[0x0][0x3a8] ;  /* 0x0000ea00ff278b82 */ /* 0x000e700000000800 */
[----:B0-----:R-:W-:Y:S05]  /*0110*/  BRA.U !UP0, `(.L_x_0) ;  /* 0x0000001908f47547 */ /* 0x001fea000b800000 */
[----:B------:R-:W0:Y:S01]  /*0120*/  S2R R35, SR_TID.X ;  /* 0x0000000000237919 */ /* 0x000e220000002100 */
[----:B------:R-:W2:Y:S01]  /*0130*/  LDCU.64 UR4, c[0x0][0x380] ;  /* 0x00007000ff0477ac */ /* 0x000ea20008000a00 */
[C---:B0-----:R-:W-:Y:S02]  /*0140*/  LOP3.LUT R0, R35.reuse, 0x1f, RZ, 0xc0, !PT ;  /* 0x0000001f23007812 */ /* 0x041fe400078ec0ff */
[----:B------:R-:W-:-:S05]  /*0150*/  LOP3.LUT R3, R35, 0x3e0, RZ, 0xc0, !PT ;  /* 0x000003e023037812 */ /* 0x000fca00078ec0ff */
[----:B------:R-:W-:-:S05]  /*0160*/  IMAD R0, R3, 0x13, R0 ;  /* 0x0000001303007824 */ /* 0x000fca00078e0200 */
[----:B------:R-:W-:-:S05]  /*0170*/  IADD3 R0, P0, PT, R0, UR10, RZ ;  /* 0x0000000a00007c10 */ /* 0x000fca000ff1e0ff */
[----:B------:R-:W-:Y:S02]  /*0180*/  IMAD.X R3, RZ, RZ, UR11, P0 ;  /* 0x0000000bff037e24 */ /* 0x000fe400080e06ff */
[----:B------:R-:W-:-:S03]  /*0190*/  IMAD.SHL.U32 R31, R0, 0x4, RZ ;  /* 0x00000004001f7824 */ /* 0x000fc600078e00ff */
[----:B------:R-:W-:Y:S02]  /*01a0*/  SHF.L.U64.HI R30, R0, 0x2, R3 ;  /* 0x00000002001e7819 */ /* 0x000fe40000010203 */
[----:B--2---:R-:W-:-:S04]  /*01b0*/  IADD3 R2, P0, PT, R31, UR4, RZ ;  /* 0x000000041f027c10 */ /* 0x004fc8000ff1e0ff */
[----:B------:R-:W-:-:S05]  /*01c0*/  IADD3.X R3, PT, PT, R30, UR5, RZ, P0, !PT ;  /* 0x000000051e037c10 */ /* 0x000fca00087fe4ff */
[----:B------:R-:W2:Y:S04]  /*01d0*/  LDG.E R5, desc[UR12][R2.64] ;  /* 0x0000000c02057981 */ /* 0x000ea8000c1e1900 */
[----:B------:R-:W3:Y:S04]  /*01e0*/  LDG.E R7, desc[UR12][R2.64+0x80] ;  /* 0x0000800c02077981 */ /* 0x000ee8000c1e1900 */
[----:B------:R-:W4:Y:S04]  /*01f0*/  LDG.E R9, desc[UR12][R2.64+0x100] ;  /* 0x0001000c02097981 */ /* 0x000f28000c1e1900 */
        /* <DEDUP_REMOVED lines=15> */
[----:B------:R-:W4:Y:S01]  /*02f0*/  LDG.E R8, desc[UR12][R2.64+0x900] ;  /* 0x0009000c02087981 */ /* 0x000f22000c1e1900 */
[----:B------:R-:W0:Y:S01]  /*0300*/  S2UR UR5, SR_CgaCtaId ;  /* 0x00000000000579c3 */ /* 0x000e220000008800 */
[----:B------:R-:W-:Y:S01]  /*0310*/  SHF.R.U32.HI R36, RZ, 0x5, R35 ;  /* 0x00000005ff247819 */ /* 0x000fe20000011623 */
[----:B------:R-:W-:Y:S01]  /*0320*/  UMOV UR4, 0x400 ;  /* 0x0000040000047882 */ /* 0x000fe20000000000 */
[----:B------:R-:W1:Y:S01]  /*0330*/  S2R R37, SR_LANEID ;  /* 0x0000000000257919 */ /* 0x000e620000000000 */
[----:B------:R-:W-:Y:S01]  /*0340*/  UISETP.NE.AND UP0, UPT, UR6, URZ, UPT ;  /* 0x000000ff0600728c */ /* 0x000fe2000bf05270 */
[----:B------:R-:W-:Y:S01]  /*0350*/  BSSY.RECONVERGENT B0, `(.L_x_1) ;  /* 0x0000148000007945 */ /* 0x000fe20003800200 */
[----:B0-----:R-:W-:Y:S01]  /*0360*/  ULEA UR4, UR5, UR4, 0x18 ;  /* 0x0000000405047291 */ /* 0x001fe2000f8ec0ff */
[----:B-1----:R-:W-:-:S05]  /*0370*/  IMAD R34, R36, 0x260, R37 ;  /* 0x0000026024227824 */ /* 0x002fca00078e0225 */
[----:B------:R-:W-:-:S05]  /*0380*/  LEA R34, R34, UR4, 0x2 ;  /* 0x0000000422227c11 */ /* 0x000fca000f8e10ff */
[----:B------:R-:W-:Y:S01]  /*0390*/  IMAD R33, R37, 0x48, R34 ;  /* 0x0000004825217824 */ /* 0x000fe200078e0222 */
[----:B--2---:R0:W-:Y:S04]  /*03a0*/  STS [R34], R5 ;  /* 0x0000000522007388 */ /* 0x0041e80000000800 */
[----:B---3--:R0:W-:Y:S04]  /*03b0*/  STS [R34+0x80], R7 ;  /* 0x0000800722007388 */ /* 0x0081e80000000800 */
[----:B----4-:R0:W-:Y:S04]  /*03c0*/  STS [R34+0x100], R9 ;  /* 0x0001000922007388 */ /* 0x0101e80000000800 */
[----:B------:R0:W-:Y:S04]  /*03d0*/  STS [R34+0x180], R11 ;  /* 0x0001800b22007388 */ /* 0x0001e80000000800 */
        /* <DEDUP_REMOVED lines=14> */
[----:B------:R0:W-:Y:S01]  /*04c0*/  STS [R34+0x900], R8 ;  /* 0x0009000822007388 */ /* 0x0001e20000000800 */
[----:B------:R-:W-:-:S03]  /*04d0*/  NOP ;  /* 0x0000000000007918 */ /* 0x000fc60000000000 */
[----:B------:R0:W1:Y:S04]  /*04e0*/  LDS R32, [R33] ;  /* 0x0000000021207984 */ /* 0x0000680000000800 */
[----:B------:R0:W2:Y:S04]  /*04f0*/  LDS R29, [R33+0x4] ;  /* 0x00000400211d7984 */ /* 0x0000a80000000800 */
[----:B------:R0:W3:Y:S04]  /*0500*/  LDS R28, [R33+0x8] ;  /* 0x00000800211c7984 */ /* 0x0000e80000000800 */
[----:B------:R0:W4:Y:S04]  /*0510*/  LDS R27, [R33+0xc] ;  /* 0x00000c00211b7984 */ /* 0x0001280000000800 */
[----:B------:R0:W0:Y:S04]  /*0520*/  LDS R26, [R33+0x10] ;  /* 0x00001000211a7984 */ /* 0x0000280000000800 */
        /* <DEDUP_REMOVED lines=13> */
[----:B------:R0:W0:Y:S01]  /*0600*/  LDS R9, [R33+0x48] ;  /* 0x0000480021097984 */ /* 0x0000220000000800 */
[----:B------:R-:W-:Y:S06]  /*0610*/  BAR.SYNC.DEFER_BLOCKING 0x0 ;  /* 0x0000000000007b1d */ /* 0x000fec0000010000 */
[----:B-1234-:R-:W-:Y:S05]  /*0620*/  BRA.U UP0, `(.L_x_2) ;  /* 0x0000000500247547 */ /* 0x01efea000b800000 */
[----:B0-----:R-:W-:Y:S02]  /*0630*/  IADD3 R8, PT, PT, R28, R29, R32 ;  /* 0x0000001d1c087210 */ /* 0x001fe40007ffe020 */
[C---:B------:R-:W-:Y:S02]  /*0640*/  ISETP.NE.AND P1, PT, R37.reuse, 0x1f, PT ;  /* 0x0000001f2500780c */ /* 0x040fe40003f25270 */
[----:B------:R-:W-:Y:S02]  /*0650*/  IADD3 R8, PT, PT, R26, R27, R8 ;  /* 0x0000001b1a087210 */ /* 0x000fe40007ffe008 */
[----:B------:R-:W-:Y:S02]  /*0660*/  ISETP.NE.AND P2, PT, R37, RZ, PT ;  /* 0x000000ff2500720c */ /* 0x000fe40003f45270 */
[----:B------:R-:W-:-:S04]  /*0670*/  IADD3 R8, PT, PT, R24, R25, R8 ;  /* 0x0000001918087210 */ /* 0x000fc80007ffe008 */
[----:B------:R-:W-:-:S03]  /*0680*/  IADD3 R8, PT, PT, R22, R23, R8 ;  /* 0x0000001716087210 */ /* 0x000fc60007ffe008 */
[----:B------:R-:W-:Y:S02]  /*0690*/  @!P1 LEA R42, R36, UR4, 0x2 ;  /* 0x00000004242a9c11 */ /* 0x000fe4000f8e10ff */
[----:B------:R-:W-:-:S04]  /*06a0*/  IADD3 R8, PT, PT, R20, R21, R8 ;  /* 0x0000001514087210 */ /* 0x000fc80007ffe008 */
[----:B------:R-:W-:-:S04]  /*06b0*/  IADD3 R8, PT, PT, R6, R7, R8 ;  /* 0x0000000706087210 */ /* 0x000fc80007ffe008 */
[----:B------:R-:W-:-:S04]  /*06c0*/  IADD3 R8, PT, PT, R4, R5, R8 ;  /* 0x0000000504087210 */ /* 0x000fc80007ffe008 */
[----:B------:R-:W-:-:S04]  /*06d0*/  IADD3 R8, PT, PT, R2, R3, R8 ;  /* 0x0000000302087210 */ /* 0x000fc80007ffe008 */
[----:B------:R-:W-:-:S05]  /*06e0*/  IADD3 R38, PT, PT, R9, R0, R8 ;  /* 0x0000000009267210 */ /* 0x000fca0007ffe008 */
[----:B------:R-:W0:Y:S02]  /*06f0*/  SHFL.UP P0, R9, R38, 0x1, RZ ;  /* 0x0420000026097989 */ /* 0x000e2400000000ff */
[----:B0-----:R-:W-:-:S05]  /*0700*/  @P0 IMAD.IADD R9, R38, 0x1, R9 ;  /* 0x0000000126090824 */ /* 0x001fca00078e0209 */
[----:B------:R-:W0:Y:S02]  /*0710*/  SHFL.UP P0, R12, R9, 0x2, RZ ;  /* 0x04400000090c7989 */ /* 0x000e2400000000ff */
[----:B0-----:R-:W-:-:S05]  /*0720*/  @P0 IMAD.IADD R12, R9, 0x1, R12 ;  /* 0x00000001090c0824 */ /* 0x001fca00078e020c */
[----:B------:R-:W0:Y:S02]  /*0730*/  SHFL.UP P0, R17, R12, 0x4, RZ ;  /* 0x048000000c117989 */ /* 0x000e2400000000ff */
[----:B0-----:R-:W-:-:S05]  /*0740*/  @P0 IMAD.IADD R17, R12, 0x1, R17 ;  /* 0x000000010c110824 */ /* 0x001fca00078e0211 */
[----:B------:R-:W0:Y:S02]  /*0750*/  SHFL.UP P0, R40, R17, 0x8, RZ ;  /* 0x0500000011287989 */ /* 0x000e2400000000ff */
[----:B0-----:R-:W-:-:S05]  /*0760*/  @P0 IMAD.IADD R40, R17, 0x1, R40 ;  /* 0x0000000111280824 */ /* 0x001fca00078e0228 */
[----:B------:R-:W0:Y:S02]  /*0770*/  SHFL.UP P0, R41, R40, 0x10, RZ ;  /* 0x0600000028297989 */ /* 0x000e2400000000ff */
[----:B0-----:R-:W-:Y:S01]  /*0780*/  @P0 IMAD.IADD R41, R40, 0x1, R41 ;  /* 0x0000000128290824 */ /* 0x001fe200078e0229 */
[----:B------:R-:W-:-:S03]  /*0790*/  ISETP.NE.AND P0, PT, R36, 0x2, PT ;  /* 0x000000022400780c */ /* 0x000fc60003f05270 */
[----:B------:R-:W-:Y:S01]  /*07a0*/  IMAD.IADD R38, R41, 0x1, -R38 ;  /* 0x0000000129267824 */ /* 0x000fe200078e0a26 */
[----:B------:R-:W-:Y:S01]  /*07b0*/  @!P1 STS [R42+0x10], R41 ;  /* 0x000010292a009388 */ /* 0x000fe20000000800 */
[----:B------:R-:W-:Y:S01]  /*07c0*/  BAR.SYNC.DEFER_BLOCKING 0x0 ;  /* 0x0000000000007b1d */ /* 0x000fe20000010000 */
[----:B------:R-:W-:Y:S02]  /*07d0*/  ISETP.NE.AND P1, PT, R36, 0xc, PT ;  /* 0x0000000c2400780c */ /* 0x000fe40003f25270 */
[----:B------:R-:W-:-:S03]  /*07e0*/  SEL R38, R38, RZ, P2 ;  /* 0x000000ff26267207 */ /* 0x000fc60001000000 */
[----:B------:R-:W0:Y:S04]  /*07f0*/  LDS.128 R8, [UR4+0x10] ;  /* 0x00001004ff087984 */ /* 0x000e280008000c00 */
[----:B------:R-:W1:Y:S04]  /*0800*/  LDS.128 R12, [UR4+0x20] ;  /* 0x00002004ff0c7984 */ /* 0x000e680008000c00 */
[----:B------:R-:W2:Y:S01]  /*0810*/  LDS.128 R16, [UR4+0x30] ;  /* 0x00003004ff107984 */ /* 0x000ea20008000c00 */
[----:B0-----:R-:W-:-:S04]  /*0820*/  IMAD.IADD R9, R8, 0x1, R9 ;  /* 0x0000000108097824 */ /* 0x001fc800078e0209 */
[----:B------:R-:W-:Y:S01]  /*0830*/  IMAD.IADD R10, R10, 0x1, R9 ;  /* 0x000000010a0a7824 */ /* 0x000fe200078e0209 */
[----:B------:R-:W-:Y:S02]  /*0840*/  SEL R8, R9, R8, !P0 ;  /* 0x0000000809087207 */ /* 0x000fe40004000000 */
[----:B------:R-:W-:Y:S01]  /*0850*/  ISETP.NE.AND P0, PT, R36, 0x3, PT ;  /* 0x000000032400780c */ /* 0x000fe20003f05270 */
[----:B------:R-:W-:-:S03]  /*0860*/  IMAD.IADD R11, R11, 0x1, R10 ;  /* 0x000000010b0b7824 */ /* 0x000fc600078e020a */
[----:B------:R-:W-:Y:S01]  /*0870*/  SEL R8, R10, R8, !P0 ;  /* 0x000000080a087207 */ /* 0x000fe20004000000 */
[----:B-1----:R-:W-:Y:S01]  /*0880*/  IMAD.IADD R12, R11, 0x1, R12 ;  /* 0x000000010b0c7824 */ /* 0x002fe200078e020c */
[----:B------:R-:W-:-:S03]  /*0890*/  ISETP.NE.AND P0, PT, R36, 0x4, PT ;  /* 0x000000042400780c */ /* 0x000fc60003f05270 */
[----:B------:R-:W-:Y:S01]  /*08a0*/  IMAD.IADD R13, R13, 0x1, R12 ;  /* 0x000000010d0d7824 */ /* 0x000fe200078e020c */
[----:B------:R-:W-:Y:S02]  /*08b0*/  SEL R8, R11, R8, !P0 ;  /* 0x000000080b087207 */ /* 0x000fe40004000000 */
[----:B------:R-:W-:Y:S01]  /*08c0*/  ISETP.NE.AND P0, PT, R36, 0x5, PT ;  /* 0x000000052400780c */ /* 0x000fe20003f05270 */
[----:B------:R-:W-:-:S03]  /*08d0*/  IMAD.IADD R14, R14, 0x1, R13 ;  /* 0x000000010e0e7824 */ /* 0x000fc600078e020d */
[----:B------:R-:W-:Y:S01]  /*08e0*/  SEL R8, R12, R8, !P0 ;  /* 0x000000080c087207 */ /* 0x000fe20004000000 */
[----:B------:R-:W-:Y:S01]  /*08f0*/  IMAD.IADD R15, R15, 0x1, R14 ;  /* 0x000000010f0f7824 */ /* 0x000fe200078e020e */
[----:B------:R-:W-:-:S03]  /*0900*/  ISETP.NE.AND P0, PT, R36, 0x6, PT ;  /* 0x000000062400780c */ /* 0x000fc60003f05270 */
[----:B--2---:R-:W-:Y:S01]  /*0910*/  IMAD.IADD R16, R15, 0x1, R16 ;  /* 0x000000010f107824 */ /* 0x004fe200078e0210 */
[----:B------:R-:W-:Y:S02]  /*0920*/  SEL R9, R13, R8, !P0 ;  /* 0x000000080d097207 */ /* 0x000fe40004000000 */
[----:B------:R-:W-:Y:S01]  /*0930*/  ISETP.NE.AND P0, PT, R36, 0x7, PT ;  /* 0x000000072400780c */ /* 0x000fe20003f05270 */
[----:B------:R-:W0:Y:S01]  /*0940*/  LDS R8, [UR4+0x40] ;  /* 0x00004004ff087984 */ /* 0x000e220008000800 */
[----:B------:R-:W-:Y:S02]  /*0950*/  IMAD.IADD R17, R17, 0x1, R16 ;  /* 0x0000000111117824 */ /* 0x000fe400078e0210 */
[----:B------:R-:W-:Y:S02]  /*0960*/  SEL R9, R14, R9, !P0 ;  /* 0x000000090e097207 */ /* 0x000fe40004000000 */
[----:B------:R-:W-:Y:S01]  /*0970*/  ISETP.NE.AND P0, PT, R36, 0x8, PT ;  /* 0x000000082400780c */ /* 0x000fe20003f05270 */
[----:B------:R-:W-:-:S03]  /*0980*/  IMAD.IADD R18, R18, 0x1, R17 ;  /* 0x0000000112127824 */ /* 0x000fc600078e0211 */
[----:B------:R-:W-:Y:S02]  /*0990*/  SEL R9, R15, R9, !P0 ;  /* 0x000000090f097207 */ /* 0x000fe40004000000 */
[----:B------:R-:W-:-:S04]  /*09a0*/  ISETP.NE.AND P0, PT, R36, 0x9, PT ;  /* 0x000000092400780c */ /* 0x000fc80003f05270 */
[----:B------:R-:W-:Y:S02]  /*09b0*/  SEL R9, R16, R9, !P0 ;  /* 0x0000000910097207 */ /* 0x000fe40004000000 */
[----:B------:R-:W-:-:S04]  /*09c0*/  ISETP.NE.AND P0, PT, R36, 0xa, PT ;  /* 0x0000000a2400780c */ /* 0x000fc80003f05270 */
[----:B------:R-:W-:Y:S02]  /*09d0*/  SEL R9, R17, R9, !P0 ;  /* 0x0000000911097207 */ /* 0x000fe40004000000 */
[----:B------:R-:W-:-:S04]  /*09e0*/  ISETP.NE.AND P0, PT, R36, 0xb, PT ;  /* 0x0000000b2400780c */ /* 0x000fc80003f05270 */
[----:B------:R-:W-:Y:S01]  /*09f0*/  SEL R9, R18, R9, !P0 ;  /* 0x0000000912097207 */ /* 0x000fe20004000000 */
[----:B------:R-:W-:Y:S01]  /*0a00*/  IMAD.IADD R18, R19, 0x1, R18 ;  /* 0x0000000113127824 */ /* 0x000fe200078e0212 */
[----:B------:R-:W-:-:S04]  /*0a10*/  ISETP.GE.U32.AND P0, PT, R35, 0x20, PT ;  /* 0x000000202300780c */ /* 0x000fc80003f06070 */
[C---:B------:R-:W-:Y:S02]  /*0a20*/  SEL R9, R18.reuse, R9, !P1 ;  /* 0x0000000912097207 */ /* 0x040fe40004800000 */
[----:B------:R-:W-:Y:S02]  /*0a30*/  ISETP.NE.AND P1, PT, R35, RZ, PT ;  /* 0x000000ff2300720c */ /* 0x000fe40003f25270 */
[----:B------:R-:W-:Y:S02]  /*0a40*/  SEL R10, R9, RZ, P0 ;  /* 0x000000ff090a7207 */ /* 0x000fe40000000000 */
[--C-:B0----5:R-:W-:Y:S02]  /*0a50*/  IADD3 R9, PT, PT, R18, R8, R39.reuse ;  /* 0x0000000812097210 */ /* 0x121fe40007ffe027 */
[----:B------:R-:W-:-:S07]  /*0a60*/  IADD3 R38, PT, PT, R10, R38, R39 ;  /* 0x000000260a267210 */ /* 0x000fce0007ffe027 */
[----:B------:R-:W-:Y:S05]  /*0a70*/  @P1 BRA `(.L_x_3) ;  /* 0x0000000c00541947 */ /* 0x000fea0003800000 */
[----:B------:R-:W0:Y:S01]  /*0a80*/  LDC.64 R10, c[0x0][0x390] ;  /* 0x0000e400ff0a7b82 */ /* 0x000e220000000a00 */
[----:B------:R-:W-:-:S05]  /*0a90*/  IMAD.MOV.U32 R8, RZ, RZ, 0x65 ;  /* 0x00000065ff087424 */ /* 0x000fca00078e00ff */
[----:B0-----:R0:W-:Y:S01]  /*0aa0*/  ST.E.64.STRONG.GPU desc[UR12][R10.64+0x100], R8 ;  /* 0x000100080a007985 */ /* 0x0011e2000c10fb0c */
[----:B------:R-:W-:Y:S05]  /*0ab0*/  BRA `(.L_x_3) ;  /* 0x0000000c00447947 */ /* 0x000fea0003800000 */
.L_x_2:
        /* <DEDUP_REMOVED lines=20> */
[----:B-----5:R-:W0:Y:S02]  /*0c00*/  SHFL.UP P0, R39, R40, 0x10, RZ ;  /* 0x0600000028277989 */ /* 0x020e2400000000ff */
[----:B0-----:R-:W-:Y:S01]  /*0c10*/  @P0 IMAD.IADD R39, R40, 0x1, R39 ;  /* 0x0000000128270824 */ /* 0x001fe200078e0227 */
[----:B------:R-:W-:-:S04]  /*0c20*/  ISETP.NE.AND P0, PT, R36, 0x2, PT ;  /* 0x000000022400780c */ /* 0x000fc80003f05270 */
[----:B------:R-:W-:Y:S01]  /*0c30*/  @!P1 STS [R42+0x10], R39 ;  /* 0x000010272a009388 */ /* 0x000fe20000000800 */
[----:B------:R-:W-:Y:S01]  /*0c40*/  BAR.SYNC.DEFER_BLOCKING 0x0 ;  /* 0x0000000000007b1d */ /* 0x000fe20000010000 */
[----:B------:R-:W-:-:S05]  /*0c50*/  ISETP.NE.AND P1, PT, R36, 0xc, PT ;  /* 0x0000000c2400780c */ /* 0x000fca0003f25270 */
[----:B------:R-:W0:Y:S04]  /*0c60*/  LDS.128 R8, [UR4+0x10] ;  /* 0x00001004ff087984 */ /* 0x000e280008000c00 */
[----:B------:R-:W1:Y:S04]  /*0c70*/  LDS.128 R12, [UR4+0x20] ;  /* 0x00002004ff0c7984 */ /* 0x000e680008000c00 */
[----:B------:R-:W2:Y:S01]  /*0c80*/  LDS.128 R16, [UR4+0x30] ;  /* 0x00003004ff107984 */ /* 0x000ea20008000c00 */
[----:B0-----:R-:W-:-:S04]  /*0c90*/  IMAD.IADD R9, R8, 0x1, R9 ;  /* 0x0000000108097824 */ /* 0x001fc800078e0209 */
[----:B------:R-:W-:Y:S01]  /*0ca0*/  IMAD.IADD R10, R10, 0x1, R9 ;  /* 0x000000010a0a7824 */ /* 0x000fe200078e0209 */
[----:B------:R-:W-:Y:S02]  /*0cb0*/  SEL R8, R9, R8, !P0 ;  /* 0x0000000809087207 */ /* 0x000fe40004000000 */
[----:B------:R-:W-:Y:S01]  /*0cc0*/  ISETP.NE.AND P0, PT, R36, 0x3, PT ;  /* 0x000000032400780c */ /* 0x000fe20003f05270 */
[----:B------:R-:W-:Y:S01]  /*0cd0*/  IMAD.IADD R11, R11, 0x1, R10 ;  /* 0x000000010b0b7824 */ /* 0x000fe200078e020a */
[----:B------:R-:W0:Y:S02]  /*0ce0*/  LDS R9, [UR4+0x40] ;  /* 0x00004004ff097984 */ /* 0x000e240008000800 */
        /* <DEDUP_REMOVED lines=13> */
[----:B------:R-:W-:-:S03]  /*0dc0*/  IMAD.IADD R17, R17, 0x1, R16 ;  /* 0x0000000111117824 */ /* 0x000fc600078e0210 */
[----:B------:R-:W-:Y:S01]  /*0dd0*/  SEL R8, R14, R8, !P0 ;  /* 0x000000080e087207 */ /* 0x000fe20004000000 */
[----:B------:R-:W-:Y:S01]  /*0de0*/  IMAD.IADD R18, R18, 0x1, R17 ;  /* 0x0000000112127824 */ /* 0x000fe200078e0211 */
[----:B------:R-:W-:-:S03]  /*0df0*/  ISETP.NE.AND P0, PT, R36, 0x8, PT ;  /* 0x000000082400780c */ /* 0x000fc60003f05270 */
[----:B------:R-:W-:Y:S01]  /*0e00*/  IMAD.IADD R19, R19, 0x1, R18 ;  /* 0x0000000113137824 */ /* 0x000fe200078e0212 */
[----:B------:R-:W-:Y:S02]  /*0e10*/  SEL R8, R15, R8, !P0 ;  /* 0x000000080f087207 */ /* 0x000fe40004000000 */
[----:B------:R-:W-:-:S04]  /*0e20*/  ISETP.NE.AND P0, PT, R36, 0x9, PT ;  /* 0x000000092400780c */ /* 0x000fc80003f05270 */
[----:B------:R-:W-:Y:S02]  /*0e30*/  SEL R8, R16, R8, !P0 ;  /* 0x0000000810087207 */ /* 0x000fe40004000000 */
[----:B------:R-:W-:Y:S01]  /*0e40*/  ISETP.NE.AND P0, PT, R36, 0xa, PT ;  /* 0x0000000a2400780c */ /* 0x000fe20003f05270 */
[----:B0-----:R-:W-:-:S03]  /*0e50*/  IMAD.IADD R9, R19, 0x1, R9 ;  /* 0x0000000113097824 */ /* 0x001fc600078e0209 */
[----:B------:R-:W-:Y:S01]  /*0e60*/  SEL R8, R17, R8, !P0 ;  /* 0x0000000811087207 */ /* 0x000fe20004000000 */
[----:B------:R-:W-:Y:S01]  /*0e70*/  IMAD.IADD R17, R39, 0x1, -R38 ;  /* 0x0000000127117824 */ /* 0x000fe200078e0a26 */
[----:B------:R-:W-:-:S04]  /*0e80*/  ISETP.NE.AND P0, PT, R36, 0xb, PT ;  /* 0x0000000b2400780c */ /* 0x000fc80003f05270 */
[----:B------:R-:W-:Y:S02]  /*0e90*/  SEL R8, R18, R8, !P0 ;  /* 0x0000000812087207 */ /* 0x000fe40004000000 */
[----:B------:R-:W-:Y:S02]  /*0ea0*/  ISETP.GT.U32.AND P0, PT, R35, 0x1f, PT ;  /* 0x0000001f2300780c */ /* 0x000fe40003f04070 */
[----:B------:R-:W-:Y:S02]  /*0eb0*/  SEL R11, R17, RZ, P2 ;  /* 0x000000ff110b7207 */ /* 0x000fe40001000000 */
[----:B------:R-:W-:Y:S02]  /*0ec0*/  SEL R8, R19, R8, !P1 ;  /* 0x0000000813087207 */ /* 0x000fe40004800000 */
[----:B------:R-:W-:-:S03]  /*0ed0*/  ISETP.GE.U32.AND P1, PT, R35, 0x20, PT ;  /* 0x000000202300780c */ /* 0x000fc60003f26070 */
[----:B------:R-:W-:-:S05]  /*0ee0*/  IMAD.IADD R38, R8, 0x1, R11 ;  /* 0x0000000108267824 */ /* 0x000fca00078e020b */
[----:B------:R-:W-:Y:S01]  /*0ef0*/  SEL R17, R17, R38, !P1 ;  /* 0x0000002611117207 */ /* 0x000fe20004800000 */
[----:B------:R-:W-:Y:S06]  /*0f00*/  @P0 BRA `(.L_x_4) ;  /* 0x00000008000c0947 */ /* 0x000fec0003800000 */
[----:B------:R-:W0:Y:S01]  /*0f10*/  LDC.64 R14, c[0x0][0x390] ;  /* 0x0000e400ff0e7b82 */ /* 0x000e220000000a00 */
[----:B------:R-:W-:Y:S01]  /*0f20*/  ISETP.NE.AND P1, PT, R35, RZ, PT ;  /* 0x000000ff2300720c */ /* 0x000fe20003f25270 */
[----:B------:R-:W-:Y:S01]  /*0f30*/  IMAD.U32 R45, RZ, RZ, UR6 ;  /* 0x00000006ff2d7e24 */ /* 0x000fe2000f8e00ff */
[----:B------:R-:W-:-:S05]  /*0f40*/  LOP3.LUT R18, RZ, R35, RZ, 0x33, !PT ;  /* 0x00000023ff127212 */ /* 0x000fca00078e33ff */
[----:B------:R-:W-:-:S06]  /*0f50*/  VIADD R18, R18, UR6 ;  /* 0x0000000612127c36 */ /* 0x000fcc0008000000 */
[----:B------:R-:W-:Y:S01]  /*0f60*/  @!P1 IMAD.MOV.U32 R8, RZ, RZ, 0x64 ;  /* 0x00000064ff089424 */ /* 0x000fe200078e00ff */
[----:B------:R1:W-:Y:S01]  /*0f70*/  @!P1 STS [UR4+0xc], R9 ;  /* 0x00000c09ff009988 */ /* 0x0003e20008000804 */
[----:B0-----:R-:W-:-:S04]  /*0f80*/  IMAD.WIDE R44, R45, 0x8, R14 ;  /* 0x000000082d2c7825 */ /* 0x001fc800078e020e */
[----:B------:R-:W-:Y:S01]  /*0f90*/  IMAD.WIDE R14, R18, 0x8, R14 ;  /* 0x00000008120e7825 */ /* 0x000fe200078e020e */
[----:B------:R1:W-:Y:S01]  /*0fa0*/  @!P1 ST.E.64.STRONG.GPU desc[UR12][R44.64+0x100], R8 ;  /* 0x000100082c009985 */ /* 0x0003e2000c10fb0c */
[----:B------:R-:W-:Y:S05]  /*0fb0*/  NANOSLEEP 0x226 ;  /* 0x000002260000795d */ /* 0x000fea0003800000 */
[----:B------:R-:W2:Y:S01]  /*0fc0*/  LD.E.64.STRONG.GPU R12, desc[UR12][R14.64+0x100] ;  /* 0x0001000c0e0c7980 */ /* 0x000ea2000c10fb00 */
[----:B------:R-:W-:Y:S01]  /*0fd0*/  UMOV UR5, 0xffffffff ;  /* 0xffffffff00057882 */ /* 0x000fe20000000000 */
[----:B--2---:R-:W-:Y:S02]  /*0fe0*/  ISETP.NE.AND P0, PT, R12, 0x63, PT ;  /* 0x000000630c00780c */ /* 0x004fe40003f05270 */
[----:B-1----:R-:W-:Y:S11]  /*0ff0*/  BRA.DIV UR5, `(.L_x_5) ;  /* 0x0000002e05bc7947 */ /* 0x002ff6000b800000 */
[----:B------:R-:W-:-:S13]  /*1000*/  VOTE.ANY P0, !P0 ;  /* 0x0000000000ff7806 */ /* 0x000fda0004000100 */
.L_x_34:
[----:B------:R-:W-:Y:S05]  /*1010*/  @!P0 BRA `(.L_x_6) ;  /* 0x0000000000248947 */ /* 0x000fea0003800000 */
[----:B------:R-:W-:-:S07]  /*1020*/  IMAD.MOV.U32 R8, RZ, RZ, 0x1de ;  /* 0x000001deff087424 */ /* 0x000fce00078e00ff */
.L_x_8:
[----:B------:R-:W-:Y:S05]  /*1030*/  NANOSLEEP R8 ;  /* 0x000000080000735d */ /* 0x000fea0003800000 */
[----:B------:R-:W2:Y:S01]  /*1040*/  LD.E.64.STRONG.GPU R12, desc[UR12][R14.64+0x100] ;  /* 0x0001000c0e0c7980 */ /* 0x000ea2000c10fb00 */
[----:B------:R-:W-:Y:S01]  /*1050*/  UMOV UR5, 0xffffffff ;  /* 0xffffffff00057882 */ /* 0x000fe20000000000 */
[----:B------:R-:W-:Y:S02]  /*1060*/  SHF.R.U32.HI R8, RZ, 0x1, R8 ;  /* 0x00000001ff087819 */ /* 0x000fe40000011608 */
[----:B--2---:R-:W-:Y:S01]  /*1070*/  ISETP.NE.AND P0, PT, R12, 0x63, PT ;  /* 0x000000630c00780c */ /* 0x004fe20003f05270 */
[----:B------:R-:W-:-:S12]  /*1080*/  BRA.DIV UR5, `(.L_x_7) ;  /* 0x0000002e05b87947 */ /* 0x000fd8000b800000 */
[----:B------:R-:W-:-:S13]  /*1090*/  VOTE.ANY P0, !P0 ;  /* 0x0000000000ff7806 */ /* 0x000fda0004000100 */
.L_x_37:
[----:B------:R-:W-:Y:S05]  /*10a0*/  @P0 BRA `(.L_x_8) ;  /* 0xfffffffc00e00947 */ /* 0x000fea000383ffff */
.L_x_6:
[----:B------:R-:W-:Y:S01]  /*10b0*/  UMOV UR5, 0xffffffff ;  /* 0xffffffff00057882 */ /* 0x000fe20000000000 */
[----:B------:R-:W-:Y:S02]  /*10c0*/  ISETP.NE.AND P0, PT, R12, 0x65, PT ;  /* 0x000000650c00780c */ /* 0x000fe40003f05270 */
[----:B------:R-:W-:Y:S11]  /*10d0*/  BRA.DIV UR5, `(.L_x_9) ;  /* 0x0000002e05c47947 */ /* 0x000ff6000b800000 */
[----:B------:R-:W0:Y:S01]  /*10e0*/  S2R R8, SR_GEMASK ;  /* 0x0000000000087919 */ /* 0x000e220000003c00 */
[----:B------:R-:W-:Y:S01]  /*10f0*/  VOTE.ANY R10, PT, !P0 ;  /* 0x00000000000a7806 */ /* 0x000fe200040e0100 */
[C---:B------:R-:W-:Y:S02]  /*1100*/  VIADD R38, R37.reuse, 0x2 ;  /* 0x0000000225267836 */ /* 0x040fe40000000000 */
[----:B------:R-:W-:Y:S01]  /*1110*/  VIADD R39, R37, 0x10 ;  /* 0x0000001025277836 */ /* 0x000fe20000000000 */
[----:B0-----:R-:W-:-:S05]  /*1120*/  LOP3.LUT R10, R10, 0x80000000, R8, 0xec, !PT ;  /* 0x800000000a0a7812 */ /* 0x001fca00078eec08 */
[----:B------:R-:W-:-:S05]  /*1130*/  VIADD R11, R10, 0xffffffff ;  /* 0xffffffff0a0b7836 */ /* 0x000fca0000000000 */
[----:B------:R-:W-:-:S04]  /*1140*/  LOP3.LUT R11, R10, R11, RZ, 0xc, !PT ;  /* 0x0000000b0a0b7212 */ /* 0x000fc800078e0cff */
[----:B------:R-:W0:Y:S02]  /*1150*/  POPC R15, R11 ;  /* 0x0000000b000f7309 */ /* 0x000e240000000000 */
[----:B0-----:R-:W0:Y:S01]  /*1160*/  SHFL.DOWN PT, R16, R13, 0x1, R15 ;  /* 0x082000000d107989 */ /* 0x001e2200000e000f */
[-C--:B------:R-:W-:Y:S02]  /*1170*/  ISETP.GE.AND P0, PT, R37, R15.reuse, PT ;  /* 0x0000000f2500720c */ /* 0x080fe40003f06270 */
[-C--:B------:R-:W-:Y:S02]  /*1180*/  ISETP.GT.AND P2, PT, R39, R15.reuse, PT ;  /* 0x0000000f2700720c */ /* 0x080fe40003f44270 */
[----:B0-----:R-:W-:Y:S02]  /*1190*/  SEL R16, R16, RZ, !P0 ;  /* 0x000000ff10107207 */ /* 0x001fe40004000000 */
[----:B------:R-:W-:-:S03]  /*11a0*/  ISETP.GT.AND P0, PT, R38, R15, PT ;  /* 0x0000000f2600720c */ /* 0x000fc60003f04270 */
[----:B------:R-:W-:-:S05]  /*11b0*/  IMAD.IADD R36, R16, 0x1, R13 ;  /* 0x0000000110247824 */ /* 0x000fca00078e020d */
[----:B------:R-:W0:Y:S02]  /*11c0*/  SHFL.DOWN PT, R16, R36, 0x2, R15 ;  /* 0x0840000024107989 */ /* 0x000e2400000e000f */
[----:B0-----:R-:W-:-:S05]  /*11d0*/  SEL R19, R16, RZ, !P0 ;  /* 0x000000ff10137207 */ /* 0x001fca0004000000 */
[----:B------:R-:W-:Y:S02]  /*11e0*/  IMAD.IADD R40, R36, 0x1, R19 ;  /* 0x0000000124287824 */ /* 0x000fe400078e0213 */
[C---:B------:R-:W-:Y:S02]  /*11f0*/  VIADD R19, R37.reuse, 0x4 ;  /* 0x0000000425137836 */ /* 0x040fe40000000000 */
[----:B------:R-:W-:Y:S01]  /*1200*/  VIADD R36, R37, 0x8 ;  /* 0x0000000825247836 */ /* 0x000fe20000000000 */
[----:B------:R-:W0:Y:S02]  /*1210*/  SHFL.DOWN PT, R16, R40, 0x4, R15 ;  /* 0x0880000028107989 */ /* 0x000e2400000e000f */
[----:B------:R-:W-:-:S04]  /*1220*/  ISETP.GT.AND P0, PT, R19, R15, PT ;  /* 0x0000000f1300720c */ /* 0x000fc80003f04270 */
[----:B0-----:R-:W-:Y:S02]  /*1230*/  SEL R11, R16, RZ, !P0 ;  /* 0x000000ff100b7207 */ /* 0x001fe40004000000 */
[----:B------:R-:W-:-:S03]  /*1240*/  ISETP.GT.AND P0, PT, R36, R15, PT ;  /* 0x0000000f2400720c */ /* 0x000fc60003f04270 */
[----:B------:R-:W-:Y:S02]  /*1250*/  IMAD.IADD R42, R40, 0x1, R11 ;  /* 0x00000001282a7824 */ /* 0x000fe400078e020b */
[----:B------:R-:W0:Y:S03]  /*1260*/  LDC.64 R10, c[0x0][0x390] ;  /* 0x0000e400ff0a7b82 */ /* 0x000e260000000a00 */
[----:B------:R-:W1:Y:S02]  /*1270*/  SHFL.DOWN PT, R16, R42, 0x8, R15 ;  /* 0x090000002a107989 */ /* 0x000e6400000e000f */
[----:B-1----:R-:W-:Y:S02]  /*1280*/  SEL R41, R16, RZ, !P0 ;  /* 0x000000ff10297207 */ /* 0x002fe40004000000 */
[----:B------:R-:W-:-:S03]  /*1290*/  ISETP.NE.AND P0, PT, R12, 0x65, PT ;  /* 0x000000650c00780c */ /* 0x000fc60003f05270 */
[----:B------:R-:W-:Y:S01]  /*12a0*/  IMAD.IADD R41, R42, 0x1, R41 ;  /* 0x000000012a297824 */ /* 0x000fe200078e0229 */
[----:B0-----:R-:W-:-:S04]  /*12b0*/  IADD3 R42, P3, PT, R10, 0x100, RZ ;  /* 0x000001000a2a7810 */ /* 0x001fc80007f7e0ff */
[----:B------:R-:W0:Y:S01]  /*12c0*/  SHFL.DOWN PT, R16, R41, 0x10, R15 ;  /* 0x0a00000029107989 */ /* 0x000e2200000e000f */
[----:B------:R-:W-:-:S04]  /*12d0*/  IMAD.X R43, RZ, RZ, R11, P3 ;  /* 0x000000ffff2b7224 */ /* 0x000fc800018e060b */
[----:B------:R-:W-:Y:S02]  /*12e0*/  VOTE.ALL P0, P0 ;  /* 0x0000000000ff7806 */ /* 0x000fe40000000000 */
[----:B0-----:R-:W-:-:S05]  /*12f0*/  SEL R16, R16, RZ, !P2 ;  /* 0x000000ff10107207 */ /* 0x001fca0005000000 */
[----:B------:R-:W-:-:S07]  /*1300*/  IMAD.IADD R40, R41, 0x1, R16 ;  /* 0x0000000129287824 */ /* 0x000fce00078e0210 */
.L_x_46:
[----:B------:R-:W-:Y:S05]  /*1310*/  @!P0 BRA `(.L_x_10) ;  /* 0x0000000000cc8947 */ /* 0x000fea0003800000 */
[----:B------:R-:W-:-:S07]  /*1320*/  IMAD.MOV.U32 R11, RZ, RZ, 0x1de ;  /* 0x000001deff0b7424 */ /* 0x000fce00078e00ff */
.L_x_16:
[----:B------:R-:W-:-:S05]  /*1330*/  IMAD.WIDE R14, R18, 0x8, R42 ;  /* 0x00000008120e7825 */ /* 0x000fca00078e022a */
[----:B------:R-:W2:Y:S01]  /*1340*/  LD.E.64.STRONG.GPU R12, desc[UR12][R14.64+-0x100] ;  /* 0xffff000c0e0c7980 */ /* 0x000ea2000c10fb00 */
[----:B------:R-:W-:Y:S05]  /*1350*/  YIELD ;  /* 0x0000000000007946 */ /* 0x000fea0003800000 */
[----:B------:R-:W-:Y:S01]  /*1360*/  UMOV UR5, 0xffffffff ;  /* 0xffffffff00057882 */ /* 0x000fe20000000000 */
[----:B------:R-:W-:Y:S02]  /*1370*/  SHF.R.U32.HI R11, RZ, 0x1, R11 ;  /* 0x00000001ff0b7819 */ /* 0x000fe4000001160b */
[----:B--2---:R-:W-:Y:S01]  /*1380*/  ISETP.NE.AND P0, PT, R12, 0x63, PT ;  /* 0x000000630c00780c */ /* 0x004fe20003f05270 */
[----:B------:R-:W-:-:S12]  /*1390*/  BRA.DIV UR5, `(.L_x_11) ;  /* 0x0000003205147947 */ /* 0x000fd8000b800000 */
[----:B------:R-:W-:-:S13]  /*13a0*/  VOTE.ANY P0, !P0 ;  /* 0x0000000000ff7806 */ /* 0x000fda0004000100 */
.L_x_49:
[----:B------:R-:W-:Y:S05]  /*13b0*/  @!P0 BRA `(.L_x_12) ;  /* 0x0000000000248947 */ /* 0x000fea0003800000 */
[----:B------:R-:W-:-:S07]  /*13c0*/  IMAD.MOV.U32 R16, RZ, RZ, R11 ;  /* 0x000000ffff107224 */ /* 0x000fce00078e000b */
.L_x_14:
[----:B------:R-:W-:Y:S05]  /*13d0*/  NANOSLEEP R16 ;  /* 0x000000100000735d */ /* 0x000fea0003800000 */
[----:B------:R-:W2:Y:S01]  /*13e0*/  LD.E.64.STRONG.GPU R12, desc[UR12][R14.64+-0x100] ;  /* 0xffff000c0e0c7980 */ /* 0x000ea2000c10fb00 */
[----:B------:R-:W-:Y:S01]  /*13f0*/  UMOV UR5, 0xffffffff ;  /* 0xffffffff00057882 */ /* 0x000fe20000000000 */
[----:B------:R-:W-:Y:S02]  /*1400*/  SHF.R.U32.HI R16, RZ, 0x1, R16 ;  /* 0x00000001ff107819 */ /* 0x000fe40000011610 */
[----:B--2---:R-:W-:Y:S01]  /*1410*/  ISETP.NE.AND P0, PT, R12, 0x63, PT ;  /* 0x000000630c00780c */ /* 0x004fe20003f05270 */
[----:B------:R-:W-:-:S12]  /*1420*/  BRA.DIV UR5, `(.L_x_13) ;  /* 0x0000003205107947 */ /* 0x000fd8000b800000 */
[----:B------:R-:W-:-:S13]  /*1430*/  VOTE.ANY P0, !P0 ;  /* 0x0000000000ff7806 */ /* 0x000fda0004000100 */
.L_x_52:
[----:B------:R-:W-:Y:S05]  /*1440*/  @P0 BRA `(.L_x_14) ;  /* 0xfffffffc00e00947 */ /* 0x000fea000383ffff */
.L_x_12:
[----:B------:R-:W-:Y:S01]  /*1450*/  UMOV UR5, 0xffffffff ;  /* 0xffffffff00057882 */ /* 0x000fe20000000000 */
[----:B------:R-:W-:Y:S02]  /*1460*/  ISETP.NE.AND P0, PT, R12, 0x65, PT ;  /* 0x000000650c00780c */ /* 0x000fe40003f05270 */
[----:B------:R-:W-:Y:S11]  /*1470*/  BRA.DIV UR5, `(.L_x_15) ;  /* 0x00000032051c7947 */ /* 0x000ff6000b800000 */
[----:B------:R-:W-:Y:S01]  /*1480*/  VOTE.ANY R10, PT, !P0 ;  /* 0x00000000000a7806 */ /* 0x000fe200040e0100 */
[----:B------:R-:W-:-:S03]  /*1490*/  VIADD R18, R18, 0xffffffe0 ;  /* 0xffffffe012127836 */ /* 0x000fc60000000000 */
[----:B------:R-:W-:-:S05]  /*14a0*/  LOP3.LUT R10, R10, 0x80000000, R8, 0xec, !PT ;  /* 0x800000000a0a7812 */ /* 0x000fca00078eec08 */
[----:B------:R-:W-:-:S05]  /*14b0*/  VIADD R15, R10, 0xffffffff ;  /* 0xffffffff0a0f7836 */ /* 0x000fca0000000000 */
[----:B------:R-:W-:-:S06]  /*14c0*/  LOP3.LUT R15, R10, R15, RZ, 0xc, !PT ;  /* 0x0000000f0a0f7212 */ /* 0x000fcc00078e0cff */
        /* <DEDUP_REMOVED lines=17> */
[----:B------:R-:W-:-:S03]  /*15e0*/  ISETP.NE.AND P0, PT, R12, 0x65, PT ;  /* 0x000000650c00780c */ /* 0x000fc60003f05270 */
[----:B------:R-:W-:-:S05]  /*15f0*/  IMAD.IADD R41, R13, 0x1, R16 ;  /* 0x000000010d297824 */ /* 0x000fca00078e0210 */
[----:B------:R-:W0:Y:S05]  /*1600*/  SHFL.DOWN PT, R16, R41, 0x10, R15 ;  /* 0x0a00000029107989 */ /* 0x000e2a00000e000f */
[----:B------:R-:W-:Y:S02]  /*1610*/  VOTE.ALL P0, P0 ;  /* 0x0000000000ff7806 */ /* 0x000fe40000000000 */
[----:B0-----:R-:W-:-:S04]  /*1620*/  SEL R16, R16, RZ, !P2 ;  /* 0x000000ff10107207 */ /* 0x001fc80005000000 */
[----:B------:R-:W-:-:S07]  /*1630*/  IADD3 R40, PT, PT, R41, R16, R40 ;  /* 0x0000001029287210 */ /* 0x000fce0007ffe028 */
.L_x_61:
[----:B------:R-:W-:Y:S05]  /*1640*/  @P0 BRA `(.L_x_16) ;  /* 0xfffffffc00380947 */ /* 0x000fea000383ffff */
.L_x_10:
[----:B------:R-:W-:Y:S01]  /*1650*/  ISETP.NE.AND P0, PT, R37, RZ, PT ;  /* 0x000000ff2500720c */ /* 0x000fe20003f05270 */
[----:B------:R-:W0:Y:S01]  /*1660*/  @!P1 S2R R11, SR_CgaCtaId ;  /* 0x00000000000b9919 */ /* 0x000e220000008800 */
[----:B------:R-:W-:Y:S01]  /*1670*/  @!P1 MOV R10, 0x400 ;  /* 0x00000400000a9802 */ /* 0x000fe20000000f00 */
[----:B------:R-:W-:Y:S02]  /*1680*/  @!P1 IMAD.IADD R9, R9, 0x1, R40 ;  /* 0x0000000109099824 */ /* 0x000fe400078e0228 */
[----:B------:R-:W-:Y:S02]  /*1690*/  @!P1 IMAD.MOV.U32 R8, RZ, RZ, 0x65 ;  /* 0x00000065ff089424 */ /* 0x000fe400078e00ff */
[----:B------:R-:W-:-:S03]  /*16a0*/  IMAD.MOV.U32 R38, RZ, RZ, R17 ;  /* 0x000000ffff267224 */ /* 0x000fc600078e0011 */
[----:B------:R1:W-:Y:S03]  /*16b0*/  @!P1 ST.E.64.STRONG.GPU desc[UR12][R44.64+0x100], R8 ;  /* 0x000100082c009985 */ /* 0x0003e6000c10fb0c */
[----:B------:R-:W-:Y:S01]  /*16c0*/  @!P0 MOV R12, 0x400 ;  /* 0x00000400000c8802 */ /* 0x000fe20000000f00 */
[----:B------:R-:W2:Y:S01]  /*16d0*/  @!P0 S2R R13, SR_CgaCtaId ;  /* 0x00000000000d8919 */ /* 0x000ea20000008800 */
[----:B------:R-:W-:Y:S01]  /*16e0*/  @!P0 IMAD.MOV.U32 R38, RZ, RZ, R40 ;  /* 0x000000ffff268224 */ /* 0x000fe200078e0028 */
[----:B0-----:R-:W-:-:S05]  /*16f0*/  @!P1 LEA R10, R11, R10, 0x18 ;  /* 0x0000000a0b0a9211 */ /* 0x001fca00078ec0ff */
[----:B------:R1:W-:Y:S04]  /*1700*/  @!P1 STS [R10+0x8], R9 ;  /* 0x000008090a009388 */ /* 0x0003e80000000800 */
[----:B------:R1:W-:Y:S01]  /*1710*/  @!P1 STS [R10+0x4], R40 ;  /* 0x000004280a009388 */ /* 0x0003e20000000800 */
[----:B--2---:R-:W-:-:S05]  /*1720*/  @!P0 LEA R13, R13, R12, 0x18 ;  /* 0x0000000c0d0d8211 */ /* 0x004fca00078ec0ff */
[----:B------:R1:W-:Y:S02]  /*1730*/  @!P0 STS [R13+0x54], R40 ;  /* 0x000054280d008388 */ /* 0x0003e40000000800 */
.L_x_4:
[----:B------:R-:W-:Y:S05]  /*1740*/  WARPSYNC.ALL ;  /* 0x0000000000007948 */ /* 0x000fea0003800000 */
[----:B------:R-:W0:Y:S08]  /*1750*/  S2UR UR7, SR_CgaCtaId ;  /* 0x00000000000779c3 */ /* 0x000e300000008800 */
[----:B------:R-:W-:Y:S01]  /*1760*/  BAR.SYNC.DEFER_BLOCKING 0x0 ;  /* 0x0000000000007b1d */ /* 0x000fe20000010000 */
[----:B------:R-:W-:-:S05]  /*1770*/  ISETP.NE.AND P0, PT, R35, RZ, PT ;  /* 0x000000ff2300720c */ /* 0x000fca0003f05270 */
[----:B------:R-:W-:Y:S02]  /*1780*/  UMOV UR5, 0x400 ;  /* 0x0000040000057882 */ /* 0x000fe40000000000 */
[----:B0-----:R-:W-:-:S09]  /*1790*/  ULEA UR5, UR7, UR5, 0x18 ;  /* 0x0000000507057291 */ /* 0x001fd2000f8ec0ff */
[----:B-1----:R-:W0:Y:S02]  /*17a0*/  LDS R8, [UR5+0x54] ;  /* 0x00005405ff087984 */ /* 0x002e240008000800 */
[----:B0-----:R-:W-:-:S05]  /*17b0*/  SEL R9, R8, RZ, P0 ;  /* 0x000000ff08097207 */ /* 0x001fca0000000000 */
[----:B------:R-:W-:-:S07]  /*17c0*/  IMAD.IADD R38, R9, 0x1, R38 ;  /* 0x0000000109267824 */ /* 0x000fce00078e0226 */
.L_x_3:
[----:B------:R-:W-:Y:S05]  /*17d0*/  BSYNC.RECONVERGENT B0 ;  /* 0x0000000000007941 */ /* 0x000fea0003800200 */
.L_x_1:
[----:B------:R-:W-:Y:S01]  /*17e0*/  IMAD.IADD R32, R32, 0x1, R38 ;  /* 0x0000000120207824 */ /* 0x000fe200078e0226 */
[----:B------:R-:W-:Y:S03]  /*17f0*/  BAR.SYNC.DEFER_BLOCKING 0x0 ;  /* 0x0000000000007b1d */ /* 0x000fe60000010000 */
[----:B------:R-:W-:-:S03]  /*1800*/  IMAD.IADD R29, R29, 0x1, R32 ;  /* 0x000000011d1d7824 */ /* 0x000fc600078e0220 */
[----:B------:R-:W1:Y:S01]  /*1810*/  LDCU.64 UR8, c[0x0][0x388] ;  /* 0x00007100ff0877ac */ /* 0x000e620008000a00 */
[----:B------:R-:W-:-:S04]  /*1820*/  IMAD.IADD R28, R28, 0x1, R29 ;  /* 0x000000011c1c7824 */ /* 0x000fc800078e021d */
[----:B------:R-:W-:-:S04]  /*1830*/  IMAD.IADD R27, R27, 0x1, R28 ;  /* 0x000000011b1b7824 */ /* 0x000fc800078e021c */
[----:B------:R-:W-:-:S04]  /*1840*/  IMAD.IADD R26, R26, 0x1, R27 ;  /* 0x000000011a1a7824 */ /* 0x000fc800078e021b */
[----:B------:R-:W-:-:S04]  /*1850*/  IMAD.IADD R25, R25, 0x1, R26 ;  /* 0x0000000119197824 */ /* 0x000fc800078e021a */
[----:B------:R-:W-:Y:S01]  /*1860*/  IMAD.IADD R24, R24, 0x1, R25 ;  /* 0x0000000118187824 */ /* 0x000fe200078e0219 */
[----:B------:R-:W-:Y:S03]  /*1870*/  STS [R33], R38 ;  /* 0x0000002621007388 */ /* 0x000fe60000000800 */
[----:B------:R-:W-:Y:S01]  /*1880*/  IMAD.IADD R23, R23, 0x1, R24 ;  /* 0x0000000117177824 */ /* 0x000fe200078e0218 */
[----:B------:R-:W-:Y:S03]  /*1890*/  STS [R33+0x4], R32 ;  /* 0x0000042021007388 */ /* 0x000fe60000000800 */
        /* <DEDUP_REMOVED lines=19> */
[----:B------:R-:W-:Y:S04]  /*19d0*/  STS [R33+0x2c], R20 ;  /* 0x00002c1421007388 */ /* 0x000fe80000000800 */
[----:B------:R-:W-:Y:S04]  /*19e0*/  STS [R33+0x30], R7 ;  /* 0x0000300721007388 */ /* 0x000fe80000000800 */
[----:B------:R-:W-:Y:S04]  /*19f0*/  STS [R33+0x34], R6 ;  /* 0x0000340621007388 */ /* 0x000fe80000000800 */
[----:B------:R-:W-:Y:S04]  /*1a00*/  STS [R33+0x38], R5 ;  /* 0x0000380521007388 */ /* 0x000fe80000000800 */
[----:B------:R-:W-:Y:S04]  /*1a10*/  STS [R33+0x3c], R4 ;  /* 0x00003c0421007388 */ /* 0x000fe80000000800 */
[----:B------:R-:W-:Y:S04]  /*1a20*/  STS [R33+0x40], R3 ;  /* 0x0000400321007388 */ /* 0x000fe80000000800 */
[----:B------:R1:W-:Y:S04]  /*1a30*/  STS [R33+0x44], R2 ;  /* 0x0000440221007388 */ /* 0x0003e80000000800 */
[----:B------:R-:W-:Y:S01]  /*1a40*/  STS [R33+0x48], R0 ;  /* 0x0000480021007388 */ /* 0x000fe20000000800 */
[----:B------:R-:W-:-:S03]  /*1a50*/  NOP ;  /* 0x0000000000007918 */ /* 0x000fc60000000000 */
[----:B0-----:R-:W0:Y:S01]  /*1a60*/  LDS R9, [R34] ;  /* 0x0000000022097984 */ /* 0x001e220000000800 */
[----:B-1----:R-:W-:-:S03]  /*1a70*/  IADD3 R2, P0, PT, R31, UR8, RZ ;  /* 0x000000081f027c10 */ /* 0x002fc6000ff1e0ff */
[----:B------:R-:W1:Y:S01]  /*1a80*/  LDS R7, [R34+0x80] ;  /* 0x0000800022077984 */ /* 0x000e620000000800 */
[----:B------:R-:W-:-:S03]  /*1a90*/  IADD3.X R3, PT, PT, R30, UR9, RZ, P0, !PT ;  /* 0x000000091e037c10 */ /* 0x000fc600087fe4ff */
[----:B------:R-:W2:Y:S04]  /*1aa0*/  LDS R11, [R34+0x100] ;  /* 0x00010000220b7984 */ /* 0x000ea80000000800 */
[----:B------:R-:W3:Y:S04]  /*1ab0*/  LDS R13, [R34+0x180] ;  /* 0x00018000220d7984 */ /* 0x000ee80000000800 */
[----:B------:R-:W4:Y:S04]  /*1ac0*/  LDS R5, [R34+0x200] ;  /* 0x0002000022057984 */ /* 0x000f280000000800 */
[----:B------:R-:W5:Y:S04]  /*1ad0*/  LDS R15, [R34+0x280] ;  /* 0x00028000220f7984 */ /* 0x000f680000000800 */
        /* <DEDUP_REMOVED lines=13> */
[----:B0-----:R-:W-:Y:S04]  /*1bb0*/  STG.E desc[UR12][R2.64], R9 ;  /* 0x0000000902007986 */ /* 0x001fe8000c10190c */
[----:B-1----:R-:W-:Y:S04]  /*1bc0*/  STG.E desc[UR12][R2.64+0x80], R7 ;  /* 0x0000800702007986 */ /* 0x002fe8000c10190c */
[----:B--2---:R-:W-:Y:S04]  /*1bd0*/  STG.E desc[UR12][R2.64+0x100], R11 ;  /* 0x0001000b02007986 */ /* 0x004fe8000c10190c */
[----:B---3--:R-:W-:Y:S04]  /*1be0*/  STG.E desc[UR12][R2.64+0x180], R13 ;  /* 0x0001800d02007986 */ /* 0x008fe8000c10190c */
[----:B----4-:R-:W-:Y:S04]  /*1bf0*/  STG.E desc[UR12][R2.64+0x200], R5 ;  /* 0x0002000502007986 */ /* 0x010fe8000c10190c */
[----:B-----5:R-:W-:Y:S04]  /*1c00*/  STG.E desc[UR12][R2.64+0x280], R15 ;  /* 0x0002800f02007986 */ /* 0x020fe8000c10190c */
[----:B------:R-:W-:Y:S04]  /*1c10*/  STG.E desc[UR12][R2.64+0x300], R17 ;  /* 0x0003001102007986 */ /* 0x000fe8000c10190c */
        /* <DEDUP_REMOVED lines=11> */
[----:B------:R-:W-:Y:S01]  /*1cd0*/  STG.E desc[UR12][R2.64+0x900], R43 ;  /* 0x0009002b02007986 */ /* 0x000fe2000c10190c */
[----:B------:R-:W-:Y:S05]  /*1ce0*/  EXIT ;  /* 0x000000000000794d */ /* 0x000fea0003800000 */
.L_x_0:
[----:B------:R-:W-:-:S04]  /*1cf0*/  ISETP.NE.U32.AND P0, PT, RZ, UR7, PT ;  /* 0x00000007ff007c0c */ /* 0x000fc8000bf05070 */
[----:B------:R-:W-:-:S13]  /*1d00*/  ISETP.NE.AND.EX P0, PT, RZ, UR4, PT, P0 ;  /* 0x00000004ff007c0c */ /* 0x000fda000bf05300 */
[----:B------:R-:W-:Y:S05]  /*1d10*/  @!P0 EXIT ;  /* 0x000000000000894d */ /* 0x000fea0003800000 */
[----:B------:R-:W0:Y:S02]  /*1d20*/  LDCU.64 UR4, c[0x0][0x380] ;  /* 0x00007000ff0477ac */ /* 0x000e240008000a00 */
[----:B0-----:R-:W-:-:S06]  /*1d30*/  UIMAD.WIDE UR4, UR6, 0x7b80, UR4 ;  /* 0x00007b80060478a5 */ /* 0x001fcc000f8e0204 */
[----:B------:R-:W-:Y:S02]  /*1d40*/  IMAD.U32 R2, RZ, RZ, UR4 ;  /* 0x00000004ff027e24 */ /* 0x000fe4000f8e00ff */
[----:B------:R-:W-:-:S05]  /*1d50*/  IMAD.U32 R3, RZ, RZ, UR5 ;  /* 0x00000005ff037e24 */ /* 0x000fca000f8e00ff */
[----:B------:R0:W2:Y:S01]  /*1d60*/  LDG.E R0, desc[UR12][R2.64] ;  /* 0x0000000c02007981 */ /* 0x0000a2000c1e1900 */
[----:B------:R-:W3:Y:S02]  /*1d70*/  S2R R31, SR_TID.X ;  /* 0x00000000001f7919 */ /* 0x000ee40000002100 */
[C---:B---3--:R-:W-:Y:S02]  /*1d80*/  LOP3.LUT R30, R31.reuse, 0x1f, RZ, 0xc0, !PT ;  /* 0x0000001f1f1e7812 */ /* 0x048fe400078ec0ff */
[----:B------:R-:W-:-:S05]  /*1d90*/  LOP3.LUT R5, R31, 0x3e0, RZ, 0xc0, !PT ;  /* 0x000003e01f057812 */ /* 0x000fca00078ec0ff */
[----:B------:R-:W-:-:S04]  /*1da0*/  IMAD R30, R5, 0x13, R30 ;  /* 0x00000013051e7824 */ /* 0x000fc800078e021e */
[C---:B------:R-:W-:Y:S01]  /*1db0*/  VIADD R4, R30.reuse, 0x20 ;  /* 0x000000201e047836 */ /* 0x040fe20000000000 */
[C---:B------:R-:W-:Y:S01]  /*1dc0*/  ISETP.GE.U32.AND P1, PT, R30.reuse, UR7, PT ;  /* 0x000000071e007c0c */ /* 0x040fe2000bf26070 */
[C---:B------:R-:W-:Y:S01]  /*1dd0*/  VIADD R5, R30.reuse, 0x40 ;  /* 0x000000401e057836 */ /* 0x040fe20000000000 */
[C---:B0-----:R-:W-:Y:S01]  /*1de0*/  LEA R2, P0, R30.reuse, UR4, 0x2 ;  /* 0x000000041e027c11 */ /* 0x041fe2000f8010ff */
[----:B------:R-:W-:Y:S01]  /*1df0*/  VIADD R3, R30, 0x80 ;  /* 0x000000801e037836 */ /* 0x000fe20000000000 */
[----:B------:R-:W-:Y:S01]  /*1e00*/  ISETP.GE.U32.AND P2, PT, R4, UR7, PT ;  /* 0x0000000704007c0c */ /* 0x000fe2000bf46070 */
[C---:B------:R-:W-:Y:S01]  /*1e10*/  VIADD R4, R30.reuse, 0xa0 ;  /* 0x000000a01e047836 */ /* 0x040fe20000000000 */
[----:B------:R-:W-:Y:S01]  /*1e20*/  ISETP.GE.U32.AND P3, PT, R5, UR7, PT ;  /* 0x0000000705007c0c */ /* 0x000fe2000bf66070 */
[----:B------:R-:W-:Y:S01]  /*1e30*/  VIADD R5, R30, 0xc0 ;  /* 0x000000c01e057836 */ /* 0x000fe20000000000 */
[----:B------:R-:W-:Y:S01]  /*1e40*/  ISETP.GE.U32.AND P5, PT, R3, UR7, PT ;  /* 0x0000000703007c0c */ /* 0x000fe2000bfa6070 */
[----:B------:R-:W-:Y:S01]  /*1e50*/  IMAD.X R3, RZ, RZ, UR5, P0 ;  /* 0x00000005ff037e24 */ /* 0x000fe200080e06ff */
[----:B------:R-:W-:Y:S01]  /*1e60*/  ISETP.GE.U32.AND P6, PT, R4, UR7, PT ;  /* 0x0000000704007c0c */ /* 0x000fe2000bfc6070 */
[C---:B------:R-:W-:Y:S01]  /*1e70*/  VIADD R6, R30.reuse, 0x60 ;  /* 0x000000601e067836 */ /* 0x040fe20000000000 */
[----:B------:R-:W-:Y:S01]  /*1e80*/  ISETP.GE.U32.AND P0, PT, R5, UR7, PT ;  /* 0x0000000705007c0c */ /* 0x000fe2000bf06070 */
[----:B------:R-:W-:-:S02]  /*1e90*/  VIADD R5, R30, 0xe0 ;  /* 0x000000e01e057836 */ /* 0x000fc40000000000 */
[----:B------:R-:W-:Y:S01]  /*1ea0*/  VIADD R37, R30, 0x100 ;  /* 0x000001001e257836 */ /* 0x000fe20000000000 */
[----:B------:R-:W-:Y:S01]  /*1eb0*/  ISETP.GE.U32.AND P4, PT, R6, UR7, PT ;  /* 0x0000000706007c0c */ /* 0x000fe2000bf86070 */
[C---:B------:R-:W-:Y:S02]  /*1ec0*/  VIADD R7, R30.reuse, 0x140 ;  /* 0x000001401e077836 */ /* 0x040fe40000000000 */
[C---:B------:R-:W-:Y:S02]  /*1ed0*/  VIADD R36, R30.reuse, 0x120 ;  /* 0x000001201e247836 */ /* 0x040fe40000000000 */
[C---:B------:R-:W-:Y:S02]  /*1ee0*/  VIADD R35, R30.reuse, 0x220 ;  /* 0x000002201e237836 */ /* 0x040fe40000000000 */
[----:B------:R-:W-:Y:S02]  /*1ef0*/  VIADD R34, R30, 0x240 ;  /* 0x000002401e227836 */ /* 0x000fe40000000000 */
[----:B--2---:R-:W-:-:S02]  /*1f00*/  IMAD.MOV.U32 R4, RZ, RZ, R0 ;  /* 0x000000ffff047224 */ /* 0x004fc400078e0000 */
[----:B------:R-:W2:Y:S02]  /*1f10*/  @!P1 LDG.E R0, desc[UR12][R2.64] ;  /* 0x0000000c02009981 */ /* 0x000ea4000c1e1900 */
[--C-:B------:R-:W-:Y:S01]  /*1f20*/  IMAD.MOV.U32 R12, RZ, RZ, R4.reuse ;  /* 0x000000ffff0c7224 */ /* 0x100fe200078e0004 */
[----:B------:R-:W-:Y:S01]  /*1f30*/  ISETP.GE.U32.AND P1, PT, R5, UR7, PT ;  /* 0x0000000705007c0c */ /* 0x000fe2000bf26070 */
[--C-:B------:R-:W-:Y:S02]  /*1f40*/  IMAD.MOV.U32 R8, RZ, RZ, R4.reuse ;  /* 0x000000ffff087224 */ /* 0x100fe400078e0004 */
[C---:B------:R-:W-:Y:S02]  /*1f50*/  VIADD R5, R30.reuse, 0x160 ;  /* 0x000001601e057836 */ /* 0x040fe40000000000 */
[--C-:B------:R-:W-:Y:S01]  /*1f60*/  IMAD.MOV.U32 R6, RZ, RZ, R4.reuse ;  /* 0x000000ffff067224 */ /* 0x100fe200078e0004 */
[----:B------:R-:W3:Y:S01]  /*1f70*/  @!P5 LDG.E R12, desc[UR12][R2.64+0x200] ;  /* 0x0002000c020cd981 */ /* 0x000ee2000c1e1900 */
[--C-:B------:R-:W-:Y:S01]  /*1f80*/  IMAD.MOV.U32 R14, RZ, RZ, R4.reuse ;  /* 0x000000ffff0e7224 */ /* 0x100fe200078e0004 */
[----:B------:R-:W-:Y:S01]  /*1f90*/  ISETP.GE.U32.AND P5, PT, R37, UR7, PT ;  /* 0x0000000725007c0c */ /* 0x000fe2000bfa6070 */
[----:B------:R-:W-:Y:S01]  /*1fa0*/  IMAD.MOV.U32 R16, RZ, RZ, R4 ;  /* 0x000000ffff107224 */ /* 0x000fe200078e0004 */
[----:B------:R-:W4:Y:S01]  /*1fb0*/  @!P3 LDG.E R8, desc[UR12][R2.64+0x100] ;  /* 0x0001000c0208b981 */ /* 0x000f22000c1e1900 */
[----:B------:R-:W-:Y:S01]  /*1fc0*/  ISETP.GE.U32.AND P3, PT, R5, UR7, PT ;  /* 0x0000000705007c0c */ /* 0x000fe2000bf66070 */
[----:B------:R-:W-:-:S02]  /*1fd0*/  VIADD R5, R30, 0x1a0 ;  /* 0x000001a01e057836 */ /* 0x000fc40000000000 */
[----:B------:R-:W4:Y:S01]  /*1fe0*/  @!P2 LDG.E R6, desc[UR12][R2.64+0x80] ;  /* 0x0000800c0206a981 */ /* 0x000f22000c1e1900 */
[----:B------:R-:W-:Y:S01]  /*1ff0*/  ISETP.GE.U32.AND P2, PT, R7, UR7, PT ;  /* 0x0000000707007c0c */ /* 0x000fe2000bf46070 */
[--C-:B------:R-:W-:Y:S02]  /*2000*/  IMAD.MOV.U32 R10, RZ, RZ, R4.reuse ;  /* 0x000000ffff0a7224 */ /* 0x100fe400078e0004 */
[----:B------:R-:W4:Y:S01]  /*2010*/  @!P6 LDG.E R14, desc[UR12][R2.64+0x280] ;  /* 0x0002800c020ee981 */ /* 0x000f22000c1e1900 */
[----:B------:R-:W-:Y:S01]  /*2020*/  ISETP.GE.U32.AND P6, PT, R36, UR7, PT ;  /* 0x0000000724007c0c */ /* 0x000fe2000bfc6070 */
[----:B------:R-:W-:Y:S02]  /*2030*/  IMAD.MOV.U32 R20, RZ, RZ, R4 ;  /* 0x000000ffff147224 */ /* 0x000fe400078e0004 */
[----:B------:R-:W4:Y:S01]  /*2040*/  @!P0 LDG.E R16, desc[UR12][R2.64+0x300] ;  /* 0x0003000c02108981 */ /* 0x000f22000c1e1900 */
[----:B------:R-:W-:Y:S01]  /*2050*/  ISETP.GE.U32.AND P0, PT, R5, UR7, PT ;  /* 0x0000000705007c0c */ /* 0x000fe2000bf06070 */
[----:B------:R-:W-:-:S02]  /*2060*/  VIADD R7, R30, 0x180 ;  /* 0x000001801e077836 */ /* 0x000fc40000000000 */
[C---:B------:R-:W-:Y:S01]  /*2070*/  VIADD R5, R30.reuse, 0x1e0 ;  /* 0x000001e01e057836 */ /* 0x040fe20000000000 */
[----:B------:R-:W4:Y:S01]  /*2080*/  @!P4 LDG.E R10, desc[UR12][R2.64+0x180] ;  /* 0x0001800c020ac981 */ /* 0x000f22000c1e1900 */
[--C-:B------:R-:W-:Y:S01]  /*2090*/  IMAD.MOV.U32 R18, RZ, RZ, R4.reuse ;  /* 0x000000ffff127224 */ /* 0x100fe200078e0004 */
[----:B------:R-:W-:Y:S01]  /*20a0*/  ISETP.GE.U32.AND P4, PT, R7, UR7, PT ;  /* 0x0000000707007c0c */ /* 0x000fe2000bf86070 */
[--C-:B------:R-:W-:Y:S01]  /*20b0*/  IMAD.MOV.U32 R22, RZ, RZ, R4.reuse ;  /* 0x000000ffff167224 */ /* 0x100fe200078e0004 */
[----:B------:R-:W4:Y:S01]  /*20c0*/  @!P5 LDG.E R20, desc[UR12][R2.64+0x400] ;  /* 0x0004000c0214d981 */ /* 0x000f22000c1e1900 */
[--C-:B------:R-:W-:Y:S01]  /*20d0*/  IMAD.MOV.U32 R24, RZ, RZ, R4.reuse ;  /* 0x000000ffff187224 */ /* 0x100fe200078e0004 */
[----:B------:R-:W-:Y:S01]  /*20e0*/  ISETP.GE.U32.AND P5, PT, R5, UR7, PT ;  /* 0x0000000705007c0c */ /* 0x000fe2000bfa6070 */
[----:B------:R-:W-:Y:S01]  /*20f0*/  IMAD.MOV.U32 R26, RZ, RZ, R4 ;  /* 0x000000ffff1a7224 */ /* 0x000fe200078e0004 */
[----:B------:R-:W4:Y:S01]  /*2100*/  @!P1 LDG.E R18, desc[UR12][R2.64+0x380] ;  /* 0x0003800c02129981 */ /* 0x000f22000c1e1900 */
[----:B------:R-:W-:-:S02]  /*2110*/  VIADD R7, R30, 0x1c0 ;  /* 0x000001c01e077836 */ /* 0x000fc40000000000 */
[----:B------:R-:W-:Y:S01]  /*2120*/  VIADD R5, R30, 0x200 ;  /* 0x000002001e057836 */ /* 0x000fe20000000000 */
[----:B------:R-:W4:Y:S02]  /*2130*/  @!P6 LDG.E R22, desc[UR12][R2.64+0x480] ;  /* 0x0004800c0216e981 */ /* 0x000f24000c1e1900 */
[----:B------:R-:W-:Y:S02]  /*2140*/  ISETP.GE.U32.AND P1, PT, R7, UR7, PT ;  /* 0x0000000707007c0c */ /* 0x000fe4000bf26070 */
[----:B------:R-:W4:Y:S01]  /*2150*/  @!P2 LDG.E R24, desc[UR12][R2.64+0x500] ;  /* 0x0005000c0218a981 */ /* 0x000f22000c1e1900 */
[----:B------:R-:W-:Y:S02]  /*2160*/  ISETP.GE.U32.AND P6, PT, R5, UR7, PT ;  /* 0x0000000705007c0c */ /* 0x000fe4000bfc6070 */
[----:B------:R-:W-:Y:S01]  /*2170*/  ISETP.GE.U32.AND P2, PT, R35, UR7, PT ;  /* 0x0000000723007c0c */ /* 0x000fe2000bf46070 */
[----:B------:R-:W4:Y:S01]  /*2180*/  @!P3 LDG.E R26, desc[UR12][R2.64+0x580] ;  /* 0x0005800c021ab981 */ /* 0x000f22000c1e1900 */
[----:B------:R-:W-:Y:S01]  /*2190*/  ISETP.GE.U32.AND P3, PT, R34, UR7, PT ;  /* 0x0000000722007c0c */ /* 0x000fe2000bf66070 */
[----:B------:R-:W-:-:S02]  /*21a0*/  IMAD.MOV.U32 R28, RZ, RZ, R4 ;  /* 0x000000ffff1c7224 */ /* 0x000fc400078e0004 */
[--C-:B------:R-:W-:Y:S02]  /*21b0*/  IMAD.MOV.U32 R40, RZ, RZ, R4.reuse ;  /* 0x000000ffff287224 */ /* 0x100fe400078e0004 */
[--C-:B------:R-:W-:Y:S02]  /*21c0*/  IMAD.MOV.U32 R42, RZ, RZ, R4.reuse ;  /* 0x000000ffff2a7224 */ /* 0x100fe400078e0004 */
[--C-:B------:R-:W-:Y:S01]  /*21d0*/  IMAD.MOV.U32 R44, RZ, RZ, R4.reuse ;  /* 0x000000ffff2c7224 */ /* 0x100fe200078e0004 */
[----:B------:R-:W4:Y:S01]  /*21e0*/  @!P4 LDG.E R28, desc[UR12][R2.64+0x600] ;  /* 0x0006000c021cc981 */ /* 0x000f22000c1e1900 */
[--C-:B------:R-:W-:Y:S02]  /*21f0*/  IMAD.MOV.U32 R5, RZ, RZ, R4.reuse ;  /* 0x000000ffff057224 */ /* 0x100fe400078e0004 */
[----:B------:R-:W-:Y:S01]  /*2200*/  IMAD.MOV.U32 R7, RZ, RZ, R4 ;  /* 0x000000ffff077224 */ /* 0x000fe200078e0004 */
[----:B------:R-:W4:Y:S04]  /*2210*/  @!P0 LDG.E R40, desc[UR12][R2.64+0x680] ;  /* 0x0006800c02288981 */ /* 0x000f28000c1e1900 */
[----:B------:R-:W4:Y:S04]  /*2220*/  @!P1 LDG.E R42, desc[UR12][R2.64+0x700] ;  /* 0x0007000c022a9981 */ /* 0x000f28000c1e1900 */
[----:B------:R-:W4:Y:S04]  /*2230*/  @!P5 LDG.E R44, desc[UR12][R2.64+0x780] ;  /* 0x0007800c022cd981 */ /* 0x000f28000c1e1900 */
[----:B------:R-:W4:Y:S04]  /*2240*/  @!P6 LDG.E R5, desc[UR12][R2.64+0x800] ;  /* 0x0008000c0205e981 */ /* 0x000f28000c1e1900 */
[----:B------:R-:W4:Y:S04]  /*2250*/  @!P2 LDG.E R7, desc[UR12][R2.64+0x880] ;  /* 0x0008800c0207a981 */ /* 0x000f28000c1e1900 */
[----:B------:R-:W4:Y:S01]  /*2260*/  @!P3 LDG.E R4, desc[UR12][R2.64+0x900] ;  /* 0x0009000c0204b981 */ /* 0x000f22000c1e1900 */
[----:B------:R-:W0:Y:S01]  /*2270*/  S2R R38, SR_LANEID ;  /* 0x0000000000267919 */ /* 0x000e220000000000 */
[----:B------:R-:W1:Y:S01]  /*2280*/  S2UR UR5, SR_CgaCtaId ;  /* 0x00000000000579c3 */ /* 0x000e620000008800 */
[----:B------:R-:W-:Y:S01]  /*2290*/  SHF.R.U32.HI R41, RZ, 0x5, R31 ;  /* 0x00000005ff297819 */ /* 0x000fe2000001161f */
[----:B------:R-:W-:-:S02]  /*22a0*/  UMOV UR4, 0x400 ;  /* 0x0000040000047882 */ /* 0x000fc40000000000 */
[----:B-1----:R-:W-:Y:S02]  /*22b0*/  ULEA UR4, UR5, UR4, 0x18 ;  /* 0x0000000405047291 */ /* 0x002fe4000f8ec0ff */
[----:B0-----:R-:W-:-:S05]  /*22c0*/  IMAD R29, R41, 0x260, R38 ;  /* 0x00000260291d7824 */ /* 0x001fca00078e0226 */
[----:B------:R-:W-:Y:S01]  /*22d0*/  LEA R29, R29, UR4, 0x2 ;  /* 0x000000041d1d7c11 */ /* 0x000fe2000f8e10ff */
[----:B------:R-:W-:-:S04]  /*22e0*/  UISETP.NE.AND UP0, UPT, UR6, URZ, UPT ;  /* 0x000000ff0600728c */ /* 0x000fc8000bf05270 */
[----:B--2---:R-:W-:Y:S04]  /*22f0*/  STS [R29], R0 ;  /* 0x000000001d007388 */ /* 0x004fe80000000800 */
[----:B---3--:R-:W-:Y:S04]  /*2300*/  STS [R29+0x200], R12 ;  /* 0x0002000c1d007388 */ /* 0x008fe80000000800 */
[----:B----4-:R0:W-:Y:S04]  /*2310*/  STS [R29+0x100], R8 ;  /* 0x000100081d007388 */ /* 0x0101e80000000800 */
[----:B------:R1:W-:Y:S01]  /*2320*/  STS [R29+0x80], R6 ;  /* 0x000080061d007388 */ /* 0x0003e20000000800 */
[----:B0-----:R-:W-:-:S03]  /*2330*/  IMAD R8, R38, 0x48, R29 ;  /* 0x0000004826087824 */ /* 0x001fc600078e021d */
        /* <DEDUP_REMOVED lines=16> */
[----:B------:R1:W0:Y:S04]  /*2440*/  LDS R32, [R8] ;  /* 0x0000000008207984 */ /* 0x0002280000000800 */
        /* <DEDUP_REMOVED lines=19> */
[----:B--234-:R-:W-:Y:S05]  /*2580*/  BRA.U UP0, `(.L_x_17) ;  /* 0x0000000500047547 */ /* 0x01cfea000b800000 */
[----:B01----:R-:W-:Y:S02]  /*2590*/  IADD3 R8, PT, PT, R28, R33, R32 ;  /* 0x000000211c087210 */ /* 0x003fe40007ffe020 */
[----:B------:R-:W-:Y:S02]  /*25a0*/  ISETP.NE.AND P1, PT, R38, 0x1f, PT ;  /* 0x0000001f2600780c */ /* 0x000fe40003f25270 */
[----:B------:R-:W-:Y:S02]  /*25b0*/  IADD3 R8, PT, PT, R26, R27, R8 ;  /* 0x0000001b1a087210 */ /* 0x000fe40007ffe008 */
[----:B------:R-:W-:Y:S02]  /*25c0*/  ISETP.NE.AND P2, PT, R41, 0xc, PT ;  /* 0x0000000c2900780c */ /* 0x000fe40003f45270 */
        /* <DEDUP_REMOVED lines=47> */
[----:B------:R-:W-:-:S04]  /*28c0*/  ISETP.NE.AND P0, PT, R41, 0x8, PT ;  /* 0x000000082900780c */ /* 0x000fc80003f05270 */
[----:B------:R-:W-:Y:S02]  /*28d0*/  SEL R8, R15, R8, !P0 ;  /* 0x000000080f087207 */ /* 0x000fe40004000000 */
[C---:B------:R-:W-:Y:S02]  /*28e0*/  ISETP.NE.AND P0, PT, R41.reuse, 0xa, PT ;  /* 0x0000000a2900780c */ /* 0x040fe40003f05270 */
[----:B------:R-:W-:Y:S02]  /*28f0*/  SEL R8, R16, R8, !P1 ;  /* 0x0000000810087207 */ /* 0x000fe40004800000 */
[----:B------:R-:W-:Y:S02]  /*2900*/  ISETP.NE.AND P1, PT, R41, 0xb, PT ;  /* 0x0000000b2900780c */ /* 0x000fe40003f25270 */
[----:B------:R-:W-:Y:S02]  /*2910*/  SEL R8, R17, R8, !P0 ;  /* 0x0000000811087207 */ /* 0x000fe40004000000 */
[----:B------:R-:W-:-:S02]  /*2920*/  ISETP.GE.U32.AND P0, PT, R31, 0x20, PT ;  /* 0x000000201f00780c */ /* 0x000fc40003f06070 */
[----:B------:R-:W-:Y:S01]  /*2930*/  SEL R8, R18, R8, !P1 ;  /* 0x0000000812087207 */ /* 0x000fe20004800000 */
[----:B------:R-:W-:Y:S01]  /*2940*/  @!P2 IMAD.IADD R8, R19, 0x1, R18 ;  /* 0x000000011308a824 */ /* 0x000fe200078e0212 */
[----:B------:R-:W-:-:S04]  /*2950*/  ISETP.NE.AND P1, PT, R38, RZ, PT ;  /* 0x000000ff2600720c */ /* 0x000fc80003f25270 */
[----:B------:R-:W-:Y:S02]  /*2960*/  SEL R40, R40, RZ, P1 ;  /* 0x000000ff28287207 */ /* 0x000fe40000800000 */
[----:B------:R-:W-:-:S04]  /*2970*/  SEL R8, R8, RZ, P0 ;  /* 0x000000ff08087207 */ /* 0x000fc80000000000 */
[----:B-----5:R-:W-:Y:S01]  /*2980*/  IADD3 R39, PT, PT, R8, R40, R39 ;  /* 0x0000002808277210 */ /* 0x020fe20007ffe027 */
[----:B------:R-:W-:Y:S06]  /*2990*/  BRA `(.L_x_18) ;  /* 0x0000000c00547947 */ /* 0x000fec0003800000 */
.L_x_17:
[----:B01----:R-:W-:Y:S02]  /*29a0*/  IADD3 R8, PT, PT, R28, R33, R32 ;  /* 0x000000211c087210 */ /* 0x003fe40007ffe020 */
[----:B------:R-:W-:Y:S02]  /*29b0*/  ISETP.NE.AND P1, PT, R38, 0x1f, PT ;  /* 0x0000001f2600780c */ /* 0x000fe40003f25270 */
        /* <DEDUP_REMOVED lines=9> */
[----:B-----5:R-:W-:-:S05]  /*2a50*/  IADD3 R39, PT, PT, R9, R0, R8 ;  /* 0x0000000009277210 */ /* 0x020fca0007ffe008 */
        /* <DEDUP_REMOVED lines=28> */
[----:B------:R-:W-:Y:S01]  /*2c20*/  IMAD.IADD R14, R14, 0x1, R13 ;  /* 0x000000010e0e7824 */ /* 0x000fe200078e020d */
[----:B------:R-:W0:Y:S02]  /*2c30*/  LDS R11, [UR4+0x40] ;  /* 0x00004004ff0b7984 */ /* 0x000e240008000800 */
        /* <DEDUP_REMOVED lines=14> */
[----:B------:R-:W-:-:S04]  /*2d20*/  ISETP.NE.AND P0, PT, R41, 0xa, PT ;  /* 0x0000000a2900780c */ /* 0x000fc80003f05270 */
[----:B------:R-:W-:Y:S01]  /*2d30*/  SEL R8, R17, R8, !P0 ;  /* 0x0000000811087207 */ /* 0x000fe20004000000 */
[----:B------:R-:W-:Y:S01]  /*2d40*/  IMAD.IADD R17, R40, 0x1, -R39 ;  /* 0x0000000128117824 */ /* 0x000fe200078e0a27 */
[----:B------:R-:W-:-:S04]  /*2d50*/  ISETP.NE.AND P0, PT, R41, 0xb, PT ;  /* 0x0000000b2900780c */ /* 0x000fc80003f05270 */
[----:B------:R-:W-:Y:S02]  /*2d60*/  SEL R8, R18, R8, !P0 ;  /* 0x0000000812087207 */ /* 0x000fe40004000000 */
[----:B------:R-:W-:Y:S01]  /*2d70*/  ISETP.GT.U32.AND P0, PT, R31, 0x1f, PT ;  /* 0x0000001f1f00780c */ /* 0x000fe20003f04070 */
[----:B0-----:R-:W-:Y:S01]  /*2d80*/  IMAD.IADD R11, R19, 0x1, R11 ;  /* 0x00000001130b7824 */ /* 0x001fe200078e020b */
        /* <DEDUP_REMOVED lines=22> */
.L_x_64:
[----:B------:R-:W-:Y:S05]  /*2ef0*/  @!P0 BRA `(.L_x_21) ;  /* 0x0000000000248947 */ /* 0x000fea0003800000 */
[----:B------:R-:W-:-:S07]  /*2f00*/  IMAD.MOV.U32 R14, RZ, RZ, 0x1de ;  /* 0x000001deff0e7424 */ /* 0x000fce00078e00ff */
.L_x_23:
[----:B------:R-:W-:Y:S05]  /*2f10*/  NANOSLEEP R14 ;  /* 0x0000000e0000735d */ /* 0x000fea0003800000 */
[----:B------:R-:W2:Y:S01]  /*2f20*/  LD.E.64.STRONG.GPU R8, desc[UR12][R12.64+0x100] ;  /* 0x0001000c0c087980 */ /* 0x000ea2000c10fb00 */
[----:B------:R-:W-:Y:S01]  /*2f30*/  UMOV UR5, 0xffffffff ;  /* 0xffffffff00057882 */ /* 0x000fe20000000000 */
[----:B------:R-:W-:Y:S02]  /*2f40*/  SHF.R.U32.HI R14, RZ, 0x1, R14 ;  /* 0x00000001ff0e7819 */ /* 0x000fe4000001160e */
[----:B--2---:R-:W-:Y:S01]  /*2f50*/  ISETP.NE.AND P0, PT, R8, 0x63, PT ;  /* 0x000000630800780c */ /* 0x004fe20003f05270 */
[----:B------:R-:W-:-:S12]  /*2f60*/  BRA.DIV UR5, `(.L_x_22) ;  /* 0x0000001a05607947 */ /* 0x000fd8000b800000 */
[----:B------:R-:W-:-:S13]  /*2f70*/  VOTE.ANY P0, !P0 ;  /* 0x0000000000ff7806 */ /* 0x000fda0004000100 */
.L_x_67:
[----:B------:R-:W-:Y:S05]  /*2f80*/  @P0 BRA `(.L_x_23) ;  /* 0xfffffffc00e00947 */ /* 0x000fea000383ffff */
.L_x_21:
[----:B------:R-:W-:Y:S01]  /*2f90*/  UMOV UR5, 0xffffffff ;  /* 0xffffffff00057882 */ /* 0x000fe20000000000 */
[----:B------:R-:W-:Y:S02]  /*2fa0*/  ISETP.NE.AND P2, PT, R8, 0x65, PT ;  /* 0x000000650800780c */ /* 0x000fe40003f45270 */
[----:B------:R-:W-:Y:S11]  /*2fb0*/  BRA.DIV UR5, `(.L_x_24) ;  /* 0x0000001a056c7947 */ /* 0x000ff6000b800000 */
[----:B------:R-:W0:Y:S01]  /*2fc0*/  S2R R19, SR_GEMASK ;  /* 0x0000000000137919 */ /* 0x000e220000003c00 */
[----:B------:R-:W-:-:S04]  /*2fd0*/  VOTE.ANY R10, PT, !P2 ;  /* 0x00000000000a7806 */ /* 0x000fc800050e0100 */
[----:B0-----:R-:W-:-:S05]  /*2fe0*/  LOP3.LUT R10, R10, 0x80000000, R19, 0xec, !PT ;  /* 0x800000000a0a7812 */ /* 0x001fca00078eec13 */
[----:B------:R-:W-:-:S05]  /*2ff0*/  VIADD R13, R10, 0xffffffff ;  /* 0xffffffff0a0d7836 */ /* 0x000fca0000000000 */
[----:B------:R-:W-:Y:S01]  /*3000*/  LOP3.LUT R13, R10, R13, RZ, 0xc, !PT ;  /* 0x0000000d0a0d7212 */ /* 0x000fe200078e0cff */
[----:B------:R-:W-:-:S03]  /*3010*/  VIADD R10, R38, 0x2 ;  /* 0x00000002260a7836 */ /* 0x000fc60000000000 */
[----:B------:R-:W0:Y:S02]  /*3020*/  POPC R15, R13 ;  /* 0x0000000d000f7309 */ /* 0x000e240000000000 */
[----:B0-----:R-:W0:Y:S01]  /*3030*/  SHFL.DOWN PT, R16, R9, 0x1, R15 ;  /* 0x0820000009107989 */ /* 0x001e2200000e000f */
[----:B------:R-:W-:-:S04]  /*3040*/  ISETP.GE.AND P0, PT, R38, R15, PT ;  /* 0x0000000f2600720c */ /* 0x000fc80003f06270 */
[----:B0-----:R-:W-:Y:S02]  /*3050*/  SEL R16, R16, RZ, !P0 ;  /* 0x000000ff10107207 */ /* 0x001fe40004000000 */
[----:B------:R-:W-:Y:S01]  /*3060*/  ISETP.GT.AND P0, PT, R10, R15, PT ;  /* 0x0000000f0a00720c */ /* 0x000fe20003f04270 */
[----:B------:R-:W-:Y:S02]  /*3070*/  VIADD R10, R38, 0x4 ;  /* 0x00000004260a7836 */ /* 0x000fe40000000000 */
[----:B------:R-:W-:-:S05]  /*3080*/  IMAD.IADD R12, R16, 0x1, R9 ;  /* 0x00000001100c7824 */ /* 0x000fca00078e0209 */
[----:B------:R-:W0:Y:S02]  /*3090*/  SHFL.DOWN PT, R16, R12, 0x2, R15 ;  /* 0x084000000c107989 */ /* 0x000e2400000e000f */
[----:B0-----:R-:W-:Y:S02]  /*30a0*/  SEL R39, R16, RZ, !P0 ;  /* 0x000000ff10277207 */ /* 0x001fe40004000000 */
[----:B------:R-:W-:Y:S01]  /*30b0*/  ISETP.GT.AND P0, PT, R10, R15, PT ;  /* 0x0000000f0a00720c */ /* 0x000fe20003f04270 */
[----:B------:R-:W-:Y:S02]  /*30c0*/  VIADD R10, R38, 0x8 ;  /* 0x00000008260a7836 */ /* 0x000fe40000000000 */
[----:B------:R-:W-:Y:S02]  /*30d0*/  IMAD.IADD R40, R12, 0x1, R39 ;  /* 0x000000010c287824 */ /* 0x000fe400078e0227 */
[----:B------:R-:W0:Y:S03]  /*30e0*/  LDC.64 R12, c[0x0][0x390] ;  /* 0x0000e400ff0c7b82 */ /* 0x000e260000000a00 */
[----:B------:R-:W1:Y:S02]  /*30f0*/  SHFL.DOWN PT, R16, R40, 0x4, R15 ;  /* 0x0880000028107989 */ /* 0x000e6400000e000f */
[----:B-1----:R-:W-:-:S02]  /*3100*/  SEL R9, R16, RZ, !P0 ;  /* 0x000000ff10097207 */ /* 0x002fc40004000000 */
[----:B------:R-:W-:-:S03]  /*3110*/  ISETP.GT.AND P0, PT, R10, R15, PT ;  /* 0x0000000f0a00720c */ /* 0x000fc60003f04270 */
[----:B------:R-:W-:Y:S01]  /*3120*/  IMAD.IADD R9, R40, 0x1, R9 ;  /* 0x0000000128097824 */ /* 0x000fe200078e0209 */
[----:B0-----:R-:W-:-:S04]  /*3130*/  IADD3 R40, P3, PT, R12, 0x100, RZ ;  /* 0x000001000c287810 */ /* 0x001fc80007f7e0ff */
[----:B------:R-:W0:Y:S01]  /*3140*/  SHFL.DOWN PT, R16, R9, 0x8, R15 ;  /* 0x0900000009107989 */ /* 0x000e2200000e000f */
[----:B------:R-:W-:Y:S01]  /*3150*/  IMAD.X R41, RZ, RZ, R13, P3 ;  /* 0x000000ffff297224 */ /* 0x000fe200018e060d */
[----:B0-----:R-:W-:Y:S02]  /*3160*/  SEL R16, R16, RZ, !P0 ;  /* 0x000000ff10107207 */ /* 0x001fe40004000000 */
[----:B------:R-:W-:Y:S01]  /*3170*/  ISETP.NE.AND P0, PT, R8, 0x65, PT ;  /* 0x000000650800780c */ /* 0x000fe20003f05270 */
[----:B------:R-:W-:Y:S02]  /*3180*/  VIADD R8, R38, 0x10 ;  /* 0x0000001026087836 */ /* 0x000fe40000000000 */
[----:B------:R-:W-:-:S03]  /*3190*/  IMAD.IADD R44, R9, 0x1, R16 ;  /* 0x00000001092c7824 */ /* 0x000fc600078e0210 */
[----:B------:R-:W-:Y:S02]  /*31a0*/  ISETP.GT.AND P2, PT, R8, R15, PT ;  /* 0x0000000f0800720c */ /* 0x000fe40003f44270 */
[----:B------:R-:W0:Y:S05]  /*31b0*/  SHFL.DOWN PT, R16, R44, 0x10, R15 ;  /* 0x0a0000002c107989 */ /* 0x000e2a00000e000f */
[----:B------:R-:W-:Y:S02]  /*31c0*/  VOTE.ALL P0, P0 ;  /* 0x0000000000ff7806 */ /* 0x000fe40000000000 */
[----:B0-----:R-:W-:-:S05]  /*31d0*/  SEL R9, R16, RZ, !P2 ;  /* 0x000000ff10097207 */ /* 0x001fca0005000000 */
[----:B------:R-:W-:-:S07]  /*31e0*/  IMAD.IADD R12, R44, 0x1, R9 ;  /* 0x000000012c0c7824 */ /* 0x000fce00078e0209 */
.L_x_76:
[----:B------:R-:W-:Y:S05]  /*31f0*/  @!P0 BRA `(.L_x_25) ;  /* 0x0000000000dc8947 */ /* 0x000fea0003800000 */
[----:B------:R-:W-:-:S07]  /*3200*/  IMAD.MOV.U32 R39, RZ, RZ, 0x1de ;  /* 0x000001deff277424 */ /* 0x000fce00078e00ff */
.L_x_31:
        /* <DEDUP_REMOVED lines=8> */
.L_x_79:
[----:B------:R-:W-:Y:S05]  /*3290*/  @!P0 BRA `(.L_x_27) ;  /* 0x0000000000248947 */ /* 0x000fea0003800000 */
[----:B------:R-:W-:-:S07]  /*32a0*/  IMAD.MOV.U32 R13, RZ, RZ, R39 ;  /* 0x000000ffff0d7224 */ /* 0x000fce00078e0027 */
.L_x_29:
[----:B------:R-:W-:Y:S05]  /*32b0*/  NANOSLEEP R13 ;  /* 0x0000000d0000735d */ /* 0x000fea0003800000 */
[----:B------:R-:W2:Y:S01]  /*32c0*/  LD.E.64.STRONG.GPU R8, desc[UR12][R14.64+-0x100] ;  /* 0xffff000c0e087980 */ /* 0x000ea2000c10fb00 */
[----:B------:R-:W-:Y:S01]  /*32d0*/  UMOV UR5, 0xffffffff ;  /* 0xffffffff00057882 */ /* 0x000fe20000000000 */
[----:B------:R-:W-:Y:S02]  /*32e0*/  SHF.R.U32.HI R13, RZ, 0x1, R13 ;  /* 0x00000001ff0d7819 */ /* 0x000fe4000001160d */
[----:B--2---:R-:W-:Y:S01]  /*32f0*/  ISETP.NE.AND P0, PT, R8, 0x63, PT ;  /* 0x000000630800780c */ /* 0x004fe20003f05270 */
[----:B------:R-:W-:-:S12]  /*3300*/  BRA.DIV UR5, `(.L_x_28) ;  /* 0x0000001a05bc7947 */ /* 0x000fd8000b800000 */
[----:B------:R-:W-:-:S13]  /*3310*/  VOTE.ANY P0, !P0 ;  /* 0x0000000000ff7806 */ /* 0x000fda0004000100 */
.L_x_82:
[----:B------:R-:W-:Y:S05]  /*3320*/  @P0 BRA `(.L_x_29) ;  /* 0xfffffffc00e00947 */ /* 0x000fea000383ffff */
.L_x_27:
[----:B------:R-:W-:Y:S01]  /*3330*/  UMOV UR5, 0xffffffff ;  /* 0xffffffff00057882 */ /* 0x000fe20000000000 */
[----:B------:R-:W-:Y:S02]  /*3340*/  ISETP.NE.AND P0, PT, R8, 0x65, PT ;  /* 0x000000650800780c */ /* 0x000fe40003f05270 */
[----:B------:R-:W-:Y:S11]  /*3350*/  BRA.DIV UR5, `(.L_x_30) ;  /* 0x0000001a05c87947 */ /* 0x000ff6000b800000 */
[----:B------:R-:W-:Y:S01]  /*3360*/  VOTE.ANY R10, PT, !P0 ;  /* 0x00000000000a7806 */ /* 0x000fe200040e0100 */
[----:B------:R-:W-:-:S03]  /*3370*/  VIADD R18, R18, 0xffffffe0 ;  /* 0xffffffe012127836 */ /* 0x000fc60000000000 */
[----:B------:R-:W-:-:S05]  /*3380*/  LOP3.LUT R10, R10, 0x80000000, R19, 0xec, !PT ;  /* 0x800000000a0a7812 */ /* 0x000fca00078eec13 */
        /* <DEDUP_REMOVED lines=14> */
[----:B------:R-:W-:-:S05]  /*3470*/  IMAD.IADD R45, R44, 0x1, R45 ;  /* 0x000000012c2d7824 */ /* 0x000fca00078e022d */
[----:B------:R-:W0:Y:S02]  /*3480*/  SHFL.DOWN PT, R16, R45, 0x4, R15 ;  /* 0x088000002d107989 */ /* 0x000e2400000e000f */
[----:B0-----:R-:W-:Y:S02]  /*3490*/  SEL R16, R16, RZ, !P0 ;  /* 0x000000ff10107207 */ /* 0x001fe40004000000 */
[----:B------:R-:W-:-:S03]  /*34a0*/  ISETP.GT.AND P0, PT, R10, R15, PT ;  /* 0x0000000f0a00720c */ /* 0x000fc60003f04270 */
[----:B------:R-:W-:-:S05]  /*34b0*/  IMAD.IADD R9, R45, 0x1, R16 ;  /* 0x000000012d097824 */ /* 0x000fca00078e0210 */
[----:B------:R-:W0:Y:S02]  /*34c0*/  SHFL.DOWN PT, R16, R9, 0x8, R15 ;  /* 0x0900000009107989 */ /* 0x000e2400000e000f */
[----:B0-----:R-:W-:Y:S02]  /*34d0*/  SEL R16, R16, RZ, !P0 ;  /* 0x000000ff10107207 */ /* 0x001fe40004000000 */
[----:B------:R-:W-:Y:S01]  /*34e0*/  ISETP.NE.AND P0, PT, R8, 0x65, PT ;  /* 0x000000650800780c */ /* 0x000fe20003f05270 */
[----:B------:R-:W-:Y:S02]  /*34f0*/  VIADD R8, R38, 0x10 ;  /* 0x0000001026087836 */ /* 0x000fe40000000000 */
[----:B------:R-:W-:-:S03]  /*3500*/  IMAD.IADD R44, R9, 0x1, R16 ;  /* 0x00000001092c7824 */ /* 0x000fc600078e0210 */
[----:B------:R-:W-:Y:S02]  /*3510*/  ISETP.GT.AND P2, PT, R8, R15, PT ;  /* 0x0000000f0800720c */ /* 0x000fe40003f44270 */
[----:B------:R-:W0:Y:S05]  /*3520*/  SHFL.DOWN PT, R16, R44, 0x10, R15 ;  /* 0x0a0000002c107989 */ /* 0x000e2a00000e000f */
[----:B------:R-:W-:Y:S02]  /*3530*/  VOTE.ALL P0, P0 ;  /* 0x0000000000ff7806 */ /* 0x000fe40000000000 */
[----:B0-----:R-:W-:-:S04]  /*3540*/  SEL R13, R16, RZ, !P2 ;  /* 0x000000ff100d7207 */ /* 0x001fc80005000000 */
[----:B------:R-:W-:-:S07]  /*3550*/  IADD3 R12, PT, PT, R44, R13, R12 ;  /* 0x0000000d2c0c7210 */ /* 0x000fce0007ffe00c */
.L_x_91:
[----:B------:R-:W-:Y:S05]  /*3560*/  @P0 BRA `(.L_x_31) ;  /* 0xfffffffc00280947 */ /* 0x000fea000383ffff */
.L_x_25:
[----:B------:R-:W-:Y:S01]  /*3570*/  ISETP.NE.AND P0, PT, R38, RZ, PT ;  /* 0x000000ff2600720c */ /* 0x000fe20003f05270 */
[----:B------:R-:W0:Y:S01]  /*3580*/  @!P1 S2R R9, SR_CgaCtaId ;  /* 0x0000000000099919 */ /* 0x000e220000008800 */
[----:B------:R-:W-:Y:S01]  /*3590*/  @!P1 MOV R8, 0x400 ;  /* 0x0000040000089802 */ /* 0x000fe20000000f00 */
[----:B------:R-:W-:Y:S02]  /*35a0*/  @!P1 IMAD.IADD R11, R11, 0x1, R12 ;  /* 0x000000010b0b9824 */ /* 0x000fe400078e020c */
[----:B------:R-:W-:-:S05]  /*35b0*/  @!P1 IMAD.MOV.U32 R10, RZ, RZ, 0x65 ;  /* 0x00000065ff0a9424 */ /* 0x000fca00078e00ff */
[----:B------:R1:W-:Y:S03]  /*35c0*/  @!P1 ST.E.64.STRONG.GPU desc[UR12][R42.64+0x100], R10 ;  /* 0x0001000a2a009985 */ /* 0x0003e6000c10fb0c */
[----:B------:R-:W-:Y:S01]  /*35d0*/  @!P0 MOV R13, 0x400 ;  /* 0x00000400000d8802 */ /* 0x000fe20000000f00 */
[----:B------:R-:W2:Y:S01]  /*35e0*/  @!P0 S2R R14, SR_CgaCtaId ;  /* 0x00000000000e8919 */ /* 0x000ea20000008800 */
[----:B0-----:R-:W-:Y:S01]  /*35f0*/  @!P1 LEA R9, R9, R8, 0x18 ;  /* 0x0000000809099211 */ /* 0x001fe200078ec0ff */
[----:B------:R-:W-:Y:S02]  /*3600*/  IMAD.MOV.U32 R8, RZ, RZ, R17 ;  /* 0x000000ffff087224 */ /* 0x000fe400078e0011 */
[----:B------:R-:W-:Y:S02]  /*3610*/  @!P0 IMAD.MOV.U32 R8, RZ, RZ, R12 ;  /* 0x000000ffff088224 */ /* 0x000fe400078e000c */
[----:B------:R1:W-:Y:S04]  /*3620*/  @!P1 STS [R9+0x8], R11 ;  /* 0x0000080b09009388 */ /* 0x0003e80000000800 */
[----:B------:R1:W-:Y:S01]  /*3630*/  @!P1 STS [R9+0x4], R12 ;  /* 0x0000040c09009388 */ /* 0x0003e20000000800 */
[----:B--2---:R-:W-:-:S05]  /*3640*/  @!P0 LEA R13, R14, R13, 0x18 ;  /* 0x0000000d0e0d8211 */ /* 0x004fca00078ec0ff */
[----:B------:R1:W-:Y:S02]  /*3650*/  @!P0 STS [R13+0x54], R12 ;  /* 0x0000540c0d008388 */ /* 0x0003e40000000800 */
.L_x_19:
        /* <DEDUP_REMOVED lines=9> */
.L_x_18:
[----:B------:R-:W-:Y:S01]  /*36f0*/  IMAD.IADD R32, R32, 0x1, R39 ;  /* 0x0000000120207824 */ /* 0x000fe200078e0227 */
[----:B------:R-:W0:Y:S01]  /*3700*/  S2R R8, SR_LANEID ;  /* 0x0000000000087919 */ /* 0x000e220000000000 */
[----:B------:R-:W-:Y:S02]  /*3710*/  BAR.SYNC.DEFER_BLOCKING 0x0 ;  /* 0x0000000000007b1d */ /* 0x000fe40000010000 */
[----:B------:R-:W-:Y:S01]  /*3720*/  IMAD.IADD R33, R33, 0x1, R32 ;  /* 0x0000000121217824 */ /* 0x000fe200078e0220 */
[----:B------:R-:W-:Y:S01]  /*3730*/  ISETP.NE.AND P0, PT, R31, RZ, PT ;  /* 0x000000ff1f00720c */ /* 0x000fe20003f05270 */
[----:B------:R-:W-:Y:S02]  /*3740*/  IMAD.U32 R12, RZ, RZ, UR7 ;  /* 0x00000007ff0c7e24 */ /* 0x000fe4000f8e00ff */
[----:B------:R-:W-:Y:S01]  /*3750*/  IMAD.IADD R28, R28, 0x1, R33 ;  /* 0x000000011c1c7824 */ /* 0x000fe200078e0221 */
[----:B------:R-:W1:Y:S03]  /*3760*/  LDCU.64 UR8, c[0x0][0x388] ;  /* 0x00007100ff0877ac */ /* 0x000e660008000a00 */
[----:B------:R-:W-:-:S04]  /*3770*/  IMAD.IADD R27, R27, 0x1, R28 ;  /* 0x000000011b1b7824 */ /* 0x000fc800078e021c */
[----:B------:R-:W-:-:S04]  /*3780*/  IMAD.IADD R26, R26, 0x1, R27 ;  /* 0x000000011a1a7824 */ /* 0x000fc800078e021b */
[----:B------:R-:W-:-:S04]  /*3790*/  IMAD.IADD R25, R25, 0x1, R26 ;  /* 0x0000000119197824 */ /* 0x000fc800078e021a */
[----:B------:R-:W-:-:S04]  /*37a0*/  IMAD.IADD R24, R24, 0x1, R25 ;  /* 0x0000000118187824 */ /* 0x000fc800078e0219 */
[----:B------:R-:W-:Y:S02]  /*37b0*/  IMAD.IADD R23, R23, 0x1, R24 ;  /* 0x0000000117177824 */ /* 0x000fe400078e0218 */
[----:B0-----:R-:W-:Y:S02]  /*37c0*/  IMAD R8, R8, 0x48, R29 ;  /* 0x0000004808087824 */ /* 0x001fe400078e021d */
[----:B------:R-:W-:-:S03]  /*37d0*/  IMAD.IADD R22, R22, 0x1, R23 ;  /* 0x0000000116167824 */ /* 0x000fc600078e0217 */
[----:B------:R-:W-:Y:S01]  /*37e0*/  STS [R8], R39 ;  /* 0x0000002708007388 */ /* 0x000fe20000000800 */
[----:B------:R-:W-:-:S03]  /*37f0*/  IMAD.IADD R21, R21, 0x1, R22 ;  /* 0x0000000115157824 */ /* 0x000fc600078e0216 */
[----:B------:R-:W-:Y:S01]  /*3800*/  STS [R8+0x4], R32 ;  /* 0x0000042008007388 */ /* 0x000fe20000000800 */
        /* <DEDUP_REMOVED lines=15> */
[----:B------:R-:W-:Y:S04]  /*3900*/  STS [R8+0x24], R22 ;  /* 0x0000241608007388 */ /* 0x000fe80000000800 */
        /* <DEDUP_REMOVED lines=8> */
[----:B------:R0:W-:Y:S01]  /*3990*/  STS [R8+0x48], R0 ;  /* 0x0000480008007388 */ /* 0x0001e20000000800 */
[----:B------:R-:W-:-:S03]  /*39a0*/  NOP ;  /* 0x0000000000007918 */ /* 0x000fc60000000000 */
[----:B------:R-:W-:Y:S04]  /*39b0*/  LDS R39, [R29] ;  /* 0x000000001d277984 */ /* 0x000fe80000000800 */
[----:B------:R-:W-:Y:S04]  /*39c0*/  LDS R41, [R29+0x80] ;  /* 0x000080001d297984 */ /* 0x000fe80000000800 */
        /* <DEDUP_REMOVED lines=17> */
[----:B------:R2:W-:Y:S01]  /*3ae0*/  @!P0 STS [UR4+0x7b80], R12 ;  /* 0x007b800cff008988 */ /* 0x0005e20008000804 */
[----:B------:R-:W-:Y:S01]  /*3af0*/  BAR.SYNC.DEFER_BLOCKING 0x0 ;  /* 0x0000000000007b1d */ /* 0x000fe20000010000 */
[----:B0-----:R-:W-:-:S05]  /*3b00*/  IADD3 R0, P0, PT, R30, UR10, RZ ;  /* 0x0000000a1e007c10 */ /* 0x001fca000ff1e0ff */
[----:B------:R-:W0:Y:S01]  /*3b10*/  S2R R2, SR_TID.X ;  /* 0x0000000000027919 */ /* 0x000e220000002100 */
[----:B------:R-:W3:Y:S01]  /*3b20*/  LDS R31, [UR4+0x7b80] ;  /* 0x007b8004ff1f7984 */ /* 0x000ee20008000800 */
[C---:B0-----:R-:W-:Y:S02]  /*3b30*/  LOP3.LUT R3, R2.reuse, 0x3e0, RZ, 0xc0, !PT ;  /* 0x000003e002037812 */ /* 0x041fe400078ec0ff */
[----:B------:R-:W-:-:S05]  /*3b40*/  LOP3.LUT R2, R2, 0x1f, RZ, 0xc0, !PT ;  /* 0x0000001f02027812 */ /* 0x000fca00078ec0ff */
[----:B------:R-:W-:Y:S02]  /*3b50*/  IMAD R8, R3, 0x13, R2 ;  /* 0x0000001303087824 */ /* 0x000fe400078e0202 */
[----:B------:R-:W-:Y:S01]  /*3b60*/  IMAD.X R3, RZ, RZ, UR11, P0 ;  /* 0x0000000bff037e24 */ /* 0x000fe200080e06ff */
[----:B-1----:R-:W-:Y:S01]  /*3b70*/  LEA R2, P0, R0, UR8, 0x2 ;  /* 0x0000000800027c11 */ /* 0x002fe2000f8010ff */
[C---:B------:R-:W-:Y:S02]  /*3b80*/  VIADD R10, R8.reuse, 0x20 ;  /* 0x00000020080a7836 */ /* 0x040fe40000000000 */
[----:B--2---:R-:W-:Y:S01]  /*3b90*/  VIADD R12, R8, 0xa0 ;  /* 0x000000a0080c7836 */ /* 0x004fe20000000000 */
[----:B------:R-:W-:Y:S01]  /*3ba0*/  LEA.HI.X R3, R0, UR9, R3, 0x2, P0 ;  /* 0x0000000900037c11 */ /* 0x000fe200080f1403 */
[----:B------:R-:W-:Y:S01]  /*3bb0*/  VIADD R0, R8, 0x40 ;  /* 0x0000004008007836 */ /* 0x000fe20000000000 */
[-C--:B---3--:R-:W-:Y:S02]  /*3bc0*/  ISETP.GE.AND P1, PT, R30, R31.reuse, PT ;  /* 0x0000001f1e00720c */ /* 0x088fe40003f26270 */
[-C--:B------:R-:W-:Y:S01]  /*3bd0*/  ISETP.GE.AND P2, PT, R10, R31.reuse, PT ;  /* 0x0000001f0a00720c */ /* 0x080fe20003f46270 */
[----:B------:R-:W-:Y:S01]  /*3be0*/  VIADD R10, R8, 0x60 ;  /* 0x00000060080a7836 */ /* 0x000fe20000000000 */
[-C--:B------:R-:W-:Y:S01]  /*3bf0*/  ISETP.GE.AND P3, PT, R0, R31.reuse, PT ;  /* 0x0000001f0000720c */ /* 0x080fe20003f66270 */
[----:B------:R-:W-:Y:S01]  /*3c00*/  VIADD R0, R8, 0x80 ;  /* 0x0000008008007836 */ /* 0x000fe20000000000 */
[----:B------:R-:W-:-:S02]  /*3c10*/  ISETP.GE.AND P6, PT, R12, R31, PT ;  /* 0x0000001f0c00720c */ /* 0x000fc40003fc6270 */
[-C--:B------:R-:W-:Y:S01]  /*3c20*/  ISETP.GE.AND P4, PT, R10, R31.reuse, PT ;  /* 0x0000001f0a00720c */ /* 0x080fe20003f86270 */
[----:B------:R-:W-:Y:S01]  /*3c30*/  VIADD R10, R8, 0xc0 ;  /* 0x000000c0080a7836 */ /* 0x000fe20000000000 */
[-C--:B------:R-:W-:Y:S01]  /*3c40*/  ISETP.GE.AND P5, PT, R0, R31.reuse, PT ;  /* 0x0000001f0000720c */ /* 0x080fe20003fa6270 */
[----:B------:R-:W-:Y:S02]  /*3c50*/  VIADD R0, R8, 0xe0 ;  /* 0x000000e008007836 */ /* 0x000fe40000000000 */
[----:B------:R0:W-:Y:S01]  /*3c60*/  @!P1 STG.E desc[UR12][R2.64], R39 ;  /* 0x0000002702009986 */ /* 0x0001e2000c10190c */
[-C--:B------:R-:W-:Y:S01]  /*3c70*/  ISETP.GE.AND P0, PT, R10, R31.reuse, PT ;  /* 0x0000001f0a00720c */ /* 0x080fe20003f06270 */
[----:B------:R-:W-:Y:S01]  /*3c80*/  VIADD R10, R8, 0x160 ;  /* 0x00000160080a7836 */ /* 0x000fe20000000000 */
[-C--:B------:R-:W-:Y:S01]  /*3c90*/  ISETP.GE.AND P1, PT, R0, R31.reuse, PT ;  /* 0x0000001f0000720c */ /* 0x080fe20003f26270 */
[----:B------:R-:W-:Y:S01]  /*3ca0*/  VIADD R0, R8, 0x140 ;  /* 0x0000014008007836 */ /* 0x000fe20000000000 */
[----:B------:R0:W-:Y:S01]  /*3cb0*/  @!P2 STG.E desc[UR12][R2.64+0x80], R41 ;  /* 0x000080290200a986 */ /* 0x0001e2000c10190c */
[----:B------:R-:W-:-:S03]  /*3cc0*/  ISETP.GE.AND P2, PT, R37, R31, PT ;  /* 0x0000001f2500720c */ /* 0x000fc60003f46270 */
[----:B------:R0:W-:Y:S01]  /*3cd0*/  @!P3 STG.E desc[UR12][R2.64+0x100], R43 ;  /* 0x0001002b0200b986 */ /* 0x0001e2000c10190c */
[----:B------:R-:W-:-:S03]  /*3ce0*/  ISETP.GE.AND P3, PT, R36, R31, PT ;  /* 0x0000001f2400720c */ /* 0x000fc60003f66270 */
[----:B------:R0:W-:Y:S01]  /*3cf0*/  @!P4 STG.E desc[UR12][R2.64+0x180], R45 ;  /* 0x0001802d0200c986 */ /* 0x0001e2000c10190c */
[-C--:B------:R-:W-:Y:S01]  /*3d00*/  ISETP.GE.AND P4, PT, R0, R31.reuse, PT ;  /* 0x0000001f0000720c */ /* 0x080fe20003f86270 */
[----:B------:R-:W-:Y:S02]  /*3d10*/  VIADD R0, R8, 0x180 ;  /* 0x0000018008007836 */ /* 0x000fe40000000000 */
[----:B------:R0:W-:Y:S01]  /*3d20*/  @!P5 STG.E desc[UR12][R2.64+0x200], R4 ;  /* 0x000200040200d986 */ /* 0x0001e2000c10190c */
[-C--:B------:R-:W-:Y:S01]  /*3d30*/  ISETP.GE.AND P5, PT, R10, R31.reuse, PT ;  /* 0x0000001f0a00720c */ /* 0x080fe20003fa6270 */
[----:B------:R-:W-:Y:S02]  /*3d40*/  VIADD R10, R8, 0x1a0 ;  /* 0x000001a0080a7836 */ /* 0x000fe40000000000 */
[----:B------:R0:W-:Y:S01]  /*3d50*/  @!P6 STG.E desc[UR12][R2.64+0x280], R6 ;  /* 0x000280060200e986 */ /* 0x0001e2000c10190c */
[----:B------:R-:W-:Y:S01]  /*3d60*/  ISETP.GE.AND P6, PT, R0, R31, PT ;  /* 0x0000001f0000720c */ /* 0x000fe20003fc6270 */
[----:B------:R-:W-:-:S02]  /*3d70*/  VIADD R0, R8, 0x1c0 ;  /* 0x000001c008007836 */ /* 0x000fc40000000000 */
[----:B------:R0:W-:Y:S01]  /*3d80*/  @!P0 STG.E desc[UR12][R2.64+0x300], R33 ;  /* 0x0003002102008986 */ /* 0x0001e2000c10190c */
[-C--:B------:R-:W-:Y:S01]  /*3d90*/  ISETP.GE.AND P0, PT, R10, R31.reuse, PT ;  /* 0x0000001f0a00720c */ /* 0x080fe20003f06270 */
[C---:B------:R-:W-:Y:S02]  /*3da0*/  VIADD R10, R8.reuse, 0x1e0 ;  /* 0x000001e0080a7836 */ /* 0x040fe40000000000 */
[----:B------:R-:W-:Y:S01]  /*3db0*/  VIADD R8, R8, 0x200 ;  /* 0x0000020008087836 */ /* 0x000fe20000000000 */
[----:B------:R0:W-:Y:S01]  /*3dc0*/  @!P1 STG.E desc[UR12][R2.64+0x380], R25 ;  /* 0x0003801902009986 */ /* 0x0001e2000c10190c */
[----:B------:R-:W-:-:S03]  /*3dd0*/  ISETP.GE.AND P1, PT, R0, R31, PT ;  /* 0x0000001f0000720c */ /* 0x000fc60003f26270 */
        /* <DEDUP_REMOVED lines=8> */
[----:B------:R0:W-:Y:S04]  /*3e60*/  @!P6 STG.E desc[UR12][R2.64+0x600], R15 ;  /* 0x0006000f0200e986 */ /* 0x0001e8000c10190c */
[----:B------:R0:W-:Y:S04]  /*3e70*/  @!P0 STG.E desc[UR12][R2.64+0x680], R13 ;  /* 0x0006800d02008986 */ /* 0x0001e8000c10190c */
[----:B------:R0:W-:Y:S04]  /*3e80*/  @!P1 STG.E desc[UR12][R2.64+0x700], R11 ;  /* 0x0007000b02009986 */ /* 0x0001e8000c10190c */
[----:B------:R0:W-:Y:S04]  /*3e90*/  @!P2 STG.E desc[UR12][R2.64+0x780], R9 ;  /* 0x000780090200a986 */ /* 0x0001e8000c10190c */
[----:B------:R0:W-:Y:S04]  /*3ea0*/  @!P3 STG.E desc[UR12][R2.64+0x800], R7 ;  /* 0x000800070200b986 */ /* 0x0001e8000c10190c */
[----:B------:R0:W-:Y:S01]  /*3eb0*/  @!P4 STG.E desc[UR12][R2.64+0x880], R5 ;  /* 0x000880050200c986 */ /* 0x0001e2000c10190c */
[----:B------:R-:W-:Y:S05]  /*3ec0*/  @P5 EXIT ;  /* 0x000000000000594d */ /* 0x000fea0003800000 */
[----:B------:R-:W-:Y:S01]  /*3ed0*/  STG.E desc[UR12][R2.64+0x900], R27 ;  /* 0x0009001b02007986 */ /* 0x000fe2000c10190c */
[----:B------:R-:W-:Y:S05]  /*3ee0*/  EXIT ;  /* 0x000000000000794d */ /* 0x000fea0003800000 */
.L_x_5:
[----:B------:R-:W-:Y:S01]  /*3ef0*/  BSSY B1, `(.L_x_32) ;  /* 0x0000006000017945 */ /* 0x000fe20003800000 */
[----:B------:R-:W-:Y:S01]  /*3f00*/  PLOP3.LUT P0, PT, P0, PT, PT, 0x8, 0x80 ;  /* 0x000000000080781c */ /* 0x000fe2000070e170 */
[----:B------:R-:W-:-:S12]  /*3f10*/  IMAD.MOV.U32 R10, RZ, RZ, -0x1 ;  /* 0xffffffffff0a7424 */ /* 0x000fd800078e00ff */
[----:B------:R-:W-:Y:S05]  /*3f20*/  WARPSYNC.COLLECTIVE R10, `(.L_x_33) ;  /* 0x000000000a087348 */ /* 0x000fea0003c00000 */
[----:B------:R-:W-:Y:S01]  /*3f30*/  VOTE.ANY P0, P0 ;  /* 0x0000000000ff7806 */ /* 0x000fe20000000100 */
[----:B------:R-:W-:-:S12]  /*3f40*/  ENDCOLLECTIVE ;  /* 0x000000000000791b */ /* 0x000fd80003800000 */
.L_x_33:
[----:B------:R-:W-:Y:S05]  /*3f50*/  BSYNC B1 ;  /* 0x0000000000017941 */ /* 0x000fea0003800000 */
.L_x_32:
[----:B------:R-:W-:Y:S05]  /*3f60*/  BRA `(.L_x_34) ;  /* 0xffffffd000287947 */ /* 0x000fea000383ffff */
.L_x_7:
[----:B------:R-:W-:Y:S01]  /*3f70*/  BSSY B1, `(.L_x_35) ;  /* 0x0000006000017945 */ /* 0x000fe20003800000 */
[----:B------:R-:W-:Y:S01]  /*3f80*/  PLOP3.LUT P0, PT, P0, PT, PT, 0x8, 0x80 ;  /* 0x000000000080781c */ /* 0x000fe2000070e170 */
[----:B------:R-:W-:-:S12]  /*3f90*/  IMAD.MOV.U32 R10, RZ, RZ, -0x1 ;  /* 0xffffffffff0a7424 */ /* 0x000fd800078e00ff */
[----:B------:R-:W-:Y:S05]  /*3fa0*/  WARPSYNC.COLLECTIVE R10, `(.L_x_36) ;  /* 0x000000000a087348 */ /* 0x000fea0003c00000 */
[----:B------:R-:W-:Y:S01]  /*3fb0*/  VOTE.ANY P0, P0 ;  /* 0x0000000000ff7806 */ /* 0x000fe20000000100 */
[----:B------:R-:W-:-:S12]  /*3fc0*/  ENDCOLLECTIVE ;  /* 0x000000000000791b */ /* 0x000fd80003800000 */
.L_x_36:
[----:B------:R-:W-:Y:S05]  /*3fd0*/  BSYNC B1 ;  /* 0x0000000000017941 */ /* 0x000fea0003800000 */
.L_x_35:
[----:B------:R-:W-:Y:S05]  /*3fe0*/  BRA `(.L_x_37) ;  /* 0xffffffd0002c7947 */ /* 0x000fea000383ffff */
.L_x_9:
[----:B------:R-:W0:Y:S01]  /*3ff0*/  S2R R8, SR_GEMASK ;  /* 0x0000000000087919 */ /* 0x000e220000003c00 */
[----:B------:R-:W-:Y:S01]  /*4000*/  BSSY B1, `(.L_x_38) ;  /* 0x0000006000017945 */ /* 0x000fe20003800000 */
[----:B------:R-:W-:Y:S01]  /*4010*/  PLOP3.LUT P2, PT, P0, PT, PT, 0x8, 0x80 ;  /* 0x000000000080781c */ /* 0x000fe2000074e170 */
[----:B------:R-:W-:-:S12]  /*4020*/  IMAD.MOV.U32 R10, RZ, RZ, -0x1 ;  /* 0xffffffffff0a7424 */ /* 0x000fd800078e00ff */
[----:B0-----:R-:W-:Y:S05]  /*4030*/  WARPSYNC.COLLECTIVE R10, `(.L_x_39) ;  /* 0x000000000a087348 */ /* 0x001fea0003c00000 */
[----:B------:R-:W-:Y:S01]  /*4040*/  VOTE.ANY R10, PT, P2 ;  /* 0x00000000000a7806 */ /* 0x000fe200010e0100 */
[----:B0-----:R-:W-:Y:S06]  /*4050*/  ENDCOLLECTIVE ;  /* 0x000000000000791b */ /* 0x001fec0003800000 */
.L_x_39:
[----:B------:R-:W-:Y:S05]  /*4060*/  BSYNC B1 ;  /* 0x0000000000017941 */ /* 0x000fea0003800000 */
.L_x_38:
[----:B------:R-:W-:Y:S01]  /*4070*/  LOP3.LUT R10, R10, 0x80000000, R8, 0xec, !PT ;  /* 0x800000000a0a7812 */ /* 0x000fe200078eec08 */
[----:B------:R-:W-:Y:S01]  /*4080*/  IMAD.MOV.U32 R14, RZ, RZ, 0x1 ;  /* 0x00000001ff0e7424 */ /* 0x000fe200078e00ff */
[----:B------:R-:W-:Y:S01]  /*4090*/  ISETP.NE.AND P0, PT, R12, 0x65, PT ;  /* 0x000000650c00780c */ /* 0x000fe20003f05270 */
[C---:B------:R-:W-:Y:S02]  /*40a0*/  VIADD R38, R37.reuse, 0x2 ;  /* 0x0000000225267836 */ /* 0x040fe40000000000 */
[C---:B------:R-:W-:Y:S02]  /*40b0*/  VIADD R11, R10.reuse, 0xffffffff ;  /* 0xffffffff0a0b7836 */ /* 0x040fe40000000000 */
[C---:B------:R-:W-:Y:S02]  /*40c0*/  VIADD R19, R37.reuse, 0x4 ;  /* 0x0000000425137836 */ /* 0x040fe40000000000 */
[----:B------:R-:W-:Y:S01]  /*40d0*/  VIADD R39, R37, 0x10 ;  /* 0x0000001025277836 */ /* 0x000fe20000000000 */
[----:B------:R-:W-:Y:S01]  /*40e0*/  LOP3.LUT R11, R10, R11, RZ, 0xc, !PT ;  /* 0x0000000b0a0b7212 */ /* 0x000fe200078e0cff */
[----:B------:R-:W-:-:S03]  /*40f0*/  IMAD.MOV.U32 R10, RZ, RZ, -0x1 ;  /* 0xffffffffff0a7424 */ /* 0x000fc600078e00ff */
[----:B------:R0:W1:Y:S04]  /*4100*/  POPC R15, R11 ;  /* 0x0000000b000f7309 */ /* 0x0000680000000000 */
[----:B01----:R-:W-:Y:S05]  /*4110*/  WARPSYNC.COLLECTIVE R10, `(.L_x_40) ;  /* 0x000000000a087348 */ /* 0x003fea0003c00000 */
[----:B-1----:R1:W2:Y:S02]  /*4120*/  SHFL.DOWN P2, R16, R13, R14, R15 ;  /* 0x0800000e0d107389 */ /* 0x0022a4000004000f */
[----:B012---:R-:W-:Y:S05]  /*4130*/  ENDCOLLECTIVE ;  /* 0x000000000000791b */ /* 0x007fea0003800000 */
.L_x_40:
[----:B------:R-:W-:Y:S01]  /*4140*/  IMAD.MOV.U32 R14, RZ, RZ, 0x2 ;  /* 0x00000002ff0e7424 */ /* 0x000fe200078e00ff */
[----:B------:R-:W-:-:S04]  /*4150*/  ISETP.GE.AND P2, PT, R37, R15, PT ;  /* 0x0000000f2500720c */ /* 0x000fc80003f46270 */
[----:B------:R-:W-:-:S05]  /*4160*/  SEL R16, R16, RZ, !P2 ;  /* 0x000000ff10107207 */ /* 0x000fca0005000000 */
[----:B------:R-:W-:-:S04]  /*4170*/  IMAD.IADD R36, R16, 0x1, R13 ;  /* 0x0000000110247824 */ /* 0x000fc800078e020d */
[----:B------:R-:W-:-:S07]  /*4180*/  IMAD.MOV.U32 R13, RZ, RZ, R36 ;  /* 0x000000ffff0d7224 */ /* 0x000fce00078e0024 */
[----:B------:R-:W-:Y:S05]  /*4190*/  WARPSYNC.COLLECTIVE R10, `(.L_x_41) ;  /* 0x000000000a087348 */ /* 0x000fea0003c00000 */
[----:B------:R0:W1:Y:S02]  /*41a0*/  SHFL.DOWN P2, R16, R13, R14, R15 ;  /* 0x0800000e0d107389 */ /* 0x000064000004000f */
[----:B01----:R-:W-:Y:S05]  /*41b0*/  ENDCOLLECTIVE ;  /* 0x000000000000791b */ /* 0x003fea0003800000 */
.L_x_41:
[----:B------:R-:W-:Y:S01]  /*41c0*/  IMAD.MOV.U32 R14, RZ, RZ, 0x4 ;  /* 0x00000004ff0e7424 */ /* 0x000fe200078e00ff */
[----:B------:R-:W-:-:S04]  /*41d0*/  ISETP.GT.AND P2, PT, R38, R15, PT ;  /* 0x0000000f2600720c */ /* 0x000fc80003f44270 */
[----:B------:R-:W-:-:S05]  /*41e0*/  SEL R11, R16, RZ, !P2 ;  /* 0x000000ff100b7207 */ /* 0x000fca0005000000 */
[----:B------:R-:W-:Y:S02]  /*41f0*/  IMAD.IADD R40, R36, 0x1, R11 ;  /* 0x0000000124287824 */ /* 0x000fe400078e020b */
[----:B------:R-:W-:Y:S02]  /*4200*/  VIADD R36, R37, 0x8 ;  /* 0x0000000825247836 */ /* 0x000fe40000000000 */
[----:B------:R-:W-:-:S07]  /*4210*/  IMAD.MOV.U32 R13, RZ, RZ, R40 ;  /* 0x000000ffff0d7224 */ /* 0x000fce00078e0028 */
[----:B------:R-:W-:Y:S05]  /*4220*/  WARPSYNC.COLLECTIVE R10, `(.L_x_42) ;  /* 0x000000000a087348 */ /* 0x000fea0003c00000 */
[----:B------:R0:W1:Y:S02]  /*4230*/  SHFL.DOWN P2, R16, R13, R14, R15 ;  /* 0x0800000e0d107389 */ /* 0x000064000004000f */
[----:B01----:R-:W-:Y:S05]  /*4240*/  ENDCOLLECTIVE ;  /* 0x000000000000791b */ /* 0x003fea0003800000 */
.L_x_42:
[----:B------:R-:W-:Y:S01]  /*4250*/  IMAD.MOV.U32 R14, RZ, RZ, 0x8 ;  /* 0x00000008ff0e7424 */ /* 0x000fe200078e00ff */
[----:B------:R-:W-:-:S04]  /*4260*/  ISETP.GT.AND P2, PT, R19, R15, PT ;  /* 0x0000000f1300720c */ /* 0x000fc80003f44270 */
[----:B------:R-:W-:-:S05]  /*4270*/  SEL R11, R16, RZ, !P2 ;  /* 0x000000ff100b7207 */ /* 0x000fca0005000000 */
[----:B------:R-:W-:-:S04]  /*4280*/  IMAD.IADD R42, R40, 0x1, R11 ;  /* 0x00000001282a7824 */ /* 0x000fc800078e020b */
[----:B------:R-:W-:-:S07]  /*4290*/  IMAD.MOV.U32 R13, RZ, RZ, R42 ;  /* 0x000000ffff0d7224 */ /* 0x000fce00078e002a */
[----:B------:R-:W-:Y:S05]  /*42a0*/  WARPSYNC.COLLECTIVE R10, `(.L_x_43) ;  /* 0x000000000a087348 */ /* 0x000fea0003c00000 */
[----:B------:R0:W1:Y:S02]  /*42b0*/  SHFL.DOWN P2, R16, R13, R14, R15 ;  /* 0x0800000e0d107389 */ /* 0x000064000004000f */
[----:B01----:R-:W-:Y:S05]  /*42c0*/  ENDCOLLECTIVE ;  /* 0x000000000000791b */ /* 0x003fea0003800000 */
.L_x_43:
        /* <DEDUP_REMOVED lines=8> */
.L_x_44:
[----:B------:R-:W-:Y:S05]  /*4350*/  WARPSYNC.COLLECTIVE R10, `(.L_x_45) ;  /* 0x000000000a087348 */ /* 0x000fea0003c00000 */
[----:B------:R-:W-:Y:S01]  /*4360*/  VOTE.ALL P0, P0 ;  /* 0x0000000000ff7806 */ /* 0x000fe20000000000 */
[----:B------:R-:W-:-:S12]  /*4370*/  ENDCOLLECTIVE ;  /* 0x000000000000791b */ /* 0x000fd80003800000 */
.L_x_45:
[----:B------:R-:W0:Y:S01]  /*4380*/  LDC.64 R12, c[0x0][0x390] ;  /* 0x0000e400ff0c7b82 */ /* 0x000e220000000a00 */
[----:B------:R-:W-:-:S04]  /*4390*/  ISETP.GT.AND P2, PT, R39, R15, PT ;  /* 0x0000000f2700720c */ /* 0x000fc80003f44270 */
[----:B------:R-:W-:-:S05]  /*43a0*/  SEL R16, R16, RZ, !P2 ;  /* 0x000000ff10107207 */ /* 0x000fca0005000000 */
[----:B------:R-:W-:Y:S01]  /*43b0*/  IMAD.IADD R40, R41, 0x1, R16 ;  /* 0x0000000129287824 */ /* 0x000fe200078e0210 */
[----:B0-----:R-:W-:-:S05]  /*43c0*/  IADD3 R42, P2, PT, R12, 0x100, RZ ;  /* 0x000001000c2a7810 */ /* 0x001fca0007f5e0ff */
[----:B------:R-:W-:Y:S01]  /*43d0*/  IMAD.X R43, RZ, RZ, R13, P2 ;  /* 0x000000ffff2b7224 */ /* 0x000fe200010e060d */
[----:B------:R-:W-:Y:S07]  /*43e0*/  BRA `(.L_x_46) ;  /* 0xffffffcc00c87947 */ /* 0x000fee000383ffff */
.L_x_11:
[----:B------:R-:W-:Y:S01]  /*43f0*/  BSSY B1, `(.L_x_47) ;  /* 0x0000006000017945 */ /* 0x000fe20003800000 */
[----:B------:R-:W-:Y:S01]  /*4400*/  PLOP3.LUT P0, PT, P0, PT, PT, 0x8, 0x80 ;  /* 0x000000000080781c */ /* 0x000fe2000070e170 */
[----:B------:R-:W-:-:S12]  /*4410*/  IMAD.MOV.U32 R10, RZ, RZ, -0x1 ;  /* 0xffffffffff0a7424 */ /* 0x000fd800078e00ff */
[----:B------:R-:W-:Y:S05]  /*4420*/  WARPSYNC.COLLECTIVE R10, `(.L_x_48) ;  /* 0x000000000a087348 */ /* 0x000fea0003c00000 */
[----:B------:R-:W-:Y:S01]  /*4430*/  VOTE.ANY P0, P0 ;  /* 0x0000000000ff7806 */ /* 0x000fe20000000100 */
[----:B------:R-:W-:-:S12]  /*4440*/  ENDCOLLECTIVE ;  /* 0x000000000000791b */ /* 0x000fd80003800000 */
.L_x_48:
[----:B------:R-:W-:Y:S05]  /*4450*/  BSYNC B1 ;  /* 0x0000000000017941 */ /* 0x000fea0003800000 */
.L_x_47:
[----:B------:R-:W-:Y:S05]  /*4460*/  BRA `(.L_x_49) ;  /* 0xffffffcc00d07947 */ /* 0x000fea000383ffff */
.L_x_13:
[----:B------:R-:W-:Y:S01]  /*4470*/  BSSY B1, `(.L_x_50) ;  /* 0x0000006000017945 */ /* 0x000fe20003800000 */
[----:B------:R-:W-:Y:S01]  /*4480*/  PLOP3.LUT P0, PT, P0, PT, PT, 0x8, 0x80 ;  /* 0x000000000080781c */ /* 0x000fe2000070e170 */
[----:B------:R-:W-:-:S12]  /*4490*/  IMAD.MOV.U32 R10, RZ, RZ, -0x1 ;  /* 0xffffffffff0a7424 */ /* 0x000fd800078e00ff */
[----:B------:R-:W-:Y:S05]  /*44a0*/  WARPSYNC.COLLECTIVE R10, `(.L_x_51) ;  /* 0x000000000a087348 */ /* 0x000fea0003c00000 */
[----:B------:R-:W-:Y:S01]  /*44b0*/  VOTE.ANY P0, P0 ;  /* 0x0000000000ff7806 */ /* 0x000fe20000000100 */
[----:B------:R-:W-:-:S12]  /*44c0*/  ENDCOLLECTIVE ;  /* 0x000000000000791b */ /* 0x000fd80003800000 */
.L_x_51:
[----:B------:R-:W-:Y:S05]  /*44d0*/  BSYNC B1 ;  /* 0x0000000000017941 */ /* 0x000fea0003800000 */
.L_x_50:
[----:B------:R-:W-:Y:S05]  /*44e0*/  BRA `(.L_x_52) ;  /* 0xffffffcc00d47947 */ /* 0x000fea000383ffff */
.L_x_15:
[----:B------:R-:W-:Y:S01]  /*44f0*/  BSSY B1, `(.L_x_53) ;  /* 0x0000006000017945 */ /* 0x000fe20003800000 */
[----:B------:R-:W-:Y:S01]  /*4500*/  PLOP3.LUT P2, PT, P0, PT, PT, 0x8, 0x80 ;  /* 0x000000000080781c */ /* 0x000fe2000074e170 */
[----:B------:R-:W-:-:S12]  /*4510*/  IMAD.MOV.U32 R10, RZ, RZ, -0x1 ;  /* 0xffffffffff0a7424 */ /* 0x000fd800078e00ff */
[----:B------:R-:W-:Y:S05]  /*4520*/  WARPSYNC.COLLECTIVE R10, `(.L_x_54) ;  /* 0x000000000a087348 */ /* 0x000fea0003c00000 */
[----:B------:R-:W-:Y:S01]  /*4530*/  VOTE.ANY R10, PT, P2 ;  /* 0x00000000000a7806 */ /* 0x000fe200010e0100 */
[----:B------:R-:W-:Y:S06]  /*4540*/  ENDCOLLECTIVE ;  /* 0x000000000000791b */ /* 0x000fec0003800000 */
.L_x_54:
[----:B------:R-:W-:Y:S05]  /*4550*/  BSYNC B1 ;  /* 0x0000000000017941 */ /* 0x000fea0003800000 */
.L_x_53:
[----:B------:R-:W-:Y:S01]  /*4560*/  LOP3.LUT R10, R10, 0x80000000, R8, 0xec, !PT ;  /* 0x800000000a0a7812 */ /* 0x000fe200078eec08 */
[----:B------:R-:W-:Y:S02]  /*4570*/  IMAD.MOV.U32 R14, RZ, RZ, 0x1 ;  /* 0x00000001ff0e7424 */ /* 0x000fe400078e00ff */
[----:B------:R-:W-:Y:S02]  /*4580*/  VIADD R18, R18, 0xffffffe0 ;  /* 0xffffffe012127836 */ /* 0x000fe40000000000 */
[----:B------:R-:W-:-:S05]  /*4590*/  VIADD R15, R10, 0xffffffff ;  /* 0xffffffff0a0f7836 */ /* 0x000fca0000000000 */
[----:B------:R-:W-:Y:S01]  /*45a0*/  LOP3.LUT R15, R10, R15, RZ, 0xc, !PT ;  /* 0x0000000f0a0f7212 */ /* 0x000fe200078e0cff */
[----:B------:R-:W-:-:S05]  /*45b0*/  IMAD.MOV.U32 R10, RZ, RZ, -0x1 ;  /* 0xffffffffff0a7424 */ /* 0x000fca00078e00ff */
[----:B------:R-:W0:Y:S02]  /*45c0*/  POPC R15, R15 ;  /* 0x0000000f000f7309 */ /* 0x000e240000000000 */
[----:B0-----:R-:W-:Y:S05]  /*45d0*/  WARPSYNC.COLLECTIVE R10, `(.L_x_55) ;  /* 0x000000000a087348 */ /* 0x001fea0003c00000 */
[----:B0-----:R0:W1:Y:S02]  /*45e0*/  SHFL.DOWN P2, R16, R13, R14, R15 ;  /* 0x0800000e0d107389 */ /* 0x001064000004000f */
[----:B01----:R-:W-:Y:S05]  /*45f0*/  ENDCOLLECTIVE ;  /* 0x000000000000791b */ /* 0x003fea0003800000 */
.L_x_55:
[----:B------:R-:W-:Y:S01]  /*4600*/  ISETP.GE.AND P0, PT, R37, R15, PT ;  /* 0x0000000f2500720c */ /* 0x000fe20003f06270 */
[----:B------:R-:W-:-:S03]  /*4610*/  IMAD.MOV.U32 R14, RZ, RZ, 0x2 ;  /* 0x00000002ff0e7424 */ /* 0x000fc600078e00ff */
[----:B------:R-:W-:Y:S02]  /*4620*/  SEL R16, R16, RZ, !P0 ;  /* 0x000000ff10107207 */ /* 0x000fe40004000000 */
[----:B------:R-:W-:-:S03]  /*4630*/  ISETP.GT.AND P0, PT, R38, R15, PT ;  /* 0x0000000f2600720c */ /* 0x000fc60003f04270 */
[----:B------:R-:W-:-:S04]  /*4640*/  IMAD.IADD R41, R16, 0x1, R13 ;  /* 0x0000000110297824 */ /* 0x000fc800078e020d */
[----:B------:R-:W-:-:S07]  /*4650*/  IMAD.MOV.U32 R13, RZ, RZ, R41 ;  /* 0x000000ffff0d7224 */ /* 0x000fce00078e0029 */
[----:B------:R-:W-:Y:S05]  /*4660*/  WARPSYNC.COLLECTIVE R10, `(.L_x_56) ;  /* 0x000000000a087348 */ /* 0x000fea0003c00000 */
[----:B------:R0:W1:Y:S02]  /*4670*/  SHFL.DOWN P2, R16, R13, R14, R15 ;  /* 0x0800000e0d107389 */ /* 0x000064000004000f */
[----:B01----:R-:W-:Y:S05]  /*4680*/  ENDCOLLECTIVE ;  /* 0x000000000000791b */ /* 0x003fea0003800000 */
.L_x_56:
[----:B------:R-:W-:Y:S01]  /*4690*/  IMAD.MOV.U32 R14, RZ, RZ, 0x4 ;  /* 0x00000004ff0e7424 */ /* 0x000fe200078e00ff */
[----:B------:R-:W-:Y:S02]  /*46a0*/  SEL R16, R16, RZ, !P0 ;  /* 0x000000ff10107207 */ /* 0x000fe40004000000 */
[----:B------:R-:W-:-:S03]  /*46b0*/  ISETP.GT.AND P0, PT, R19, R15, PT ;  /* 0x0000000f1300720c */ /* 0x000fc60003f04270 */
[----:B------:R-:W-:-:S04]  /*46c0*/  IMAD.IADD R41, R41, 0x1, R16 ;  /* 0x0000000129297824 */ /* 0x000fc800078e0210 */
[----:B------:R-:W-:-:S07]  /*46d0*/  IMAD.MOV.U32 R13, RZ, RZ, R41 ;  /* 0x000000ffff0d7224 */ /* 0x000fce00078e0029 */
[----:B------:R-:W-:Y:S05]  /*46e0*/  WARPSYNC.COLLECTIVE R10, `(.L_x_57) ;  /* 0x000000000a087348 */ /* 0x000fea0003c00000 */
[----:B------:R0:W1:Y:S02]  /*46f0*/  SHFL.DOWN P2, R16, R13, R14, R15 ;  /* 0x0800000e0d107389 */ /* 0x000064000004000f */
[----:B01----:R-:W-:Y:S05]  /*4700*/  ENDCOLLECTIVE ;  /* 0x000000000000791b */ /* 0x003fea0003800000 */
.L_x_57:
[----:B------:R-:W-:Y:S01]  /*4710*/  IMAD.MOV.U32 R14, RZ, RZ, 0x8 ;  /* 0x00000008ff0e7424 */ /* 0x000fe200078e00ff */
[----:B------:R-:W-:Y:S02]  /*4720*/  SEL R16, R16, RZ, !P0 ;  /* 0x000000ff10107207 */ /* 0x000fe40004000000 */
[----:B------:R-:W-:-:S03]  /*4730*/  ISETP.GT.AND P0, PT, R36, R15, PT ;  /* 0x0000000f2400720c */ /* 0x000fc60003f04270 */
[----:B------:R-:W-:-:S10]  /*4740*/  IMAD.IADD R13, R41, 0x1, R16 ;  /* 0x00000001290d7824 */ /* 0x000fd400078e0210 */
[----:B------:R-:W-:Y:S05]  /*4750*/  WARPSYNC.COLLECTIVE R10, `(.L_x_58) ;  /* 0x000000000a087348 */ /* 0x000fea0003c00000 */
[----:B------:R0:W1:Y:S02]  /*4760*/  SHFL.DOWN P2, R16, R13, R14, R15 ;  /* 0x0800000e0d107389 */ /* 0x000064000004000f */
[----:B01----:R-:W-:Y:S05]  /*4770*/  ENDCOLLECTIVE ;  /* 0x000000000000791b */ /* 0x003fea0003800000 */
.L_x_58:
        /* <DEDUP_REMOVED lines=8> */
.L_x_59:
[----:B------:R-:W-:Y:S02]  /*4800*/  SEL R16, R16, RZ, !P0 ;  /* 0x000000ff10107207 */ /* 0x000fe40004000000 */
[----:B------:R-:W-:Y:S02]  /*4810*/  ISETP.NE.AND P0, PT, R12, 0x65, PT ;  /* 0x000000650c00780c */ /* 0x000fe40003f05270 */
[----:B------:R-:W-:-:S11]  /*4820*/  IADD3 R40, PT, PT, R41, R16, R40 ;  /* 0x0000001029287210 */ /* 0x000fd60007ffe028 */
[----:B------:R-:W-:Y:S05]  /*4830*/  WARPSYNC.COLLECTIVE R10, `(.L_x_60) ;  /* 0x000000000a087348 */ /* 0x000fea0003c00000 */
[----:B------:R-:W-:Y:S01]  /*4840*/  VOTE.ALL P0, P0 ;  /* 0x0000000000ff7806 */ /* 0x000fe20000000000 */
[----:B------:R-:W-:-:S12]  /*4850*/  ENDCOLLECTIVE ;  /* 0x000000000000791b */ /* 0x000fd80003800000 */
.L_x_60:
[----:B------:R-:W-:Y:S05]  /*4860*/  BRA `(.L_x_61) ;  /* 0xffffffcc00747947 */ /* 0x000fea000383ffff */
.L_x_20:
[----:B------:R-:W-:Y:S01]  /*4870*/  BSSY B0, `(.L_x_62) ;  /* 0x0000006000007945 */ /* 0x000fe20003800000 */
[----:B------:R-:W-:Y:S01]  /*4880*/  PLOP3.LUT P0, PT, P0, PT, PT, 0x8, 0x80 ;  /* 0x000000000080781c */ /* 0x000fe2000070e170 */
[----:B------:R-:W-:-:S12]  /*4890*/  IMAD.MOV.U32 R10, RZ, RZ, -0x1 ;  /* 0xffffffffff0a7424 */ /* 0x000fd800078e00ff */
[----:B------:R-:W-:Y:S05]  /*48a0*/  WARPSYNC.COLLECTIVE R10, `(.L_x_63) ;  /* 0x000000000a087348 */ /* 0x000fea0003c00000 */
[----:B------:R-:W-:Y:S01]  /*48b0*/  VOTE.ANY P0, P0 ;  /* 0x0000000000ff7806 */ /* 0x000fe20000000100 */
[----:B------:R-:W-:-:S12]  /*48c0*/  ENDCOLLECTIVE ;  /* 0x000000000000791b */ /* 0x000fd80003800000 */
.L_x_63:
[----:B------:R-:W-:Y:S05]  /*48d0*/  BSYNC B0 ;  /* 0x0000000000007941 */ /* 0x000fea0003800000 */
.L_x_62:
[----:B------:R-:W-:Y:S05]  /*48e0*/  BRA `(.L_x_64) ;  /* 0xffffffe400807947 */ /* 0x000fea000383ffff */
.L_x_22:
[----:B------:R-:W-:Y:S01]  /*48f0*/  BSSY B0, `(.L_x_65) ;  /* 0x0000006000007945 */ /* 0x000fe20003800000 */
[----:B------:R-:W-:Y:S01]  /*4900*/  PLOP3.LUT P0, PT, P0, PT, PT, 0x8, 0x80 ;  /* 0x000000000080781c */ /* 0x000fe2000070e170 */
[----:B------:R-:W-:-:S12]  /*4910*/  IMAD.MOV.U32 R10, RZ, RZ, -0x1 ;  /* 0xffffffffff0a7424 */ /* 0x000fd800078e00ff */
[----:B------:R-:W-:Y:S05]  /*4920*/  WARPSYNC.COLLECTIVE R10, `(.L_x_66) ;  /* 0x000000000a087348 */ /* 0x000fea0003c00000 */
[----:B------:R-:W-:Y:S01]  /*4930*/  VOTE.ANY P0, P0 ;  /* 0x0000000000ff7806 */ /* 0x000fe20000000100 */
[----:B------:R-:W-:-:S12]  /*4940*/  ENDCOLLECTIVE ;  /* 0x000000000000791b */ /* 0x000fd80003800000 */
.L_x_66:
[----:B------:R-:W-:Y:S05]  /*4950*/  BSYNC B0 ;  /* 0x0000000000007941 */ /* 0x000fea0003800000 */
.L_x_65:
[----:B------:R-:W-:Y:S05]  /*4960*/  BRA `(.L_x_67) ;  /* 0xffffffe400847947 */ /* 0x000fea000383ffff */
.L_x_24:
[----:B------:R-:W0:Y:S01]  /*4970*/  S2R R19, SR_GEMASK ;  /* 0x0000000000137919 */ /* 0x000e220000003c00 */
[----:B------:R-:W-:Y:S01]  /*4980*/  BSSY B0, `(.L_x_68) ;  /* 0x0000007000007945 */ /* 0x000fe20003800000 */
[----:B------:R-:W-:Y:S01]  /*4990*/  ISETP.NE.AND P0, PT, R8, 0x65, PT ;  /* 0x000000650800780c */ /* 0x000fe20003f05270 */
[----:B------:R-:W-:Y:S01]  /*49a0*/  IMAD.MOV.U32 R10, RZ, RZ, -0x1 ;  /* 0xffffffffff0a7424 */ /* 0x000fe200078e00ff */
[----:B------:R-:W-:-:S13]  /*49b0*/  PLOP3.LUT P2, PT, P2, PT, PT, 0x8, 0x80 ;  /* 0x000000000080781c */ /* 0x000fda000174e170 */
[----:B0-----:R-:W-:Y:S05]  /*49c0*/  WARPSYNC.COLLECTIVE R10, `(.L_x_69) ;  /* 0x000000000a087348 */ /* 0x001fea0003c00000 */
[----:B------:R-:W-:Y:S01]  /*49d0*/  VOTE.ANY R10, PT, P2 ;  /* 0x00000000000a7806 */ /* 0x000fe200010e0100 */
[----:B0-----:R-:W-:Y:S06]  /*49e0*/  ENDCOLLECTIVE ;  /* 0x000000000000791b */ /* 0x001fec0003800000 */
.L_x_69:
[----:B------:R-:W-:Y:S05]  /*49f0*/  BSYNC B0 ;  /* 0x0000000000007941 */ /* 0x000fea0003800000 */
.L_x_68:
[----:B------:R-:W-:Y:S01]  /*4a00*/  LOP3.LUT R10, R10, 0x80000000, R19, 0xec, !PT ;  /* 0x800000000a0a7812 */ /* 0x000fe200078eec13 */
[----:B------:R-:W-:-:S04]  /*4a10*/  IMAD.MOV.U32 R14, RZ, RZ, 0x1 ;  /* 0x00000001ff0e7424 */ /* 0x000fc800078e00ff */
[----:B------:R-:W-:-:S05]  /*4a20*/  VIADD R13, R10, 0xffffffff ;  /* 0xffffffff0a0d7836 */ /* 0x000fca0000000000 */
[----:B------:R-:W-:Y:S01]  /*4a30*/  LOP3.LUT R8, R10, R13, RZ, 0xc, !PT ;  /* 0x0000000d0a087212 */ /* 0x000fe200078e0cff */
[----:B------:R-:W-:Y:S02]  /*4a40*/  IMAD.MOV.U32 R13, RZ, RZ, R9 ;  /* 0x000000ffff0d7224 */ /* 0x000fe400078e0009 */
[----:B------:R-:W-:Y:S01]  /*4a50*/  IMAD.MOV.U32 R10, RZ, RZ, -0x1 ;  /* 0xffffffffff0a7424 */ /* 0x000fe200078e00ff */
[----:B------:R0:W1:Y:S02]  /*4a60*/  POPC R15, R8 ;  /* 0x00000008000f7309 */ /* 0x0000640000000000 */
[----:B0-----:R-:W-:-:S07]  /*4a70*/  VIADD R8, R38, 0x4 ;  /* 0x0000000426087836 */ /* 0x001fce0000000000 */
[----:B-1----:R-:W-:Y:S05]  /*4a80*/  WARPSYNC.COLLECTIVE R10, `(.L_x_70) ;  /* 0x000000000a087348 */ /* 0x002fea0003c00000 */
[----:B-1----:R0:W1:Y:S02]  /*4a90*/  SHFL.DOWN P2, R16, R13, R14, R15 ;  /* 0x0800000e0d107389 */ /* 0x002064000004000f */
[----:B01----:R-:W-:Y:S05]  /*4aa0*/  ENDCOLLECTIVE ;  /* 0x000000000000791b */ /* 0x003fea0003800000 */
.L_x_70:
[----:B------:R-:W-:Y:S01]  /*4ab0*/  IMAD.MOV.U32 R14, RZ, RZ, 0x2 ;  /* 0x00000002ff0e7424 */ /* 0x000fe200078e00ff */
[----:B------:R-:W-:-:S04]  /*4ac0*/  ISETP.GE.AND P2, PT, R38, R15, PT ;  /* 0x0000000f2600720c */ /* 0x000fc80003f46270 */
[----:B------:R-:W-:Y:S01]  /*4ad0*/  SEL R12, R16, RZ, !P2 ;  /* 0x000000ff100c7207 */ /* 0x000fe20005000000 */
[----:B------:R-:W-:-:S04]  /*4ae0*/  VIADD R16, R38, 0x2 ;  /* 0x0000000226107836 */ /* 0x000fc80000000000 */
[----:B------:R-:W-:Y:S01]  /*4af0*/  IMAD.IADD R12, R12, 0x1, R9 ;  /* 0x000000010c0c7824 */ /* 0x000fe200078e0209 */
[----:B------:R-:W-:-:S03]  /*4b00*/  ISETP.GT.AND P3, PT, R16, R15, PT ;  /* 0x0000000f1000720c */ /* 0x000fc60003f64270 */
[----:B------:R-:W-:-:S10]  /*4b10*/  IMAD.MOV.U32 R13, RZ, RZ, R12 ;  /* 0x000000ffff0d7224 */ /* 0x000fd400078e000c */
[----:B------:R-:W-:Y:S05]  /*4b20*/  WARPSYNC.COLLECTIVE R10, `(.L_x_71) ;  /* 0x000000000a087348 */ /* 0x000fea0003c00000 */
[----:B------:R0:W1:Y:S02]  /*4b30*/  SHFL.DOWN P2, R16, R13, R14, R15 ;  /* 0x0800000e0d107389 */ /* 0x000064000004000f */
[----:B01----:R-:W-:Y:S05]  /*4b40*/  ENDCOLLECTIVE ;  /* 0x000000000000791b */ /* 0x003fea0003800000 */
.L_x_71:
[----:B------:R-:W-:Y:S01]  /*4b50*/  IMAD.MOV.U32 R14, RZ, RZ, 0x4 ;  /* 0x00000004ff0e7424 */ /* 0x000fe200078e00ff */
[----:B------:R-:W-:Y:S02]  /*4b60*/  SEL R9, R16, RZ, !P3 ;  /* 0x000000ff10097207 */ /* 0x000fe40005800000 */
[----:B------:R-:W-:Y:S01]  /*4b70*/  ISETP.GT.AND P3, PT, R8, R15, PT ;  /* 0x0000000f0800720c */ /* 0x000fe20003f64270 */
[----:B------:R-:W-:Y:S02]  /*4b80*/  VIADD R8, R38, 0x8 ;  /* 0x0000000826087836 */ /* 0x000fe40000000000 */
[----:B------:R-:W-:-:S04]  /*4b90*/  IMAD.IADD R40, R12, 0x1, R9 ;  /* 0x000000010c287824 */ /* 0x000fc800078e0209 */
[----:B------:R-:W-:-:S07]  /*4ba0*/  IMAD.MOV.U32 R13, RZ, RZ, R40 ;  /* 0x000000ffff0d7224 */ /* 0x000fce00078e0028 */
[----:B------:R-:W-:Y:S05]  /*4bb0*/  WARPSYNC.COLLECTIVE R10, `(.L_x_72) ;  /* 0x000000000a087348 */ /* 0x000fea0003c00000 */
[----:B------:R0:W1:Y:S02]  /*4bc0*/  SHFL.DOWN P2, R16, R13, R14, R15 ;  /* 0x0800000e0d107389 */ /* 0x000064000004000f */
[----:B01----:R-:W-:Y:S05]  /*4bd0*/  ENDCOLLECTIVE ;  /* 0x000000000000791b */ /* 0x003fea0003800000 */
.L_x_72:
        /* <DEDUP_REMOVED lines=9> */
.L_x_73:
[----:B------:R-:W-:Y:S01]  /*4c70*/  IMAD.MOV.U32 R14, RZ, RZ, 0x10 ;  /* 0x00000010ff0e7424 */ /* 0x000fe200078e00ff */
[----:B------:R-:W-:-:S05]  /*4c80*/  SEL R16, R16, RZ, !P3 ;  /* 0x000000ff10107207 */ /* 0x000fca0005800000 */
[----:B------:R-:W-:-:S04]  /*4c90*/  IMAD.IADD R44, R9, 0x1, R16 ;  /* 0x00000001092c7824 */ /* 0x000fc800078e0210 */
[----:B------:R-:W-:-:S07]  /*4ca0*/  IMAD.MOV.U32 R13, RZ, RZ, R44 ;  /* 0x000000ffff0d7224 */ /* 0x000fce00078e002c */
[----:B------:R-:W-:Y:S05]  /*4cb0*/  WARPSYNC.COLLECTIVE R10, `(.L_x_74) ;  /* 0x000000000a087348 */ /* 0x000fea0003c00000 */
[----:B------:R0:W1:Y:S02]  /*4cc0*/  SHFL.DOWN P2, R16, R13, R14, R15 ;  /* 0x0800000e0d107389 */ /* 0x000064000004000f */
[----:B01----:R-:W-:Y:S05]  /*4cd0*/  ENDCOLLECTIVE ;  /* 0x000000000000791b */ /* 0x003fea0003800000 */
.L_x_74:
[----:B------:R-:W-:Y:S05]  /*4ce0*/  WARPSYNC.COLLECTIVE R10, `(.L_x_75) ;  /* 0x000000000a087348 */ /* 0x000fea0003c00000 */
[----:B------:R-:W-:Y:S01]  /*4cf0*/  VOTE.ALL P0, P0 ;  /* 0x0000000000ff7806 */ /* 0x000fe20000000000 */
[----:B------:R-:W-:-:S12]  /*4d00*/  ENDCOLLECTIVE ;  /* 0x000000000000791b */ /* 0x000fd80003800000 */
.L_x_75:
[----:B------:R-:W-:-:S04]  /*4d10*/  ISETP.GT.AND P2, PT, R8, R15, PT ;  /* 0x0000000f0800720c */ /* 0x000fc80003f44270 */
[----:B------:R-:W-:-:S05]  /*4d20*/  SEL R9, R16, RZ, !P2 ;  /* 0x000000ff10097207 */ /* 0x000fca0005000000 */
[----:B------:R-:W-:Y:S02]  /*4d30*/  IMAD.IADD R12, R44, 0x1, R9 ;  /* 0x000000012c0c7824 */ /* 0x000fe400078e0209 */
[----:B------:R-:W0:Y:S02]  /*4d40*/  LDC.64 R8, c[0x0][0x390] ;  /* 0x0000e400ff087b82 */ /* 0x000e240000000a00 */
[----:B0-----:R-:W-:-:S05]  /*4d50*/  IADD3 R40, P2, PT, R8, 0x100, RZ ;  /* 0x0000010008287810 */ /* 0x001fca0007f5e0ff */
[----:B------:R-:W-:Y:S01]  /*4d60*/  IMAD.X R41, RZ, RZ, R9, P2 ;  /* 0x000000ffff297224 */ /* 0x000fe200010e0609 */
[----:B------:R-:W-:Y:S07]  /*4d70*/  BRA `(.L_x_76) ;  /* 0xffffffe4001c7947 */ /* 0x000fee000383ffff */
.L_x_26:
[----:B------:R-:W-:Y:S01]  /*4d80*/  BSSY B0, `(.L_x_77) ;  /* 0x0000006000007945 */ /* 0x000fe20003800000 */
[----:B------:R-:W-:Y:S01]  /*4d90*/  PLOP3.LUT P0, PT, P0, PT, PT, 0x8, 0x80 ;  /* 0x000000000080781c */ /* 0x000fe2000070e170 */
[----:B------:R-:W-:-:S12]  /*4da0*/  IMAD.MOV.U32 R10, RZ, RZ, -0x1 ;  /* 0xffffffffff0a7424 */ /* 0x000fd800078e00ff */
[----:B------:R-:W-:Y:S05]  /*4db0*/  WARPSYNC.COLLECTIVE R10, `(.L_x_78) ;  /* 0x000000000a087348 */ /* 0x000fea0003c00000 */
[----:B------:R-:W-:Y:S01]  /*4dc0*/  VOTE.ANY P0, P0 ;  /* 0x0000000000ff7806 */ /* 0x000fe20000000100 */
[----:B------:R-:W-:-:S12]  /*4dd0*/  ENDCOLLECTIVE ;  /* 0x000000000000791b */ /* 0x000fd80003800000 */
.L_x_78:
[----:B------:R-:W-:Y:S05]  /*4de0*/  BSYNC B0 ;  /* 0x0000000000007941 */ /* 0x000fea0003800000 */
.L_x_77:
[----:B------:R-:W-:Y:S05]  /*4df0*/  BRA `(.L_x_79) ;  /* 0xffffffe400247947 */ /* 0x000fea000383ffff */
.L_x_28:
[----:B------:R-:W-:Y:S01]  /*4e00*/  BSSY B0, `(.L_x_80) ;  /* 0x0000006000007945 */ /* 0x000fe20003800000 */
[----:B------:R-:W-:Y:S01]  /*4e10*/  PLOP3.LUT P0, PT, P0, PT, PT, 0x8, 0x80 ;  /* 0x000000000080781c */ /* 0x000fe2000070e170 */
[----:B------:R-:W-:-:S12]  /*4e20*/  IMAD.MOV.U32 R10, RZ, RZ, -0x1 ;  /* 0xffffffffff0a7424 */ /* 0x000fd800078e00ff */
[----:B------:R-:W-:Y:S05]  /*4e30*/  WARPSYNC.COLLECTIVE R10, `(.L_x_81) ;  /* 0x000000000a087348 */ /* 0x000fea0003c00000 */
[----:B------:R-:W-:Y:S01]  /*4e40*/  VOTE.ANY P0, P0 ;  /* 0x0000000000ff7806 */ /* 0x000fe20000000100 */
[----:B------:R-:W-:-:S12]  /*4e50*/  ENDCOLLECTIVE ;  /* 0x000000000000791b */ /* 0x000fd80003800000 */
.L_x_81:
[----:B------:R-:W-:Y:S05]  /*4e60*/  BSYNC B0 ;  /* 0x0000000000007941 */ /* 0x000fea0003800000 */
.L_x_80:
[----:B------:R-:W-:Y:S05]  /*4e70*/  BRA `(.L_x_82) ;  /* 0xffffffe400287947 */ /* 0x000fea000383ffff */
.L_x_30:
[----:B------:R-:W-:Y:S01]  /*4e80*/  BSSY B0, `(.L_x_83) ;  /* 0x0000006000007945 */ /* 0x000fe20003800000 */
[----:B------:R-:W-:Y:S01]  /*4e90*/  PLOP3.LUT P2, PT, P0, PT, PT, 0x8, 0x80 ;  /* 0x000000000080781c */ /* 0x000fe2000074e170 */
[----:B------:R-:W-:-:S12]  /*4ea0*/  IMAD.MOV.U32 R10, RZ, RZ, -0x1 ;  /* 0xffffffffff0a7424 */ /* 0x000fd800078e00ff */
[----:B------:R-:W-:Y:S05]  /*4eb0*/  WARPSYNC.COLLECTIVE R10, `(.L_x_84) ;  /* 0x000000000a087348 */ /* 0x000fea0003c00000 */
[----:B------:R-:W-:Y:S01]  /*4ec0*/  VOTE.ANY R10, PT, P2 ;  /* 0x00000000000a7806 */ /* 0x000fe200010e0100 */
[----:B------:R-:W-:Y:S06]  /*4ed0*/  ENDCOLLECTIVE ;  /* 0x000000000000791b */ /* 0x000fec0003800000 */
.L_x_84:
[----:B------:R-:W-:Y:S05]  /*4ee0*/  BSYNC B0 ;  /* 0x0000000000007941 */ /* 0x000fea0003800000 */
.L_x_83:
[----:B------:R-:W-:Y:S01]  /*4ef0*/  LOP3.LUT R10, R10, 0x80000000, R19, 0xec, !PT ;  /* 0x800000000a0a7812 */ /* 0x000fe200078eec13 */
[----:B------:R-:W-:Y:S02]  /*4f00*/  IMAD.MOV.U32 R14, RZ, RZ, 0x1 ;  /* 0x00000001ff0e7424 */ /* 0x000fe400078e00ff */
[----:B------:R-:W-:Y:S02]  /*4f10*/  VIADD R18, R18, 0xffffffe0 ;  /* 0xffffffe012127836 */ /* 0x000fe40000000000 */
[----:B------:R-:W-:-:S05]  /*4f20*/  VIADD R13, R10, 0xffffffff ;  /* 0xffffffff0a0d7836 */ /* 0x000fca0000000000 */
[----:B------:R-:W-:Y:S01]  /*4f30*/  LOP3.LUT R45, R10, R13, RZ, 0xc, !PT ;  /* 0x0000000d0a2d7212 */ /* 0x000fe200078e0cff */
[----:B------:R-:W-:Y:S02]  /*4f40*/  IMAD.MOV.U32 R13, RZ, RZ, R9 ;  /* 0x000000ffff0d7224 */ /* 0x000fe400078e0009 */
[----:B------:R-:W-:Y:S01]  /*4f50*/  IMAD.MOV.U32 R10, RZ, RZ, -0x1 ;  /* 0xffffffffff0a7424 */ /* 0x000fe200078e00ff */
[----:B------:R0:W1:Y:S06]  /*4f60*/  POPC R15, R45 ;  /* 0x0000002d000f7309 */ /* 0x00006c0000000000 */
[----:B01----:R-:W-:Y:S05]  /*4f70*/  WARPSYNC.COLLECTIVE R10, `(.L_x_85) ;  /* 0x000000000a087348 */ /* 0x003fea0003c00000 */
[----:B-1----:R1:W2:Y:S02]  /*4f80*/  SHFL.DOWN P2, R16, R13, R14, R15 ;  /* 0x0800000e0d107389 */ /* 0x0022a4000004000f */
[----:B012---:R-:W-:Y:S05]  /*4f90*/  ENDCOLLECTIVE ;  /* 0x000000000000791b */ /* 0x007fea0003800000 */
.L_x_85:
[----:B------:R-:W-:Y:S01]  /*4fa0*/  ISETP.GE.AND P0, PT, R38, R15, PT ;  /* 0x0000000f2600720c */ /* 0x000fe20003f06270 */
[----:B------:R-:W-:-:S03]  /*4fb0*/  IMAD.MOV.U32 R14, RZ, RZ, 0x2 ;  /* 0x00000002ff0e7424 */ /* 0x000fc600078e00ff */
[----:B------:R-:W-:-:S05]  /*4fc0*/  SEL R16, R16, RZ, !P0 ;  /* 0x000000ff10107207 */ /* 0x000fca0004000000 */
[----:B------:R-:W-:Y:S02]  /*4fd0*/  IMAD.IADD R44, R16, 0x1, R9 ;  /* 0x00000001102c7824 */ /* 0x000fe400078e0209 */
[----:B------:R-:W-:Y:S02]  /*4fe0*/  VIADD R16, R38, 0x2 ;  /* 0x0000000226107836 */ /* 0x000fe40000000000 */
[----:B------:R-:W-:-:S03]  /*4ff0*/  IMAD.MOV.U32 R13, RZ, RZ, R44 ;  /* 0x000000ffff0d7224 */ /* 0x000fc600078e002c */
[----:B------:R-:W-:-:S13]  /*5000*/  ISETP.GT.AND P0, PT, R16, R15, PT ;  /* 0x0000000f1000720c */ /* 0x000fda0003f04270 */
[----:B------:R-:W-:Y:S05]  /*5010*/  WARPSYNC.COLLECTIVE R10, `(.L_x_86) ;  /* 0x000000000a087348 */ /* 0x000fea0003c00000 */
[----:B------:R0:W1:Y:S02]  /*5020*/  SHFL.DOWN P2, R16, R13, R14, R15 ;  /* 0x0800000e0d107389 */ /* 0x000064000004000f */
[----:B01----:R-:W-:Y:S05]  /*5030*/  ENDCOLLECTIVE ;  /* 0x000000000000791b */ /* 0x003fea0003800000 */
.L_x_86:
[----:B------:R-:W-:Y:S01]  /*5040*/  IMAD.MOV.U32 R14, RZ, RZ, 0x4 ;  /* 0x00000004ff0e7424 */ /* 0x000fe200078e00ff */
        /* <DEDUP_REMOVED lines=8> */
.L_x_87:
[----:B------:R-:W-:Y:S01]  /*50d0*/  IMAD.MOV.U32 R14, RZ, RZ, 0x8 ;  /* 0x00000008ff0e7424 */ /* 0x000fe200078e00ff */
        /* <DEDUP_REMOVED lines=8> */
.L_x_88:
        /* <DEDUP_REMOVED lines=9> */
.L_x_89:
[----:B------:R-:W-:Y:S02]  /*51f0*/  SEL R9, R16, RZ, !P0 ;  /* 0x000000ff10097207 */ /* 0x000fe40004000000 */
[----:B------:R-:W-:Y:S02]  /*5200*/  ISETP.NE.AND P0, PT, R8, 0x65, PT ;  /* 0x000000650800780c */ /* 0x000fe40003f05270 */
[----:B------:R-:W-:-:S11]  /*5210*/  IADD3 R12, PT, PT, R44, R9, R12 ;  /* 0x000000092c0c7210 */ /* 0x000fd60007ffe00c */
[----:B------:R-:W-:Y:S05]  /*5220*/  WARPSYNC.COLLECTIVE R10, `(.L_x_90) ;  /* 0x000000000a087348 */ /* 0x000fea0003c00000 */
[----:B------:R-:W-:Y:S01]  /*5230*/  VOTE.ALL P0, P0 ;  /* 0x0000000000ff7806 */ /* 0x000fe20000000000 */
[----:B------:R-:W-:-:S12]  /*5240*/  ENDCOLLECTIVE ;  /* 0x000000000000791b */ /* 0x000fd80003800000 */
.L_x_90:
[----:B------:R-:W-:Y:S05]  /*5250*/  BRA `(.L_x_91) ;  /* 0xffffffe000c07947 */ /* 0x000fea000383ffff */
.L_x_92:
[----:B------:R-:W-:-:S00]  /*5260*/  BRA `(.L_x_92) ;  /* 0xfffffffc00fc7947 */ /* 0x000fc0000383ffff */
[----:B------:R-:W-:-:S00]  /*5270*/  NOP ;  /* 0x0000000000007918 */ /* 0x000fc00000000000 */
        /* <DEDUP_REMOVED lines=8> */
.L_x_245:


//--------------------- .text._ZN3cub18CUB_300001_SM_10006detail4scan16DeviceScanKernelINS2_10policy_hubIiiijN4cuda3std3__44plusIvEEE10Policy1000EN6thrust24THRUST_300001_SM_1000_NS10device_ptrIiEESF_NS0_13ScanTileStateIiLb1EEES9_NS1_10InputValueIiPiEEjiLb0EiEEvT0_T1_T2_iT3_T4_T5_ --------------------------
	.section	.text._ZN3cub18CUB_300001_SM_10006detail4scan16DeviceScanKernelINS2_10policy_hubIiiijN4cuda3std3__44plusIvEEE10Policy1000EN6thrust24THRUST_300001_SM_1000_NS10device_ptrIiEESF_NS0_13ScanTileStateIiLb1EEES9_NS1_10InputValueIiPiEEjiLb0EiEEvT0_T1_T2_iT3_T4_T5_,"ax",@progbits
	.align	128
        .global         _ZN3cub18CUB_300001_SM_10006detail4scan16DeviceScanKernelINS2_10policy_hubIiiijN4cuda3std3__44plusIvEEE10Policy1000EN6thrust24THRUST_300001_SM_1000_NS10device_ptrIiEESF_NS0_13ScanTileStateIiLb1EEES9_NS1_10InputValueIiPiEEjiLb0EiEEvT0_T1_T2_iT3_T4_T5_
        .type           _ZN3cub18CUB_300001_SM_10006detail4scan16DeviceScanKernelINS2_10policy_hubIiiijN4cuda3std3__44plusIvEEE10Policy1000EN6thrust24THRUST_300001_SM_1000_NS10device_ptrIiEESF_NS0_13ScanTileStateIiLb1EEES9_NS1_10InputValueIiPiEEjiLb0EiEEvT0_T1_T2_iT3_T4_T5_,@function
        .size           _ZN3cub18CUB_300001_SM_10006detail4scan16DeviceScanKernelINS2_10policy_hubIiiijN4cuda3std3__44plusIvEEE10Policy1000EN6thrust24THRUST_300001_SM_1000_NS10device_ptrIiEESF_NS0_13ScanTileStateIiLb1EEES9_NS1_10InputValueIiPiEEjiLb0EiEEvT0_T1_T2_iT3_T4_T5_,(.L_x_246 - _ZN3cub18CUB_300001_SM_10006detail4scan16DeviceScanKernelINS2_10policy_hubIiiijN4cuda3std3__44plusIvEEE10Policy1000EN6thrust24THRUST_300001_SM_1000_NS10device_ptrIiEESF_NS0_13ScanTileStateIiLb1EEES9_NS1_10InputValueIiPiEEjiLb0EiEEvT0_T1_T2_iT3_T4_T5_)
        .other          _ZN3cub18CUB_300001_SM_10006detail4scan16DeviceScanKernelINS2_10policy_hubIiiijN4cuda3std3__44plusIvEEE10Policy1000EN6thrust24THRUST_300001_SM_1000_NS10device_ptrIiEESF_NS0_13ScanTileStateIiLb1EEES9_NS1_10InputValueIiPiEEjiLb0EiEEvT0_T1_T2_iT3_T4_T5_,@"STO_CUDA_ENTRY STV_DEFAULT"
_ZN3cub18CUB_300001_SM_10006detail4scan16DeviceScanKernelINS2_10policy_hubIiiijN4cuda3std3__44plusIvEEE10Policy1000EN6thrust24THRUST_300001_SM_1000_NS10device_ptrIiEESF_NS0_13ScanTileStateIiLb1EEES9_NS1_10InputValueIiPiEEjiLb0EiEEvT0_T1_T2_iT3_T4_T5_:
.text._ZN3cub18CUB_300001_SM_10006detail4scan16DeviceScanKernelINS2_10policy_hubIiiijN4cuda3std3__44plusIvEEE10Policy1000EN6thrust24THRUST_300001_SM_1000_NS10device_ptrIiEESF_NS0_13ScanTileStateIiLb1EEES9_NS1_10InputValueIiPiEEjiLb0EiEEvT0_T1_T2_iT3_T4_T5_:
[----:B------:R-:W-:Y:S01]  /*0000*/  LDC R1, c[0x0][0x37c] ;  /* 0x0000df00ff017b82 */ /* 0x000fe20000000800 */
[----:B------:R-:W0:Y:S07]  /*0010*/  LDCU UR4, c[0x0][0x3a0] ;  /* 0x00007400ff0477ac */ /* 0x000e2e0008000800 */
[----:B------:R-:W1:Y:S01]  /*0020*/  LDC R42, c[0x0][0x398] ;  /* 0x0000e600ff2a7b82 */ /* 0x000e620000000800 */
[----:B------:R-:W2:Y:S01]  /*0030*/  LDCU.64 UR8, c[0x0][0x358] ;  /* 0x00006b00ff0877ac */ /* 0x000ea20008000a00 */
[----:B------:R-:W3:Y:S01]  /*0040*/  LDCU UR5, c[0x0][0x3b0] ;  /* 0x00007600ff0577ac */ /* 0x000ee20008000800 */
[----:B0-----:R-:W-:-:S06]  /*0050*/  UPRMT UR4, UR4, 0x7770, URZ ;  /* 0x0000777004047896 */ /* 0x001fcc00080000ff */
[----:B------:R-:W-:-:S13]  /*0060*/  ISETP.NE.AND P0, PT, RZ, UR4, PT ;  /* 0x00000004ff007c0c */ /* 0x000fda000bf05270 */
[----:B------:R-:W2:Y:S02]  /*0070*/  @P0 LDC.64 R2, c[0x0][0x3a8] ;  /* 0x0000ea00ff020b82 */ /* 0x000ea40000000a00 */
[----:B--2---:R0:W5:Y:S06]  /*0080*/  @P0 LDG.E R44, desc[UR8][R2.64] ;  /* 0x00000008022c0981 */ /* 0x00416c000c1e1900 */
[----:B------:R-:W1:Y:S02]  /*0090*/  S2UR UR4, SR_CTAID.X ;  /* 0x00000000000479c3 */ /* 0x000e640000002500 */
[----:B-1----:R-:W-:-:S04]  /*00a0*/  VIADD R42, R42, UR4 ;  /* 0x000000042a2a7c36 */ /* 0x002fc80008000000 */
[----:B------:R-:W-:-:S05]  /*00b0*/  IMAD R7, R42, 0x2100, RZ ;  /* 0x000021002a077824 */ /* 0x000fca00078e02ff */
[----:B---3--:R-:W-:Y:S01]  /*00c0*/  IADD3 R0, PT, PT, -R7, UR5, RZ ;  /* 0x0000000507007c10 */ /* 0x008fe2000fffe1ff */
[----:B------:R-:W1:Y:S03]  /*00d0*/  @!P0 LDC R44, c[0x0][0x3a8] ;  /* 0x0000ea00ff2c8b82 */ /* 0x000e660000000800 */
[----:B------:R-:W-:-:S13]  /*00e0*/  ISETP.GE.U32.AND P0, PT, R0, 0x2101, PT ;  /* 0x000021010000780c */ /* 0x000fda0003f06070 */
[----:B0-----:R-:W-:Y:S05]  /*00f0*/  @!P0 BRA `(.L_x_93) ;  /* 0x0000001c00ac8947 */ /* 0x001fea0003800000 */
[----:B------:R-:W0:Y:S01]  /*0100*/  S2R R16, SR_TID.X ;  /* 0x0000000000107919 */ /* 0x000e220000002100 */
[----:B------:R-:W2:Y:S01]  /*0110*/  LDCU.64 UR4, c[0x0][0x380] ;  /* 0x00007000ff0477ac */ /* 0x000ea20008000a00 */
[C---:B0-----:R-:W-:Y:S02]  /*0120*/  LOP3.LUT R0, R16.reuse, 0x1f, RZ, 0xc0, !PT ;  /* 0x0000001f10007812 */ /* 0x041fe400078ec0ff */
[----:B------:R-:W-:-:S05]  /*0130*/  LOP3.LUT R3, R16, 0x3e0, RZ, 0xc0, !PT ;  /* 0x000003e010037812 */ /* 0x000fca00078ec0ff */
[----:B------:R-:W-:-:S05]  /*0140*/  IMAD R0, R3, 0x16, R0 ;  /* 0x0000001603007824 */ /* 0x000fca00078e0200 */
[----:B------:R-:W-:-:S05]  /*0150*/  IADD3 R0, P0, PT, R7, R0, RZ ;  /* 0x0000000007007210 */ /* 0x000fca0007f1e0ff */
[----:B------:R-:W-:Y:S02]  /*0160*/  IMAD.X R3, RZ, RZ, RZ, P0 ;  /* 0x000000ffff037224 */ /* 0x000fe400000e06ff */
        /* <DEDUP_REMOVED lines=30> */
[----:B------:R-:W-:Y:S01]  /*0350*/  ISETP.NE.AND P0, PT, R42, RZ, PT ;  /* 0x000000ff2a00720c */ /* 0x000fe20003f05270 */
        /* <DEDUP_REMOVED lines=28> */
[----:B------:R0:W1:Y:S04]  /*0520*/  LDS.64 R36, [R27] ;  /* 0x000000001b247984 */ /* 0x0000680000000a00 */
[----:B------:R0:W2:Y:S04]  /*0530*/  LDS.64 R34, [R27+0x8] ;  /* 0x000008001b227984 */ /* 0x0000a80000000a00 */
[----:B------:R0:W3:Y:S04]  /*0540*/  LDS.64 R32, [R27+0x10] ;  /* 0x000010001b207984 */ /* 0x0000e80000000a00 */
[----:B------:R0:W4:Y:S04]  /*0550*/  LDS.64 R18, [R27+0x18] ;  /* 0x000018001b127984 */ /* 0x0001280000000a00 */
[----:B------:R0:W0:Y:S04]  /*0560*/  LDS.64 R14, [R27+0x20] ;  /* 0x000020001b0e7984 */ /* 0x0000280000000a00 */
[----:B------:R0:W0:Y:S04]  /*0570*/  LDS.64 R12, [R27+0x28] ;  /* 0x000028001b0c7984 */ /* 0x0000280000000a00 */
[----:B------:R0:W0:Y:S04]  /*0580*/  LDS.64 R10, [R27+0x30] ;  /* 0x000030001b0a7984 */ /* 0x0000280000000a00 */
[----:B------:R0:W0:Y:S04]  /*0590*/  LDS.64 R8, [R27+0x38] ;  /* 0x000038001b087984 */ /* 0x0000280000000a00 */
[----:B------:R0:W0:Y:S04]  /*05a0*/  LDS.64 R6, [R27+0x40] ;  /* 0x000040001b067984 */ /* 0x0000280000000a00 */
[----:B------:R0:W0:Y:S04]  /*05b0*/  LDS.64 R4, [R27+0x48] ;  /* 0x000048001b047984 */ /* 0x0000280000000a00 */
[----:B------:R0:W0:Y:S01]  /*05c0*/  LDS.64 R2, [R27+0x50] ;  /* 0x000050001b027984 */ /* 0x0000220000000a00 */
[----:B------:R-:W-:Y:S06]  /*05d0*/  BAR.SYNC.DEFER_BLOCKING 0x0 ;  /* 0x0000000000007b1d */ /* 0x000fec0000010000 */
[----:B-1----:R-:W-:Y:S05]  /*05e0*/  @P0 BRA `(.L_x_95) ;  /* 0x00000004001c0947 */ /* 0x002fea0003800000 */
[----:B0-2---:R-:W-:Y:S02]  /*05f0*/  IADD3 R17, PT, PT, R34, R37, R36 ;  /* 0x0000002522117210 */ /* 0x005fe40007ffe024 */
[C---:B------:R-:W-:Y:S02]  /*0600*/  ISETP.NE.AND P1, PT, R39.reuse, 0x1f, PT ;  /* 0x0000001f2700780c */ /* 0x040fe40003f25270 */
[----:B---3--:R-:W-:Y:S02]  /*0610*/  IADD3 R17, PT, PT, R32, R35, R17 ;  /* 0x0000002320117210 */ /* 0x008fe40007ffe011 */
[----:B------:R-:W-:Y:S02]  /*0620*/  ISETP.NE.AND P2, PT, R39, RZ, PT ;  /* 0x000000ff2700720c */ /* 0x000fe40003f45270 */
[----:B----4-:R-:W-:-:S04]  /*0630*/  IADD3 R17, PT, PT, R18, R33, R17 ;  /* 0x0000002112117210 */ /* 0x010fc80007ffe011 */
[----:B------:R-:W-:-:S03]  /*0640*/  IADD3 R17, PT, PT, R14, R19, R17 ;  /* 0x000000130e117210 */ /* 0x000fc60007ffe011 */
[----:B------:R-:W-:Y:S02]  /*0650*/  @!P1 LEA R43, R40, UR4, 0x2 ;  /* 0x00000004282b9c11 */ /* 0x000fe4000f8e10ff */
[----:B------:R-:W-:-:S04]  /*0660*/  IADD3 R17, PT, PT, R12, R15, R17 ;  /* 0x0000000f0c117210 */ /* 0x000fc80007ffe011 */
[----:B------:R-:W-:-:S04]  /*0670*/  IADD3 R17, PT, PT, R10, R13, R17 ;  /* 0x0000000d0a117210 */ /* 0x000fc80007ffe011 */
[----:B------:R-:W-:-:S04]  /*0680*/  IADD3 R17, PT, PT, R8, R11, R17 ;  /* 0x0000000b08117210 */ /* 0x000fc80007ffe011 */
[----:B------:R-:W-:-:S04]  /*0690*/  IADD3 R17, PT, PT, R6, R9, R17 ;  /* 0x0000000906117210 */ /* 0x000fc80007ffe011 */
[----:B------:R-:W-:-:S04]  /*06a0*/  IADD3 R17, PT, PT, R4, R7, R17 ;  /* 0x0000000704117210 */ /* 0x000fc80007ffe011 */
[----:B------:R-:W-:-:S05]  /*06b0*/  IADD3 R20, PT, PT, R2, R5, R17 ;  /* 0x0000000502147210 */ /* 0x000fca0007ffe011 */
[----:B------:R-:W-:-:S05]  /*06c0*/  IMAD.IADD R3, R3, 0x1, R20 ;  /* 0x0000000103037824 */ /* 0x000fca00078e0214 */
        /* <DEDUP_REMOVED lines=37> */
[----:B------:R-:W-:Y:S02]  /*0920*/  SEL R20, R26, R20, !P0 ;  /* 0x000000141a147207 */ /* 0x000fe40004000000 */
[----:B------:R-:W-:-:S04]  /*0930*/  ISETP.NE.AND P0, PT, R40, 0x8, PT ;  /* 0x000000082800780c */ /* 0x000fc80003f05270 */
[----:B------:R-:W-:Y:S02]  /*0940*/  SEL R20, R27, R20, !P0 ;  /* 0x000000141b147207 */ /* 0x000fe40004000000 */
[----:B------:R-:W-:Y:S02]  /*0950*/  ISETP.NE.AND P0, PT, R40, 0xa, PT ;  /* 0x0000000a2800780c */ /* 0x000fe40003f05270 */
[----:B------:R-:W-:Y:S02]  /*0960*/  SEL R20, R28, R20, !P1 ;  /* 0x000000141c147207 */ /* 0x000fe40004800000 */
[----:B------:R-:W-:Y:S02]  /*0970*/  ISETP.NE.AND P1, PT, R40, 0xb, PT ;  /* 0x0000000b2800780c */ /* 0x000fe40003f25270 */
[----:B------:R-:W-:Y:S01]  /*0980*/  SEL R20, R29, R20, !P0 ;  /* 0x000000141d147207 */ /* 0x000fe20004000000 */
[----:B------:R-:W-:Y:S01]  /*0990*/  IMAD.IADD R29, R30, 0x1, R29 ;  /* 0x000000011e1d7824 */ /* 0x000fe200078e021d */
[----:B------:R-:W-:-:S04]  /*09a0*/  ISETP.GE.U32.AND P0, PT, R16, 0x20, PT ;  /* 0x000000201000780c */ /* 0x000fc80003f06070 */
[----:B------:R-:W-:Y:S02]  /*09b0*/  SEL R20, R29, R20, !P1 ;  /* 0x000000141d147207 */ /* 0x000fe40004800000 */
[----:B------:R-:W-:Y:S02]  /*09c0*/  ISETP.NE.AND P1, PT, R16, RZ, PT ;  /* 0x000000ff1000720c */ /* 0x000fe40003f25270 */
[----:B------:R-:W-:Y:S02]  /*09d0*/  SEL R16, R3, RZ, P2 ;  /* 0x000000ff03107207 */ /* 0x000fe40001000000 */
[----:B------:R-:W-:Y:S02]  /*09e0*/  SEL R3, R20, RZ, P0 ;  /* 0x000000ff14037207 */ /* 0x000fe40000000000 */
[--C-:B-----5:R-:W-:Y:S02]  /*09f0*/  IADD3 R31, PT, PT, R29, R31, R44.reuse ;  /* 0x0000001f1d1f7210 */ /* 0x120fe40007ffe02c */
[----:B------:R-:W-:-:S05]  /*0a00*/  IADD3 R44, PT, PT, R3, R16, R44 ;  /* 0x00000010032c7210 */ /* 0x000fca0007ffe02c */
[----:B------:R-:W-:Y:S05]  /*0a10*/  @P1 BRA `(.L_x_96) ;  /* 0x0000000c00f41947 */ /* 0x000fea0003800000 */
[----:B------:R-:W0:Y:S01]  /*0a20*/  LDC.64 R16, c[0x0][0x390] ;  /* 0x0000e400ff107b82 */ /* 0x000e220000000a00 */
[----:B------:R-:W-:-:S05]  /*0a30*/  IMAD.MOV.U32 R30, RZ, RZ, 0x65 ;  /* 0x00000065ff1e7424 */ /* 0x000fca00078e00ff */
[----:B0-----:R0:W-:Y:S01]  /*0a40*/  ST.E.64.STRONG.GPU desc[UR8][R16.64+0x100], R30 ;  /* 0x0001001e10007985 */ /* 0x0011e2000c10fb08 */
[----:B------:R-:W-:Y:S05]  /*0a50*/  BRA `(.L_x_96) ;  /* 0x0000000c00e47947 */ /* 0x000fea0003800000 */
.L_x_95:
        /* <DEDUP_REMOVED lines=57> */
[----:B------:R-:W-:Y:S02]  /*0df0*/  ISETP.NE.AND P0, PT, R40, 0xa, PT ;  /* 0x0000000a2800780c */ /* 0x000fe40003f05270 */
[----:B------:R-:W-:Y:S02]  /*0e00*/  SEL R20, R28, R20, !P1 ;  /* 0x000000141c147207 */ /* 0x000fe40004800000 */
[----:B------:R-:W-:Y:S02]  /*0e10*/  ISETP.NE.AND P1, PT, R40, 0xb, PT ;  /* 0x0000000b2800780c */ /* 0x000fe40003f25270 */
[----:B------:R-:W-:Y:S02]  /*0e20*/  SEL R20, R29, R20, !P0 ;  /* 0x000000141d147207 */ /* 0x000fe40004000000 */
[----:B------:R-:W-:-:S02]  /*0e30*/  ISETP.GT.U32.AND P0, PT, R16, 0x1f, PT ;  /* 0x0000001f1000780c */ /* 0x000fc40003f04070 */
[----:B------:R-:W-:Y:S02]  /*0e40*/  SEL R20, R30, R20, !P1 ;  /* 0x000000141e147207 */ /* 0x000fe40004800000 */
[----:B------:R-:W-:-:S03]  /*0e50*/  ISETP.GE.U32.AND P1, PT, R16, 0x20, PT ;  /* 0x000000201000780c */ /* 0x000fc60003f26070 */
[----:B------:R-:W-:-:S05]  /*0e60*/  IMAD.IADD R20, R20, 0x1, R17 ;  /* 0x0000000114147824 */ /* 0x000fca00078e0211 */
[----:B------:R-:W-:Y:S01]  /*0e70*/  SEL R23, R3, R20, !P1 ;  /* 0x0000001403177207 */ /* 0x000fe20004800000 */
[----:B------:R-:W-:Y:S06]  /*0e80*/  @P0 BRA `(.L_x_97) ;  /* 0x0000000800b00947 */ /* 0x000fec0003800000 */
[----:B------:R-:W0:Y:S01]  /*0e90*/  LDC.64 R20, c[0x0][0x390] ;  /* 0x0000e400ff147b82 */ /* 0x000e220000000a00 */
[----:B------:R-:W-:Y:S02]  /*0ea0*/  ISETP.NE.AND P1, PT, R16, RZ, PT ;  /* 0x000000ff1000720c */ /* 0x000fe40003f25270 */
[----:B------:R-:W-:-:S05]  /*0eb0*/  LOP3.LUT R3, RZ, R16, RZ, 0x33, !PT ;  /* 0x00000010ff037212 */ /* 0x000fca00078e33ff */
[----:B------:R-:W-:-:S06]  /*0ec0*/  IMAD.IADD R40, R42, 0x1, R3 ;  /* 0x000000012a287824 */ /* 0x000fcc00078e0203 */
        /* <DEDUP_REMOVED lines=11> */
.L_x_127:
[----:B------:R-:W-:Y:S05]  /*0f80*/  @!P0 BRA `(.L_x_99) ;  /* 0x0000000000748947 */ /* 0x000fea0003800000 */
[----:B------:R-:W-:-:S07]  /*0f90*/  IMAD.MOV.U32 R3, RZ, RZ, 0x3b8 ;  /* 0x000003b8ff037424 */ /* 0x000fce00078e00ff */
.L_x_101:
[----:B------:R-:W-:Y:S02]  /*0fa0*/  VIADD R27, R3, 0x1 ;  /* 0x00000001031b7836 */ /* 0x000fe40000000000 */
[----:B------:R-:W-:Y:S02]  /*0fb0*/  IMAD R42, R42, 0x41a7, RZ ;  /* 0x000041a72a2a7824 */ /* 0x000fe400078e02ff */
[----:B------:R-:W0:Y:S01]  /*0fc0*/  I2F.U32.RP R22, R27 ;  /* 0x0000001b00167306 */ /* 0x000e220000209000 */
[----:B------:R-:W-:Y:S01]  /*0fd0*/  IMAD.MOV R29, RZ, RZ, -R27 ;  /* 0x000000ffff1d7224 */ /* 0x000fe200078e0a1b */
[----:B------:R-:W-:Y:S02]  /*0fe0*/  ISETP.NE.U32.AND P2, PT, R27, RZ, PT ;  /* 0x000000ff1b00720c */ /* 0x000fe40003f45070 */
[----:B------:R-:W-:-:S04]  /*0ff0*/  LOP3.LUT R42, R42, 0x7fffffff, RZ, 0xc0, !PT ;  /* 0x7fffffff2a2a7812 */ /* 0x000fc800078ec0ff */
[----:B0-----:R-:W0:Y:S02]  /*1000*/  MUFU.RCP R22, R22 ;  /* 0x0000001600167308 */ /* 0x001e240000001000 */
[----:B0-----:R-:W-:-:S06]  /*1010*/  VIADD R20, R22, 0xffffffe ;  /* 0x0ffffffe16147836 */ /* 0x001fcc0000000000 */
[----:B------:R0:W1:Y:S02]  /*1020*/  F2I.FTZ.U32.TRUNC.NTZ R21, R20 ;  /* 0x0000001400157305 */ /* 0x000064000021f000 */
[----:B0-----:R-:W-:Y:S02]  /*1030*/  IMAD.MOV.U32 R20, RZ, RZ, RZ ;  /* 0x000000ffff147224 */ /* 0x001fe400078e00ff */
[----:B-1----:R-:W-:-:S04]  /*1040*/  IMAD R29, R29, R21, RZ ;  /* 0x000000151d1d7224 */ /* 0x002fc800078e02ff */
[----:B------:R-:W-:-:S06]  /*1050*/  IMAD.HI.U32 R21, R21, R29, R20 ;  /* 0x0000001d15157227 */ /* 0x000fcc00078e0014 */
[----:B------:R-:W-:-:S04]  /*1060*/  IMAD.HI.U32 R21, R21, R42, RZ ;  /* 0x0000002a15157227 */ /* 0x000fc800078e00ff */
[----:B------:R-:W-:-:S04]  /*1070*/  IMAD.MOV R21, RZ, RZ, -R21 ;  /* 0x000000ffff157224 */ /* 0x000fc800078e0a15 */
[----:B------:R-:W-:-:S05]  /*1080*/  IMAD R22, R27, R21, R42 ;  /* 0x000000151b167224 */ /* 0x000fca00078e022a */
[----:B------:R-:W-:-:S13]  /*1090*/  ISETP.GE.U32.AND P0, PT, R22, R27, PT ;  /* 0x0000001b1600720c */ /* 0x000fda0003f06070 */
[----:B------:R-:W-:-:S05]  /*10a0*/  @P0 IMAD.IADD R22, R22, 0x1, -R27 ;  /* 0x0000000116160824 */ /* 0x000fca00078e0a1b */
[----:B------:R-:W-:-:S13]  /*10b0*/  ISETP.GE.U32.AND P0, PT, R22, R27, PT ;  /* 0x0000001b1600720c */ /* 0x000fda0003f06070 */
[----:B------:R-:W-:Y:S01]  /*10c0*/  @P0 IMAD.IADD R22, R22, 0x1, -R27 ;  /* 0x0000000116160824 */ /* 0x000fe200078e0a1b */
[----:B------:R-:W-:-:S04]  /*10d0*/  @!P2 LOP3.LUT R22, RZ, R27, RZ, 0x33, !PT ;  /* 0x0000001bff16a212 */ /* 0x000fc800078e33ff */
[----:B------:R-:W-:Y:S05]  /*10e0*/  NANOSLEEP R22 ;  /* 0x000000160000735d */ /* 0x000fea0003800000 */
[----:B------:R-:W2:Y:S01]  /*10f0*/  LD.E.64.STRONG.GPU R26, desc[UR8][R16.64+0x100] ;  /* 0x00010008101a7980 */ /* 0x000ea2000c10fb00 */
[----:B------:R-:W-:Y:S01]  /*1100*/  UMOV UR5, 0xffffffff ;  /* 0xffffffff00057882 */ /* 0x000fe20000000000 */
[----:B------:R-:W-:Y:S02]  /*1110*/  SHF.R.U32.HI R3, RZ, 0x1, R3 ;  /* 0x00000001ff037819 */ /* 0x000fe40000011603 */
[----:B--2---:R-:W-:Y:S01]  /*1120*/  ISETP.NE.AND P0, PT, R26, 0x63, PT ;  /* 0x000000631a00780c */ /* 0x004fe20003f05270 */
[----:B------:R-:W-:-:S12]  /*1130*/  BRA.DIV UR5, `(.L_x_100) ;  /* 0x0000003605187947 */ /* 0x000fd8000b800000 */
[----:B------:R-:W-:-:S13]  /*1140*/  VOTE.ANY P0, !P0 ;  /* 0x0000000000ff7806 */ /* 0x000fda0004000100 */
.L_x_130:
[----:B------:R-:W-:Y:S05]  /*1150*/  @P0 BRA `(.L_x_101) ;  /* 0xfffffffc00900947 */ /* 0x000fea000383ffff */
.L_x_99:
[----:B------:R-:W-:Y:S01]  /*1160*/  UMOV UR5, 0xffffffff ;  /* 0xffffffff00057882 */ /* 0x000fe20000000000 */
[----:B------:R-:W-:Y:S02]  /*1170*/  ISETP.NE.AND P0, PT, R26, 0x65, PT ;  /* 0x000000651a00780c */ /* 0x000fe40003f05270 */
[----:B------:R-:W-:Y:S11]  /*1180*/  BRA.DIV UR5, `(.L_x_102) ;  /* 0x0000003605247947 */ /* 0x000ff6000b800000 */
[----:B------:R-:W0:Y:S01]  /*1190*/  S2R R30, SR_GEMASK ;  /* 0x00000000001e7919 */ /* 0x000e220000003c00 */
[----:B------:R-:W-:Y:S01]  /*11a0*/  VOTE.ANY R21, PT, !P0 ;  /* 0x0000000000157806 */ /* 0x000fe200040e0100 */
[C---:B------:R-:W-:Y:S02]  /*11b0*/  VIADD R41, R39.reuse, 0x2 ;  /* 0x0000000227297836 */ /* 0x040fe40000000000 */
[C---:B------:R-:W-:Y:S02]  /*11c0*/  VIADD R43, R39.reuse, 0x4 ;  /* 0x00000004272b7836 */ /* 0x040fe40000000000 */
[C---:B------:R-:W-:Y:S02]  /*11d0*/  VIADD R44, R39.reuse, 0x8 ;  /* 0x00000008272c7836 */ /* 0x040fe40000000000 */
[----:B------:R-:W-:Y:S01]  /*11e0*/  VIADD R45, R39, 0x10 ;  /* 0x00000010272d7836 */ /* 0x000fe20000000000 */
[----:B0-----:R-:W-:-:S05]  /*11f0*/  LOP3.LUT R21, R21, 0x80000000, R30, 0xec, !PT ;  /* 0x8000000015157812 */ /* 0x001fca00078eec1e */
[----:B------:R-:W-:-:S05]  /*1200*/  VIADD R16, R21, 0xffffffff ;  /* 0xffffffff15107836 */ /* 0x000fca0000000000 */
[----:B------:R-:W-:-:S04]  /*1210*/  LOP3.LUT R16, R21, R16, RZ, 0xc, !PT ;  /* 0x0000001015107212 */ /* 0x000fc800078e0cff */
[----:B------:R0:W1:Y:S02]  /*1220*/  POPC R20, R16 ;  /* 0x0000001000147309 */ /* 0x0000640000000000 */
[----:B0-----:R-:W0:Y:S01]  /*1230*/  LDC.64 R16, c[0x0][0x390] ;  /* 0x0000e400ff107b82 */ /* 0x001e220000000a00 */
[----:B-1----:R-:W1:Y:S01]  /*1240*/  SHFL.DOWN PT, R22, R27, 0x1, R20 ;  /* 0x082000001b167989 */ /* 0x002e6200000e0014 */
[-C--:B------:R-:W-:Y:S02]  /*1250*/  ISETP.GE.AND P0, PT, R39, R20.reuse, PT ;  /* 0x000000142700720c */ /* 0x080fe40003f06270 */
[----:B------:R-:W-:Y:S02]  /*1260*/  ISETP.GT.AND P2, PT, R45, R20, PT ;  /* 0x000000142d00720c */ /* 0x000fe40003f44270 */
[----:B0-----:R-:W-:Y:S02]  /*1270*/  IADD3 R28, P3, PT, R16, 0x100, RZ ;  /* 0x00000100101c7810 */ /* 0x001fe40007f7e0ff */
[----:B-1----:R-:W-:-:S02]  /*1280*/  SEL R22, R22, RZ, !P0 ;  /* 0x000000ff16167207 */ /* 0x002fc40004000000 */
[----:B------:R-:W-:-:S03]  /*1290*/  ISETP.GT.AND P0, PT, R41, R20, PT ;  /* 0x000000142900720c */ /* 0x000fc60003f04270 */
[----:B------:R-:W-:-:S05]  /*12a0*/  IMAD.IADD R3, R22, 0x1, R27 ;  /* 0x0000000116037824 */ /* 0x000fca00078e021b */
[----:B------:R-:W0:Y:S02]  /*12b0*/  SHFL.DOWN PT, R22, R3, 0x2, R20 ;  /* 0x0840000003167989 */ /* 0x000e2400000e0014 */
[----:B0-----:R-:W-:Y:S02]  /*12c0*/  SEL R22, R22, RZ, !P0 ;  /* 0x000000ff16167207 */ /* 0x001fe40004000000 */
[----:B------:R-:W-:-:S03]  /*12d0*/  ISETP.GT.AND P0, PT, R43, R20, PT ;  /* 0x000000142b00720c */ /* 0x000fc60003f04270 */
[----:B------:R-:W-:Y:S02]  /*12e0*/  IMAD.IADD R29, R3, 0x1, R22 ;  /* 0x00000001031d7824 */ /* 0x000fe400078e0216 */
[----:B------:R-:W-:-:S03]  /*12f0*/  IMAD.X R3, RZ, RZ, R17, P3 ;  /* 0x000000ffff037224 */ /* 0x000fc600018e0611 */
        /* <DEDUP_REMOVED lines=10> */
[----:B0-----:R-:W-:-:S05]  /*13a0*/  SEL R22, R22, RZ, !P2 ;  /* 0x000000ff16167207 */ /* 0x001fca0005000000 */
[----:B------:R-:W-:-:S07]  /*13b0*/  IMAD.IADD R46, R47, 0x1, R22 ;  /* 0x000000012f2e7824 */ /* 0x000fce00078e0216 */
.L_x_139:
[----:B------:R-:W-:Y:S05]  /*13c0*/  @!P0 BRA `(.L_x_103) ;  /* 0x0000000400248947 */ /* 0x000fea0003800000 */
[----:B------:R-:W-:-:S07]  /*13d0*/  IMAD.MOV.U32 R29, RZ, RZ, 0x3b8 ;  /* 0x000003b8ff1d7424 */ /* 0x000fce00078e00ff */
.L_x_109:
[----:B------:R-:W-:Y:S02]  /*13e0*/  IMAD.MOV.U32 R16, RZ, RZ, R28 ;  /* 0x000000ffff107224 */ /* 0x000fe400078e001c */
[----:B------:R-:W-:Y:S02]  /*13f0*/  IMAD.MOV.U32 R17, RZ, RZ, R3 ;  /* 0x000000ffff117224 */ /* 0x000fe400078e0003 */
        /* <DEDUP_REMOVED lines=8> */
.L_x_142:
[----:B------:R-:W-:Y:S05]  /*1480*/  @!P0 BRA `(.L_x_105) ;  /* 0x0000000000748947 */ /* 0x000fea0003800000 */
[----:B------:R-:W-:-:S07]  /*1490*/  IMAD.MOV.U32 R22, RZ, RZ, R29 ;  /* 0x000000ffff167224 */ /* 0x000fce00078e001d */
.L_x_107:
        /* <DEDUP_REMOVED lines=27> */
.L_x_145:
[----:B------:R-:W-:Y:S05]  /*1650*/  @P0 BRA `(.L_x_107) ;  /* 0xfffffffc00900947 */ /* 0x000fea000383ffff */
.L_x_105:
[----:B------:R-:W-:Y:S01]  /*1660*/  UMOV UR5, 0xffffffff ;  /* 0xffffffff00057882 */ /* 0x000fe20000000000 */
[----:B------:R-:W-:Y:S02]  /*1670*/  ISETP.NE.AND P0, PT, R26, 0x65, PT ;  /* 0x000000651a00780c */ /* 0x000fe40003f05270 */
[----:B------:R-:W-:Y:S11]  /*1680*/  BRA.DIV UR5, `(.L_x_108) ;  /* 0x0000003605287947 */ /* 0x000ff6000b800000 */
[----:B------:R-:W-:Y:S01]  /*1690*/  VOTE.ANY R21, PT, !P0 ;  /* 0x0000000000157806 */ /* 0x000fe200040e0100 */
[----:B------:R-:W-:-:S03]  /*16a0*/  VIADD R40, R40, 0xffffffe0 ;  /* 0xffffffe028287836 */ /* 0x000fc60000000000 */
[----:B------:R-:W-:-:S05]  /*16b0*/  LOP3.LUT R21, R21, 0x80000000, R30, 0xec, !PT ;  /* 0x8000000015157812 */ /* 0x000fca00078eec1e */
        /* <DEDUP_REMOVED lines=25> */
.L_x_154:
[----:B------:R-:W-:Y:S05]  /*1850*/  @P0 BRA `(.L_x_109) ;  /* 0xfffffff800e00947 */ /* 0x000fea000383ffff */
.L_x_103:
        /* <DEDUP_REMOVED lines=8> */
[----:B0-----:R-:W-:-:S05]  /*18e0*/  @!P1 LEA R3, R16, R3, 0x18 ;  /* 0x0000000310039211 */ /* 0x001fca00078ec0ff */
[----:B------:R1:W-:Y:S04]  /*18f0*/  @!P1 STS [R3+0x8], R31 ;  /* 0x0000081f03009388 */ /* 0x0003e80000000800 */
[----:B------:R1:W-:Y:S01]  /*1900*/  @!P1 STS [R3+0x4], R46 ;  /* 0x0000042e03009388 */ /* 0x0003e20000000800 */
[----:B--2---:R-:W-:Y:S01]  /*1910*/  @!P0 LEA R17, R20, R17, 0x18 ;  /* 0x0000001114118211 */ /* 0x004fe200078ec0ff */
[----:B------:R-:W-:Y:S02]  /*1920*/  IMAD.MOV.U32 R20, RZ, RZ, R23 ;  /* 0x000000ffff147224 */ /* 0x000fe400078e0017 */
[----:B------:R-:W-:Y:S02]  /*1930*/  @!P0 IMAD.MOV.U32 R20, RZ, RZ, R46 ;  /* 0x000000ffff148224 */ /* 0x000fe400078e002e */
[----:B------:R1:W-:Y:S05]  /*1940*/  @!P0 STS [R17+0x4c], R46 ;  /* 0x00004c2e11008388 */ /* 0x0003ea0000000800 */
.L_x_97:
[----:B------:R-:W-:Y:S05]  /*1950*/  WARPSYNC.ALL ;  /* 0x0000000000007948 */ /* 0x000fea0003800000 */
[----:B------:R-:W0:Y:S08]  /*1960*/  S2UR UR6, SR_CgaCtaId ;  /* 0x00000000000679c3 */ /* 0x000e300000008800 */
[----:B------:R-:W-:Y:S06]  /*1970*/  BAR.SYNC.DEFER_BLOCKING 0x0 ;  /* 0x0000000000007b1d */ /* 0x000fec0000010000 */
[----:B------:R-:W-:Y:S01]  /*1980*/  UMOV UR5, 0x400 ;  /* 0x0000040000057882 */ /* 0x000fe20000000000 */
[----:B------:R-:W2:Y:S01]  /*1990*/  S2R R16, SR_TID.X ;  /* 0x0000000000107919 */ /* 0x000ea20000002100 */
[----:B0-----:R-:W-:-:S09]  /*19a0*/  ULEA UR5, UR6, UR5, 0x18 ;  /* 0x0000000506057291 */ /* 0x001fd2000f8ec0ff */
[----:B-1----:R-:W0:Y:S01]  /*19b0*/  LDS R3, [UR5+0x4c] ;  /* 0x00004c05ff037984 */ /* 0x002e220008000800 */
[----:B--2---:R-:W-:-:S04]  /*19c0*/  ISETP.NE.AND P0, PT, R16, RZ, PT ;  /* 0x000000ff1000720c */ /* 0x004fc80003f05270 */
[----:B0-----:R-:W-:-:S05]  /*19d0*/  SEL R3, R3, RZ, P0 ;  /* 0x000000ff03037207 */ /* 0x001fca0000000000 */
[----:B------:R-:W-:-:S07]  /*19e0*/  IMAD.IADD R44, R3, 0x1, R20 ;  /* 0x00000001032c7824 */ /* 0x000fce00078e0214 */
.L_x_96:
[----:B------:R-:W-:Y:S05]  /*19f0*/  BSYNC.RECONVERGENT B0 ;  /* 0x0000000000007941 */ /* 0x000fea0003800200 */
.L_x_94:
[----:B------:R-:W-:Y:S01]  /*1a00*/  IMAD.IADD R45, R36, 0x1, R44 ;  /* 0x00000001242d7824 */ /* 0x000fe200078e022c */
[----:B------:R-:W1:Y:S01]  /*1a10*/  S2R R3, SR_TID.X ;  /* 0x0000000000037919 */ /* 0x000e620000002100 */
[----:B------:R-:W2:Y:S01]  /*1a20*/  S2UR UR6, SR_CgaCtaId ;  /* 0x00000000000679c3 */ /* 0x000ea20000008800 */
[----:B------:R-:W-:Y:S01]  /*1a30*/  UMOV UR5, 0x400 ;  /* 0x0000040000057882 */ /* 0x000fe20000000000 */
[----:B0-----:R-:W-:Y:S01]  /*1a40*/  IMAD.IADD R16, R37, 0x1, R45 ;  /* 0x0000000125107824 */ /* 0x001fe200078e022d */
[----:B------:R-:W0:Y:S03]  /*1a50*/  S2R R24, SR_LANEID ;  /* 0x0000000000187919 */ /* 0x000e260000000000 */
[----:B------:R-:W-:Y:S02]  /*1a60*/  IMAD.IADD R17, R34, 0x1, R16 ;  /* 0x0000000122117824 */ /* 0x000fe400078e0210 */
[----:B------:R-:W-:Y:S02]  /*1a70*/  BAR.SYNC.DEFER_BLOCKING 0x0 ;  /* 0x0000000000007b1d */ /* 0x000fe40000010000 */
[----:B------:R-:W-:-:S04]  /*1a80*/  IMAD.IADD R22, R35, 0x1, R17 ;  /* 0x0000000123167824 */ /* 0x000fc800078e0211 */
[----:B------:R-:W-:-:S04]  /*1a90*/  IMAD.IADD R23, R32, 0x1, R22 ;  /* 0x0000000120177824 */ /* 0x000fc800078e0216 */
[----:B------:R-:W-:-:S04]  /*1aa0*/  IMAD.IADD R20, R33, 0x1, R23 ;  /* 0x0000000121147824 */ /* 0x000fc800078e0217 */
[----:B------:R-:W-:Y:S01]  /*1ab0*/  IMAD.IADD R21, R18, 0x1, R20 ;  /* 0x0000000112157824 */ /* 0x000fe200078e0214 */
[----:B--2---:R-:W-:-:S03]  /*1ac0*/  ULEA UR5, UR6, UR5, 0x18 ;  /* 0x0000000506057291 */ /* 0x004fc6000f8ec0ff */
[----:B------:R-:W-:Y:S01]  /*1ad0*/  IMAD.IADD R18, R19, 0x1, R21 ;  /* 0x0000000113127824 */ /* 0x000fe200078e0215 */
[----:B------:R-:W2:Y:S03]  /*1ae0*/  LDCU.64 UR6, c[0x0][0x388] ;  /* 0x00007100ff0677ac */ /* 0x000ea60008000a00 */
[----:B------:R-:W-:Y:S01]  /*1af0*/  IMAD.IADD R19, R14, 0x1, R18 ;  /* 0x000000010e137824 */ /* 0x000fe200078e0212 */
[----:B-1----:R-:W-:-:S03]  /*1b00*/  SHF.R.U32.HI R3, RZ, 0x5, R3 ;  /* 0x00000005ff037819 */ /* 0x002fc60000011603 */
[----:B------:R-:W-:Y:S02]  /*1b10*/  IMAD.IADD R14, R15, 0x1, R19 ;  /* 0x000000010f0e7824 */ /* 0x000fe400078e0213 */
[----:B0-----:R-:W-:Y:S02]  /*1b20*/  IMAD R3, R3, 0x2c0, R24 ;  /* 0x000002c003037824 */ /* 0x001fe400078e0218 */
[----:B------:R-:W-:-:S03]  /*1b30*/  IMAD.IADD R15, R12, 0x1, R14 ;  /* 0x000000010c0f7824 */ /* 0x000fc600078e020e */
[----:B------:R-:W-:Y:S01]  /*1b40*/  LEA R49, R3, UR5, 0x2 ;  /* 0x0000000503317c11 */ /* 0x000fe2000f8e10ff */
[----:B------:R-:W-:Y:S01]  /*1b50*/  IMAD.IADD R12, R13, 0x1, R15 ;  /* 0x000000010d0c7824 */ /* 0x000fe200078e020f */
[----:B--2---:R-:W-:-:S03]  /*1b60*/  IADD3 R38, P0, PT, R38, UR6, RZ ;  /* 0x0000000626267c10 */ /* 0x004fc6000ff1e0ff */
[----:B------:R-:W-:Y:S02]  /*1b70*/  IMAD.IADD R13, R10, 0x1, R12 ;  /* 0x000000010a0d7824 */ /* 0x000fe400078e020c */
[----:B------:R-:W-:Y:S01]  /*1b80*/  IMAD R24, R24, 0x54, R49 ;  /* 0x0000005418187824 */ /* 0x000fe200078e0231 */
[----:B------:R-:W-:Y:S01]  /*1b90*/  IADD3.X R39, PT, PT, R0, UR7, RZ, P0, !PT ;  /* 0x0000000700277c10 */ /* 0x000fe200087fe4ff */
[----:B------:R-:W-:-:S03]  /*1ba0*/  IMAD.IADD R10, R11, 0x1, R13 ;  /* 0x000000010b0a7824 */ /* 0x000fc600078e020d */
[----:B------:R-:W-:Y:S01]  /*1bb0*/  STS.64 [R24], R44 ;  /* 0x0000002c18007388 */ /* 0x000fe20000000a00 */
[----:B------:R-:W-:-:S03]  /*1bc0*/  IMAD.IADD R11, R8, 0x1, R10 ;  /* 0x00000001080b7824 */ /* 0x000fc600078e020a */
[----:B------:R-:W-:Y:S01]  /*1bd0*/  STS.64 [R24+0x8], R16 ;  /* 0x0000081018007388 */ /* 0x000fe20000000a00 */
        /* <DEDUP_REMOVED lines=11> */
[----:B------:R-:W-:Y:S04]  /*1c90*/  STS.64 [R24+0x38], R10 ;  /* 0x0000380a18007388 */ /* 0x000fe80000000a00 */
[----:B------:R-:W-:Y:S04]  /*1ca0*/  STS.64 [R24+0x40], R8 ;  /* 0x0000400818007388 */ /* 0x000fe80000000a00 */
[----:B------:R-:W-:Y:S04]  /*1cb0*/  STS.64 [R24+0x48], R6 ;  /* 0x0000480618007388 */ /* 0x000fe80000000a00 */
[----:B------:R-:W-:Y:S01]  /*1cc0*/  STS.64 [R24+0x50], R4 ;  /* 0x0000500418007388 */ /* 0x000fe20000000a00 */
[----:B------:R-:W-:-:S03]  /*1cd0*/  NOP ;  /* 0x0000000000007918 */ /* 0x000fc60000000000 */
[----:B------:R-:W0:Y:S04]  /*1ce0*/  LDS R3, [R49] ;  /* 0x0000000031037984 */ /* 0x000e280000000800 */
[----:B------:R-:W1:Y:S04]  /*1cf0*/  LDS R17, [R49+0x80] ;  /* 0x0000800031117984 */ /* 0x000e680000000800 */
        /* <DEDUP_REMOVED lines=43> */
.L_x_93:
[----:B------:R-:W-:-:S13]  /*1fb0*/  ISETP.NE.AND P0, PT, R0, RZ, PT ;  /* 0x000000ff0000720c */ /* 0x000fda0003f05270 */
[----:B------:R-:W-:Y:S05]  /*1fc0*/  @!P0 EXIT ;  /* 0x000000000000894d */ /* 0x000fea0003800000 */
[----:B------:R-:W0:Y:S02]  /*1fd0*/  LDC.64 R4, c[0x0][0x380] ;  /* 0x0000e000ff047b82 */ /* 0x000e240000000a00 */
[----:B0-----:R-:W-:-:S05]  /*1fe0*/  IMAD.WIDE.U32 R4, R7, 0x4, R4 ;  /* 0x0000000407047825 */ /* 0x001fca00078e0004 */
[----:B------:R0:W2:Y:S01]  /*1ff0*/  LDG.E R6, desc[UR8][R4.64] ;  /* 0x0000000804067981 */ /* 0x0000a2000c1e1900 */
[----:B------:R-:W3:Y:S02]  /*2000*/  S2R R2, SR_TID.X ;  /* 0x0000000000027919 */ /* 0x000ee40000002100 */
[C---:B---3--:R-:W-:Y:S02]  /*2010*/  LOP3.LUT R3, R2.reuse, 0x1f, RZ, 0xc0, !PT ;  /* 0x0000001f02037812 */ /* 0x048fe400078ec0ff */
[----:B------:R-:W-:-:S05]  /*2020*/  LOP3.LUT R8, R2, 0x3e0, RZ, 0xc0, !PT ;  /* 0x000003e002087812 */ /* 0x000fca00078ec0ff */
[----:B------:R-:W-:-:S04]  /*2030*/  IMAD R3, R8, 0x16, R3 ;  /* 0x0000001608037824 */ /* 0x000fc800078e0203 */
[C---:B------:R-:W-:Y:S01]  /*2040*/  VIADD R7, R3.reuse, 0x20 ;  /* 0x0000002003077836 */ /* 0x040fe20000000000 */
[C---:B------:R-:W-:Y:S01]  /*2050*/  ISETP.GE.U32.AND P6, PT, R3.reuse, R0, PT ;  /* 0x000000000300720c */ /* 0x040fe20003fc6070 */
[C---:B------:R-:W-:Y:S01]  /*2060*/  VIADD R9, R3.reuse, 0x40 ;  /* 0x0000004003097836 */ /* 0x040fe20000000000 */
[C---:B0-----:R-:W-:Y:S01]  /*2070*/  LEA R4, P1, R3.reuse, R4, 0x2 ;  /* 0x0000000403047211 */ /* 0x041fe200078210ff */
[----:B------:R-:W-:Y:S01]  /*2080*/  VIADD R11, R3, 0x60 ;  /* 0x00000060030b7836 */ /* 0x000fe20000000000 */
[-C--:B------:R-:W-:Y:S01]  /*2090*/  ISETP.GE.U32.AND P5, PT, R7, R0.reuse, PT ;  /* 0x000000000700720c */ /* 0x080fe20003fa6070 */
[----:B------:R-:W-:Y:S01]  /*20a0*/  VIADD R7, R3, 0x80 ;  /* 0x0000008003077836 */ /* 0x000fe20000000000 */
[-C--:B------:R-:W-:Y:S01]  /*20b0*/  ISETP.GE.U32.AND P0, PT, R9, R0.reuse, PT ;  /* 0x000000000900720c */ /* 0x080fe20003f06070 */
[----:B------:R-:W-:Y:S01]  /*20c0*/  IMAD.X R5, RZ, RZ, R5, P1 ;  /* 0x000000ffff057224 */ /* 0x000fe200008e0605 */
[-C--:B------:R-:W-:Y:S01]  /*20d0*/  ISETP.GE.U32.AND P4, PT, R11, R0.reuse, PT ;  /* 0x000000000b00720c */ /* 0x080fe20003f86070 */
[----:B------:R-:W-:Y:S01]  /*20e0*/  VIADD R9, R3, 0xa0 ;  /* 0x000000a003097836 */ /* 0x000fe20000000000 */
[----:B------:R-:W-:Y:S01]  /*20f0*/  ISETP.GE.U32.AND P3, PT, R7, R0, PT ;  /* 0x000000000700720c */ /* 0x000fe20003f66070 */
[----:B------:R-:W-:-:S03]  /*2100*/  VIADD R7, R3, 0xc0 ;  /* 0x000000c003077836 */ /* 0x000fc60000000000 */
[-C--:B------:R-:W-:Y:S01]  /*2110*/  ISETP.GE.U32.AND P2, PT, R9, R0.reuse, PT ;  /* 0x000000000900720c */ /* 0x080fe20003f46070 */
[----:B------:R-:W-:Y:S01]  /*2120*/  VIADD R9, R3, 0x100 ;  /* 0x0000010003097836 */ /* 0x000fe20000000000 */
[-C--:B------:R-:W-:Y:S01]  /*2130*/  ISETP.GE.U32.AND P1, PT, R7, R0.reuse, PT ;  /* 0x000000000700720c */ /* 0x080fe20003f26070 */
[C---:B------:R-:W-:Y:S02]  /*2140*/  VIADD R7, R3.reuse, 0xe0 ;  /* 0x000000e003077836 */ /* 0x040fe40000000000 */
[----:B------:R-:W-:Y:S02]  /*2150*/  VIADD R39, R3, 0x2a0 ;  /* 0x000002a003277836 */ /* 0x000fe40000000000 */
[----:B--2---:R-:W-:Y:S02]  /*2160*/  IMAD.MOV.U32 R16, RZ, RZ, R6 ;  /* 0x000000ffff107224 */ /* 0x004fe400078e0006 */
[----:B------:R-:W2:Y:S01]  /*2170*/  @!P6 LDG.E R6, desc[UR8][R4.64] ;  /* 0x000000080406e981 */ /* 0x000ea2000c1e1900 */
[----:B------:R-:W-:Y:S01]  /*2180*/  ISETP.GE.U32.AND P6, PT, R7, R0, PT ;  /* 0x000000000700720c */ /* 0x000fe20003fc6070 */
[----:B------:R-:W-:-:S02]  /*2190*/  IMAD.MOV.U32 R10, RZ, RZ, R16 ;  /* 0x000000ffff0a7224 */ /* 0x000fc400078e0010 */
[----:B------:R-:W-:Y:S02]  /*21a0*/  VIADD R7, R3, 0x120 ;  /* 0x0000012003077836 */ /* 0x000fe40000000000 */
[--C-:B------:R-:W-:Y:S02]  /*21b0*/  IMAD.MOV.U32 R12, RZ, RZ, R16.reuse ;  /* 0x000000ffff0c7224 */ /* 0x100fe400078e0010 */
[----:B------:R-:W3:Y:S01]  /*21c0*/  @!P0 LDG.E R10, desc[UR8][R4.64+0x100] ;  /* 0x00010008040a8981 */ /* 0x000ee2000c1e1900 */
[-C--:B------:R-:W-:Y:S01]  /*21d0*/  ISETP.GE.U32.AND P0, PT, R7, R0.reuse, PT ;  /* 0x000000000700720c */ /* 0x080fe20003f06070 */
[----:B------:R-:W-:Y:S02]  /*21e0*/  VIADD R7, R3, 0x140 ;  /* 0x0000014003077836 */ /* 0x000fe40000000000 */
[--C-:B------:R-:W-:Y:S01]  /*21f0*/  IMAD.MOV.U32 R8, RZ, RZ, R16.reuse ;  /* 0x000000ffff087224 */ /* 0x100fe200078e0010 */
[----:B------:R-:W4:Y:S01]  /*2200*/  @!P4 LDG.E R12, desc[UR8][R4.64+0x180] ;  /* 0x00018008040cc981 */ /* 0x000f22000c1e1900 */
[----:B------:R-:W-:Y:S01]  /*2210*/  IMAD.MOV.U32 R18, RZ, RZ, R16 ;  /* 0x000000ffff127224 */ /* 0x000fe200078e0010 */
[----:B------:R-:W-:Y:S01]  /*2220*/  ISETP.GE.U32.AND P4, PT, R7, R0, PT ;  /* 0x000000000700720c */ /* 0x000fe20003f86070 */
[----:B------:R-:W-:-:S02]  /*2230*/  VIADD R7, R3, 0x180 ;  /* 0x0000018003077836 */ /* 0x000fc40000000000 */
[----:B------:R-:W4:Y:S01]  /*2240*/  @!P5 LDG.E R8, desc[UR8][R4.64+0x80] ;  /* 0x000080080408d981 */ /* 0x000f22000c1e1900 */
[-C--:B------:R-:W-:Y:S01]  /*2250*/  ISETP.GE.U32.AND P5, PT, R9, R0.reuse, PT ;  /* 0x000000000900720c */ /* 0x080fe20003fa6070 */
[--C-:B------:R-:W-:Y:S02]  /*2260*/  IMAD.MOV.U32 R20, RZ, RZ, R16.reuse ;  /* 0x000000ffff147224 */ /* 0x100fe400078e0010 */
[----:B------:R-:W4:Y:S01]  /*2270*/  @!P2 LDG.E R18, desc[UR8][R4.64+0x280] ;  /* 0x000280080412a981 */ /* 0x000f22000c1e1900 */
[-C--:B------:R-:W-:Y:S01]  /*2280*/  ISETP.GE.U32.AND P2, PT, R7, R0.reuse, PT ;  /* 0x000000000700720c */ /* 0x080fe20003f46070 */
[C---:B------:R-:W-:Y:S02]  /*2290*/  VIADD R7, R3.reuse, 0x1a0 ;  /* 0x000001a003077836 */ /* 0x040fe40000000000 */
[--C-:B------:R-:W-:Y:S01]  /*22a0*/  IMAD.MOV.U32 R14, RZ, RZ, R16.reuse ;  /* 0x000000ffff0e7224 */ /* 0x100fe200078e0010 */
[----:B------:R-:W4:Y:S01]  /*22b0*/  @!P1 LDG.E R20, desc[UR8][R4.64+0x300] ;  /* 0x0003000804149981 */ /* 0x000f22000c1e1900 */
[----:B------:R-:W-:Y:S01]  /*22c0*/  VIADD R9, R3, 0x160 ;  /* 0x0000016003097836 */ /* 0x000fe20000000000 */
[----:B------:R-:W-:Y:S01]  /*22d0*/  ISETP.GE.U32.AND P1, PT, R7, R0, PT ;  /* 0x000000000700720c */ /* 0x000fe20003f26070 */
[----:B------:R-:W-:-:S02]  /*22e0*/  IMAD.MOV.U32 R24, RZ, RZ, R16 ;  /* 0x000000ffff187224 */ /* 0x000fc400078e0010 */
[----:B------:R-:W-:Y:S01]  /*22f0*/  VIADD R7, R3, 0x1e0 ;  /* 0x000001e003077836 */ /* 0x000fe20000000000 */
[----:B------:R-:W4:Y:S01]  /*2300*/  @!P3 LDG.E R14, desc[UR8][R4.64+0x200] ;  /* 0x00020008040eb981 */ /* 0x000f22000c1e1900 */
[--C-:B------:R-:W-:Y:S01]  /*2310*/  IMAD.MOV.U32 R22, RZ, RZ, R16.reuse ;  /* 0x000000ffff167224 */ /* 0x100fe200078e0010 */
[-C--:B------:R-:W-:Y:S01]  /*2320*/  ISETP.GE.U32.AND P3, PT, R9, R0.reuse, PT ;  /* 0x000000000900720c */ /* 0x080fe20003f66070 */
[----:B------:R-:W-:Y:S01]  /*2330*/  VIADD R9, R3, 0x1c0 ;  /* 0x000001c003097836 */ /* 0x000fe20000000000 */
[----:B------:R-:W4:Y:S01]  /*2340*/  @!P5 LDG.E R24, desc[UR8][R4.64+0x400] ;  /* 0x000400080418d981 */ /* 0x000f22000c1e1900 */
[--C-:B------:R-:W-:Y:S01]  /*2350*/  IMAD.MOV.U32 R26, RZ, RZ, R16.reuse ;  /* 0x000000ffff1a7224 */ /* 0x100fe200078e0010 */
[-C--:B------:R-:W-:Y:S01]  /*2360*/  ISETP.GE.U32.AND P5, PT, R7, R0.reuse, PT ;  /* 0x000000000700720c */ /* 0x080fe20003fa6070 */
[----:B------:R-:W-:Y:S01]  /*2370*/  VIADD R7, R3, 0x200 ;  /* 0x0000020003077836 */ /* 0x000fe20000000000 */
[----:B------:R-:W4:Y:S01]  /*2380*/  @!P6 LDG.E R22, desc[UR8][R4.64+0x380] ;  /* 0x000380080416e981 */ /* 0x000f22000c1e1900 */
[----:B------:R-:W-:Y:S01]  /*2390*/  ISETP.GE.U32.AND P6, PT, R9, R0, PT ;  /* 0x000000000900720c */ /* 0x000fe20003fc6070 */
[----:B------:R-:W-:-:S02]  /*23a0*/  IMAD.MOV.U32 R28, RZ, RZ, R16 ;  /* 0x000000ffff1c7224 */ /* 0x000fc400078e0010 */
[--C-:B------:R-:W-:Y:S01]  /*23b0*/  IMAD.MOV.U32 R30, RZ, RZ, R16.reuse ;  /* 0x000000ffff1e7224 */ /* 0x100fe200078e0010 */
[----:B------:R-:W4:Y:S01]  /*23c0*/  @!P0 LDG.E R26, desc[UR8][R4.64+0x480] ;  /* 0x00048008041a8981 */ /* 0x000f22000c1e1900 */
[-C--:B------:R-:W-:Y:S01]  /*23d0*/  ISETP.GE.U32.AND P0, PT, R7, R0.reuse, PT ;  /* 0x000000000700720c */ /* 0x080fe20003f06070 */
[C---:B------:R-:W-:Y:S02]  /*23e0*/  VIADD R9, R3.reuse, 0x220 ;  /* 0x0000022003097836 */ /* 0x040fe40000000000 */
[----:B------:R-:W-:Y:S01]  /*23f0*/  VIADD R7, R3, 0x240 ;  /* 0x0000024003077836 */ /* 0x000fe20000000000 */
[----:B------:R-:W4:Y:S01]  /*2400*/  @!P4 LDG.E R28, desc[UR8][R4.64+0x500] ;  /* 0x00050008041cc981 */ /* 0x000f22000c1e1900 */
[--C-:B------:R-:W-:Y:S01]  /*2410*/  IMAD.MOV.U32 R32, RZ, RZ, R16.reuse ;  /* 0x000000ffff207224 */ /* 0x100fe200078e0010 */
[-C--:B------:R-:W-:Y:S01]  /*2420*/  ISETP.GE.U32.AND P4, PT, R9, R0.reuse, PT ;  /* 0x000000000900720c */ /* 0x080fe20003f86070 */
[--C-:B------:R-:W-:Y:S01]  /*2430*/  IMAD.MOV.U32 R34, RZ, RZ, R16.reuse ;  /* 0x000000ffff227224 */ /* 0x100fe200078e0010 */
[----:B------:R-:W4:Y:S01]  /*2440*/  @!P3 LDG.E R30, desc[UR8][R4.64+0x580] ;  /* 0x00058008041eb981 */ /* 0x000f22000c1e1900 */
[----:B------:R-:W-:Y:S01]  /*2450*/  IMAD.MOV.U32 R36, RZ, RZ, R16 ;  /* 0x000000ffff247224 */ /* 0x000fe200078e0010 */
[----:B------:R-:W-:Y:S01]  /*2460*/  ISETP.GE.U32.AND P3, PT, R7, R0, PT ;  /* 0x000000000700720c */ /* 0x000fe20003f66070 */
[C---:B------:R-:W-:Y:S01]  /*2470*/  VIADD R7, R3.reuse, 0x260 ;  /* 0x0000026003077836 */ /* 0x040fe20000000000 */
[----:B------:R-:W4:Y:S01]  /*2480*/  @!P2 LDG.E R32, desc[UR8][R4.64+0x600] ;  /* 0x000600080420a981 */ /* 0x000f22000c1e1900 */
[----:B------:R-:W-:-:S03]  /*2490*/  VIADD R9, R3, 0x280 ;  /* 0x0000028003097836 */ /* 0x000fc60000000000 */
[----:B------:R-:W4:Y:S01]  /*24a0*/  @!P1 LDG.E R34, desc[UR8][R4.64+0x680] ;  /* 0x0006800804229981 */ /* 0x000f22000c1e1900 */
[-C--:B------:R-:W-:Y:S02]  /*24b0*/  ISETP.GE.U32.AND P2, PT, R7, R0.reuse, PT ;  /* 0x000000000700720c */ /* 0x080fe40003f46070 */
[-C--:B------:R-:W-:Y:S01]  /*24c0*/  ISETP.GE.U32.AND P1, PT, R9, R0.reuse, PT ;  /* 0x000000000900720c */ /* 0x080fe20003f26070 */
[----:B------:R-:W4:Y:S01]  /*24d0*/  @!P6 LDG.E R36, desc[UR8][R4.64+0x700] ;  /* 0x000700080424e981 */ /* 0x000f22000c1e1900 */
[----:B------:R-:W-:Y:S01]  /*24e0*/  ISETP.GE.U32.AND P6, PT, R39, R0, PT ;  /* 0x000000002700720c */ /* 0x000fe20003fc6070 */
[--C-:B------:R-:W-:Y:S02]  /*24f0*/  IMAD.MOV.U32 R46, RZ, RZ, R16.reuse ;  /* 0x000000ffff2e7224 */ /* 0x100fe400078e0010 */
[--C-:B------:R-:W-:Y:S02]  /*2500*/  IMAD.MOV.U32 R48, RZ, RZ, R16.reuse ;  /* 0x000000ffff307224 */ /* 0x100fe400078e0010 */
[----:B------:R-:W-:-:S02]  /*2510*/  IMAD.MOV.U32 R50, RZ, RZ, R16 ;  /* 0x000000ffff327224 */ /* 0x000fc400078e0010 */
        /* <DEDUP_REMOVED lines=13> */
[----:B------:R-:W-:Y:S01]  /*25f0*/  UMOV UR4, 0x400 ;  /* 0x0000040000047882 */ /* 0x000fe20000000000 */
[----:B------:R-:W-:Y:S01]  /*2600*/  ISETP.NE.AND P0, PT, R42, RZ, PT ;  /* 0x000000ff2a00720c */ /* 0x000fe20003f05270 */
[----:B-1----:R-:W-:-:S02]  /*2610*/  ULEA UR4, UR5, UR4, 0x18 ;  /* 0x0000000405047291 */ /* 0x002fc4000f8ec0ff */
[----:B0-----:R-:W-:-:S05]  /*2620*/  IMAD R41, R43, 0x2c0, R38 ;  /* 0x000002c02b297824 */ /* 0x001fca00078e0226 */
        /* <DEDUP_REMOVED lines=39> */
[----:B------:R-:W-:Y:S02]  /*28a0*/  ISETP.NE.AND P1, PT, R38, 0x1f, PT ;  /* 0x0000001f2600780c */ /* 0x000fe40003f25270 */
[----:B---3--:R-:W-:Y:S02]  /*28b0*/  IADD3 R16, PT, PT, R8, R7, R16 ;  /* 0x0000000708107210 */ /* 0x008fe40007ffe010 */
[----:B------:R-:W-:Y:S02]  /*28c0*/  ISETP.NE.AND P2, PT, R43, 0xb, PT ;  /* 0x0000000b2b00780c */ /* 0x000fe40003f45270 */
        /* <DEDUP_REMOVED lines=52> */
[----:B------:R-:W-:Y:S02]  /*2c10*/  ISETP.NE.AND P1, PT, R38, RZ, PT ;  /* 0x000000ff2600720c */ /* 0x000fe40003f25270 */
[----:B------:R-:W-:Y:S01]  /*2c20*/  SEL R16, R25, R16, !P0 ;  /* 0x0000001019107207 */ /* 0x000fe20004000000 */
[----:B------:R-:W-:Y:S01]  /*2c30*/  @!P2 IMAD.IADD R16, R26, 0x1, R25 ;  /* 0x000000011a10a824 */ /* 0x000fe200078e0219 */
[----:B------:R-:W-:-:S02]  /*2c40*/  ISETP.GE.U32.AND P0, PT, R2, 0x20, PT ;  /* 0x000000200200780c */ /* 0x000fc40003f06070 */
[----:B------:R-:W-:Y:S02]  /*2c50*/  SEL R37, R37, RZ, P1 ;  /* 0x000000ff25257207 */ /* 0x000fe40000800000 */
[----:B------:R-:W-:-:S04]  /*2c60*/  SEL R17, R16, RZ, P0 ;  /* 0x000000ff10117207 */ /* 0x000fc80000000000 */
[----:B-----5:R-:W-:Y:S01]  /*2c70*/  IADD3 R44, PT, PT, R17, R37, R44 ;  /* 0x00000025112c7210 */ /* 0x020fe20007ffe02c */
[----:B------:R-:W-:Y:S06]  /*2c80*/  BRA `(.L_x_111) ;  /* 0x0000000c00e87947 */ /* 0x000fec0003800000 */
.L_x_110:
[----:B0-2---:R-:W-:Y:S02]  /*2c90*/  IADD3 R16, PT, PT, R6, R5, R4 ;  /* 0x0000000506107210 */ /* 0x005fe40007ffe004 */
[----:B------:R-:W-:Y:S02]  /*2ca0*/  ISETP.NE.AND P1, PT, R38, 0x1f, PT ;  /* 0x0000001f2600780c */ /* 0x000fe40003f25270 */
        /* <DEDUP_REMOVED lines=52> */
[----:B------:R-:W-:Y:S01]  /*2ff0*/  SEL R16, R23, R16, !P0 ;  /* 0x0000001017107207 */ /* 0x000fe20004000000 */
[----:B------:R-:W-:Y:S01]  /*3000*/  IMAD.IADD R23, R44, 0x1, -R37 ;  /* 0x000000012c177824 */ /* 0x000fe200078e0a25 */
[C---:B------:R-:W-:Y:S02]  /*3010*/  ISETP.NE.AND P0, PT, R43.reuse, 0xa, PT ;  /* 0x0000000a2b00780c */ /* 0x040fe40003f05270 */
[----:B------:R-:W-:Y:S02]  /*3020*/  SEL R16, R24, R16, !P1 ;  /* 0x0000001018107207 */ /* 0x000fe40004800000 */
[----:B------:R-:W-:Y:S02]  /*3030*/  ISETP.NE.AND P1, PT, R43, 0xb, PT ;  /* 0x0000000b2b00780c */ /* 0x000fe40003f25270 */
[----:B------:R-:W-:Y:S02]  /*3040*/  SEL R16, R25, R16, !P0 ;  /* 0x0000001019107207 */ /* 0x000fe40004000000 */
[----:B------:R-:W-:-:S02]  /*3050*/  ISETP.GT.U32.AND P0, PT, R2, 0x1f, PT ;  /* 0x0000001f0200780c */ /* 0x000fc40003f04070 */
[----:B------:R-:W-:Y:S02]  /*3060*/  SEL R17, R23, RZ, P2 ;  /* 0x000000ff17117207 */ /* 0x000fe40001000000 */
        /* <DEDUP_REMOVED lines=20> */
.L_x_157:
[----:B------:R-:W-:Y:S05]  /*31b0*/  @!P0 BRA `(.L_x_114) ;  /* 0x0000000000748947 */ /* 0x000fea0003800000 */
[----:B------:R-:W-:-:S07]  /*31c0*/  IMAD.MOV.U32 R20, RZ, RZ, 0x3b8 ;  /* 0x000003b8ff147424 */ /* 0x000fce00078e00ff */
.L_x_116:
        /* <DEDUP_REMOVED lines=27> */
.L_x_160:
[----:B------:R-:W-:Y:S05]  /*3380*/  @P0 BRA `(.L_x_116) ;  /* 0xfffffffc00900947 */ /* 0x000fea000383ffff */
.L_x_114:
[----:B------:R-:W-:Y:S01]  /*3390*/  UMOV UR5, 0xffffffff ;  /* 0xffffffff00057882 */ /* 0x000fe20000000000 */
[----:B------:R-:W-:Y:S02]  /*33a0*/  ISETP.NE.AND P0, PT, R18, 0x65, PT ;  /* 0x000000651200780c */ /* 0x000fe40003f05270 */
[----:B------:R-:W-:Y:S11]  /*33b0*/  BRA.DIV UR5, `(.L_x_117) ;  /* 0x0000001e05047947 */ /* 0x000ff6000b800000 */
[----:B------:R-:W0:Y:S01]  /*33c0*/  S2R R26, SR_GEMASK ;  /* 0x00000000001a7919 */ /* 0x000e220000003c00 */
[----:B------:R-:W-:Y:S01]  /*33d0*/  VOTE.ANY R21, PT, !P0 ;  /* 0x0000000000157806 */ /* 0x000fe200040e0100 */
[----:B------:R-:W-:-:S03]  /*33e0*/  VIADD R17, R38, 0x2 ;  /* 0x0000000226117836 */ /* 0x000fc60000000000 */
[----:B0-----:R-:W-:-:S05]  /*33f0*/  LOP3.LUT R21, R21, 0x80000000, R26, 0xec, !PT ;  /* 0x8000000015157812 */ /* 0x001fca00078eec1a */
[----:B------:R-:W-:-:S05]  /*3400*/  VIADD R16, R21, 0xffffffff ;  /* 0xffffffff15107836 */ /* 0x000fca0000000000 */
[----:B------:R-:W-:Y:S01]  /*3410*/  LOP3.LUT R16, R21, R16, RZ, 0xc, !PT ;  /* 0x0000001015107212 */ /* 0x000fe200078e0cff */
[----:B------:R-:W-:-:S03]  /*3420*/  VIADD R21, R38, 0x10 ;  /* 0x0000001026157836 */ /* 0x000fc60000000000 */
[----:B------:R-:W0:Y:S02]  /*3430*/  POPC R20, R16 ;  /* 0x0000001000147309 */ /* 0x000e240000000000 */
[----:B0-----:R-:W0:Y:S01]  /*3440*/  SHFL.DOWN PT, R22, R19, 0x1, R20 ;  /* 0x0820000013167989 */ /* 0x001e2200000e0014 */
[-C--:B------:R-:W-:Y:S02]  /*3450*/  ISETP.GE.AND P0, PT, R38, R20.reuse, PT ;  /* 0x000000142600720c */ /* 0x080fe40003f06270 */
[-C--:B------:R-:W-:Y:S02]  /*3460*/  ISETP.GT.AND P2, PT, R21, R20.reuse, PT ;  /* 0x000000141500720c */ /* 0x080fe40003f44270 */
[----:B0-----:R-:W-:Y:S02]  /*3470*/  SEL R22, R22, RZ, !P0 ;  /* 0x000000ff16167207 */ /* 0x001fe40004000000 */
[----:B------:R-:W-:Y:S01]  /*3480*/  ISETP.GT.AND P0, PT, R17, R20, PT ;  /* 0x000000141100720c */ /* 0x000fe20003f04270 */
[----:B------:R-:W-:-:S02]  /*3490*/  VIADD R17, R38, 0x4 ;  /* 0x0000000426117836 */ /* 0x000fc40000000000 */
        /* <DEDUP_REMOVED lines=8> */
[----:B------:R-:W-:Y:S02]  /*3520*/  ISETP.GT.AND P0, PT, R17, R20, PT ;  /* 0x000000141100720c */ /* 0x000fe40003f04270 */
[----:B------:R-:W0:Y:S01]  /*3530*/  LDC.64 R16, c[0x0][0x390] ;  /* 0x0000e400ff107b82 */ /* 0x000e220000000a00 */
[----:B------:R-:W-:-:S05]  /*3540*/  IMAD.IADD R19, R45, 0x1, R22 ;  /* 0x000000012d137824 */ /* 0x000fca00078e0216 */
[----:B------:R-:W1:Y:S01]  /*3550*/  SHFL.DOWN PT, R22, R19, 0x8, R20 ;  /* 0x0900000013167989 */ /* 0x000e6200000e0014 */
[----:B0-----:R-:W-:-:S05]  /*3560*/  IADD3 R44, P3, PT, R16, 0x100, RZ ;  /* 0x00000100102c7810 */ /* 0x001fca0007f7e0ff */
[----:B------:R-:W-:Y:S01]  /*3570*/  IMAD.X R45, RZ, RZ, R17, P3 ;  /* 0x000000ffff2d7224 */ /* 0x000fe200018e0611 */
[----:B-1----:R-:W-:Y:S02]  /*3580*/  SEL R22, R22, RZ, !P0 ;  /* 0x000000ff16167207 */ /* 0x002fe40004000000 */
[----:B------:R-:W-:-:S03]  /*3590*/  ISETP.NE.AND P0, PT, R18, 0x65, PT ;  /* 0x000000651200780c */ /* 0x000fc60003f05270 */
[----:B------:R-:W-:-:S05]  /*35a0*/  IMAD.IADD R43, R19, 0x1, R22 ;  /* 0x00000001132b7824 */ /* 0x000fca00078e0216 */
[----:B------:R-:W0:Y:S05]  /*35b0*/  SHFL.DOWN PT, R22, R43, 0x10, R20 ;  /* 0x0a0000002b167989 */ /* 0x000e2a00000e0014 */
[----:B------:R-:W-:Y:S02]  /*35c0*/  VOTE.ALL P0, P0 ;  /* 0x0000000000ff7806 */ /* 0x000fe40000000000 */
[----:B0-----:R-:W-:-:S05]  /*35d0*/  SEL R22, R22, RZ, !P2 ;  /* 0x000000ff16167207 */ /* 0x001fca0005000000 */
[----:B------:R-:W-:-:S07]  /*35e0*/  IMAD.IADD R46, R43, 0x1, R22 ;  /* 0x000000012b2e7824 */ /* 0x000fce00078e0216 */
.L_x_169:
[----:B------:R-:W-:Y:S05]  /*35f0*/  @!P0 BRA `(.L_x_118) ;  /* 0x00000004002c8947 */ /* 0x000fea0003800000 */
[----:B------:R-:W-:-:S07]  /*3600*/  IMAD.MOV.U32 R43, RZ, RZ, 0x3b8 ;  /* 0x000003b8ff2b7424 */ /* 0x000fce00078e00ff */
.L_x_124:
        /* <DEDUP_REMOVED lines=8> */
.L_x_172:
[----:B------:R-:W-:Y:S05]  /*3690*/  @!P0 BRA `(.L_x_120) ;  /* 0x0000000000748947 */ /* 0x000fea0003800000 */
[----:B------:R-:W-:-:S07]  /*36a0*/  IMAD.MOV.U32 R20, RZ, RZ, R43 ;  /* 0x000000ffff147224 */ /* 0x000fce00078e002b */
.L_x_122:
        /* <DEDUP_REMOVED lines=27> */
.L_x_175:
[----:B------:R-:W-:Y:S05]  /*3860*/  @P0 BRA `(.L_x_122) ;  /* 0xfffffffc00900947 */ /* 0x000fea000383ffff */
.L_x_120:
[----:B------:R-:W-:Y:S01]  /*3870*/  UMOV UR5, 0xffffffff ;  /* 0xffffffff00057882 */ /* 0x000fe20000000000 */
[----:B------:R-:W-:Y:S02]  /*3880*/  ISETP.NE.AND P0, PT, R18, 0x65, PT ;  /* 0x000000651200780c */ /* 0x000fe40003f05270 */
[----:B------:R-:W-:Y:S11]  /*3890*/  BRA.DIV UR5, `(.L_x_123) ;  /* 0x0000001e05107947 */ /* 0x000ff6000b800000 */
[----:B------:R-:W-:Y:S01]  /*38a0*/  VOTE.ANY R21, PT, !P0 ;  /* 0x0000000000157806 */ /* 0x000fe200040e0100 */
[----:B------:R-:W-:Y:S02]  /*38b0*/  VIADD R17, R38, 0x2 ;  /* 0x0000000226117836 */ /* 0x000fe40000000000 */
[----:B------:R-:W-:Y:S01]  /*38c0*/  VIADD R37, R37, 0xffffffe0 ;  /* 0xffffffe025257836 */ /* 0x000fe20000000000 */
[----:B------:R-:W-:-:S05]  /*38d0*/  LOP3.LUT R21, R21, 0x80000000, R26, 0xec, !PT ;  /* 0x8000000015157812 */ /* 0x000fca00078eec1a */
[----:B------:R-:W-:-:S05]  /*38e0*/  VIADD R16, R21, 0xffffffff ;  /* 0xffffffff15107836 */ /* 0x000fca0000000000 */
[----:B------:R-:W-:-:S04]  /*38f0*/  LOP3.LUT R16, R21, R16, RZ, 0xc, !PT ;  /* 0x0000001015107212 */ /* 0x000fc800078e0cff */
        /* <DEDUP_REMOVED lines=16> */
[----:B------:R-:W-:-:S03]  /*3a00*/  IMAD.IADD R19, R49, 0x1, R22 ;  /* 0x0000000131137824 */ /* 0x000fc600078e0216 */
[----:B------:R-:W-:Y:S02]  /*3a10*/  ISETP.GT.AND P2, PT, R17, R20, PT ;  /* 0x000000141100720c */ /* 0x000fe40003f44270 */
        /* <DEDUP_REMOVED lines=8> */
.L_x_184:
[----:B------:R-:W-:Y:S05]  /*3aa0*/  @P0 BRA `(.L_x_124) ;  /* 0xfffffff800d80947 */ /* 0x000fea000383ffff */
.L_x_118:
        /* <DEDUP_REMOVED lines=15> */
.L_x_112:
        /* <DEDUP_REMOVED lines=9> */
.L_x_111:
[----:B------:R-:W-:Y:S01]  /*3c30*/  IMAD.IADD R45, R4, 0x1, R44 ;  /* 0x00000001042d7824 */ /* 0x000fe200078e022c */
[----:B------:R-:W-:Y:S01]  /*3c40*/  BAR.SYNC.DEFER_BLOCKING 0x0 ;  /* 0x0000000000007b1d */ /* 0x000fe20000010000 */
[----:B------:R-:W-:Y:S02]  /*3c50*/  ISETP.NE.AND P0, PT, R2, RZ, PT ;  /* 0x000000ff0200720c */ /* 0x000fe40003f05270 */
[----:B------:R-:W-:-:S05]  /*3c60*/  IMAD.IADD R4, R5, 0x1, R45 ;  /* 0x0000000105047824 */ /* 0x000fca00078e022d */
[----:B------:R-:W0:Y:S01]  /*3c70*/  S2UR UR5, SR_CTAID.X ;  /* 0x00000000000579c3 */ /* 0x000e220000002500 */
[----:B------:R-:W-:Y:S01]  /*3c80*/  IMAD.IADD R5, R6, 0x1, R4 ;  /* 0x0000000106057824 */ /* 0x000fe200078e0204 */
[----:B------:R-:W1:Y:S03]  /*3c90*/  LDCU.64 UR6, c[0x0][0x388] ;  /* 0x00007100ff0677ac */ /* 0x000e660008000a00 */
[----:B------:R-:W-:-:S04]  /*3ca0*/  IMAD.IADD R6, R7, 0x1, R5 ;  /* 0x0000000107067824 */ /* 0x000fc800078e0205 */
[----:B------:R-:W-:-:S04]  /*3cb0*/  IMAD.IADD R7, R8, 0x1, R6 ;  /* 0x0000000108077824 */ /* 0x000fc800078e0206 */
[----:B------:R-:W-:-:S04]  /*3cc0*/  IMAD.IADD R8, R9, 0x1, R7 ;  /* 0x0000000109087824 */ /* 0x000fc800078e0207 */
[----:B------:R-:W-:Y:S01]  /*3cd0*/  IMAD.IADD R9, R10, 0x1, R8 ;  /* 0x000000010a097824 */ /* 0x000fe200078e0208 */
[----:B------:R-:W-:Y:S03]  /*3ce0*/  STS.64 [R40], R44 ;  /* 0x0000002c28007388 */ /* 0x000fe60000000a00 */
[----:B------:R-:W-:Y:S01]  /*3cf0*/  IMAD.IADD R10, R11, 0x1, R9 ;  /* 0x000000010b0a7824 */ /* 0x000fe200078e0209 */
[----:B------:R2:W-:Y:S03]  /*3d00*/  STS.64 [R40+0x8], R4 ;  /* 0x0000080428007388 */ /* 0x0005e60000000a00 */
[----:B------:R-:W-:Y:S01]  /*3d10*/  IMAD.IADD R11, R12, 0x1, R10 ;  /* 0x000000010c0b7824 */ /* 0x000fe200078e020a */
[----:B------:R3:W-:Y:S03]  /*3d20*/  STS.64 [R40+0x10], R6 ;  /* 0x0000100628007388 */ /* 0x0007e60000000a00 */
[----:B------:R-:W-:Y:S01]  /*3d30*/  IMAD.IADD R12, R13, 0x1, R11 ;  /* 0x000000010d0c7824 */ /* 0x000fe200078e020b */
[----:B------:R-:W-:Y:S03]  /*3d40*/  STS.64 [R40+0x18], R8 ;  /* 0x0000180828007388 */ /* 0x000fe60000000a00 */
[----:B------:R-:W-:Y:S01]  /*3d50*/  IMAD.IADD R13, R14, 0x1, R12 ;  /* 0x000000010e0d7824 */ /* 0x000fe200078e020c */
[----:B------:R-:W-:Y:S01]  /*3d60*/  STS.64 [R40+0x20], R10 ;  /* 0x0000200a28007388 */ /* 0x000fe20000000a00 */
[----:B--2---:R-:W0:Y:S02]  /*3d70*/  LDC R4, c[0x0][0x398] ;  /* 0x0000e600ff047b82 */ /* 0x004e240000000800 */
[----:B------:R-:W-:Y:S01]  /*3d80*/  IMAD.IADD R14, R15, 0x1, R13 ;  /* 0x000000010f0e7824 */ /* 0x000fe200078e020d */
[----:B------:R2:W-:Y:S03]  /*3d90*/  STS.64 [R40+0x28], R12 ;  /* 0x0000280c28007388 */ /* 0x0005e60000000a00 */
[----:B------:R-:W-:Y:S01]  /*3da0*/  IMAD.IADD R15, R28, 0x1, R14 ;  /* 0x000000011c0f7824 */ /* 0x000fe200078e020e */
[----:B------:R-:W4:Y:S03]  /*3db0*/  S2R R5, SR_TID.X ;  /* 0x0000000000057919 */ /* 0x000f260000002100 */
[----:B------:R-:W-:Y:S01]  /*3dc0*/  IMAD.IADD R16, R29, 0x1, R15 ;  /* 0x000000011d107824 */ /* 0x000fe200078e020f */
[----:B------:R-:W-:Y:S03]  /*3dd0*/  STS.64 [R40+0x30], R14 ;  /* 0x0000300e28007388 */ /* 0x000fe60000000a00 */
[----:B------:R-:W-:Y:S01]  /*3de0*/  IMAD.IADD R17, R30, 0x1, R16 ;  /* 0x000000011e117824 */ /* 0x000fe200078e0210 */
[----:B---3--:R-:W3:Y:S03]  /*3df0*/  S2R R6, SR_TID.X ;  /* 0x0000000000067919 */ /* 0x008ee60000002100 */
[----:B------:R-:W-:Y:S01]  /*3e00*/  IMAD.IADD R18, R31, 0x1, R17 ;  /* 0x000000011f127824 */ /* 0x000fe200078e0211 */
[----:B------:R-:W-:Y:S03]  /*3e10*/  STS.64 [R40+0x38], R16 ;  /* 0x0000381028007388 */ /* 0x000fe60000000a00 */
[----:B------:R-:W-:-:S02]  /*3e20*/  IMAD.IADD R19, R32, 0x1, R18 ;  /* 0x0000000120137824 */ /* 0x000fc400078e0212 */
[----:B0-----:R-:W-:Y:S02]  /*3e30*/  VIADD R4, R4, UR5 ;  /* 0x0000000504047c36 */ /* 0x001fe40008000000 */
[----:B------:R-:W-:Y:S01]  /*3e40*/  IMAD.IADD R20, R33, 0x1, R19 ;  /* 0x0000000121147824 */ /* 0x000fe200078e0213 */
[----:B------:R-:W-:Y:S01]  /*3e50*/  STS.64 [R40+0x40], R18 ;  /* 0x0000401228007388 */ /* 0x000fe20000000a00 */
[----:B--2---:R-:W-:Y:S02]  /*3e60*/  IMAD R12, R4, 0x2100, RZ ;  /* 0x00002100040c7824 */ /* 0x004fe400078e02ff */
[----:B------:R-:W-:-:S04]  /*3e70*/  IMAD.IADD R21, R34, 0x1, R20 ;  /* 0x0000000122157824 */ /* 0x000fc800078e0214 */
[----:B------:R-:W-:Y:S01]  /*3e80*/  IMAD.IADD R22, R35, 0x1, R21 ;  /* 0x0000000123167824 */ /* 0x000fe200078e0215 */
[----:B------:R-:W-:Y:S03]  /*3e90*/  STS.64 [R40+0x48], R20 ;  /* 0x0000481428007388 */ /* 0x000fe60000000a00 */
[----:B------:R-:W-:Y:S01]  /*3ea0*/  IMAD.IADD R23, R36, 0x1, R22 ;  /* 0x0000000124177824 */ /* 0x000fe200078e0216 */
[C---:B----4-:R-:W-:Y:S02]  /*3eb0*/  LOP3.LUT R4, R5.reuse, 0x1f, RZ, 0xc0, !PT ;  /* 0x0000001f05047812 */ /* 0x050fe400078ec0ff */
[----:B------:R-:W-:Y:S02]  /*3ec0*/  LOP3.LUT R10, R5, 0x3e0, RZ, 0xc0, !PT ;  /* 0x000003e0050a7812 */ /* 0x000fe400078ec0ff */
[----:B------:R-:W-:Y:S01]  /*3ed0*/  STS.64 [R40+0x50], R22 ;  /* 0x0000501628007388 */ /* 0x000fe20000000a00 */
[----:B------:R-:W-:-:S03]  /*3ee0*/  NOP ;  /* 0x0000000000007918 */ /* 0x000fc60000000000 */
[----:B------:R-:W-:Y:S01]  /*3ef0*/  LDS R45, [R41] ;  /* 0x00000000292d7984 */ /* 0x000fe20000000800 */
[----:B---3--:R-:W-:Y:S01]  /*3f00*/  LOP3.LUT R8, R6, 0x3e0, RZ, 0xc0, !PT ;  /* 0x000003e006087812 */ /* 0x008fe200078ec0ff */
[----:B------:R-:W-:Y:S02]  /*3f10*/  IMAD R10, R10, 0x16, R4 ;  /* 0x000000160a0a7824 */ /* 0x000fe400078e0204 */
        /* <DEDUP_REMOVED lines=20> */
[----:B------:R0:W-:Y:S04]  /*4060*/  LDS R25, [R41+0xa80] ;  /* 0x000a800029197984 */ /* 0x0001e80000000800 */
[----:B------:R2:W-:Y:S01]  /*4070*/  @!P0 STS [UR4+0x8400], R0 ;  /* 0x00840000ff008988 */ /* 0x0005e20008000804 */
[----:B------:R-:W-:Y:S01]  /*4080*/  BAR.SYNC.DEFER_BLOCKING 0x0 ;  /* 0x0000000000007b1d */ /* 0x000fe20000010000 */
[----:B0-----:R-:W-:Y:S01]  /*4090*/  LOP3.LUT R41, R6, 0x1f, RZ, 0xc0, !PT ;  /* 0x0000001f06297812 */ /* 0x001fe200078ec0ff */
[----:B------:R-:W-:Y:S01]  /*40a0*/  VIADD R6, R10, 0x60 ;  /* 0x000000600a067836 */ /* 0x000fe20000000000 */
[----:B------:R-:W-:-:S03]  /*40b0*/  IADD3 R5, P0, PT, R12, R3, RZ ;  /* 0x000000030c057210 */ /* 0x000fc60007f1e0ff */
[----:B------:R-:W-:Y:S02]  /*40c0*/  IMAD R8, R8, 0x16, R41 ;  /* 0x0000001608087824 */ /* 0x000fe400078e0229 */
[----:B--2---:R-:W-:Y:S01]  /*40d0*/  IMAD.X R0, RZ, RZ, RZ, P0 ;  /* 0x000000ffff007224 */ /* 0x004fe200000e06ff */
[----:B-1----:R-:W-:Y:S01]  /*40e0*/  LEA R4, P0, R5, UR6, 0x2 ;  /* 0x0000000605047c11 */ /* 0x002fe2000f8010ff */
[----:B------:R-:W-:-:S03]  /*40f0*/  VIADD R41, R10, 0x20 ;  /* 0x000000200a297836 */ /* 0x000fc60000000000 */
[----:B------:R-:W-:Y:S01]  /*4100*/  LEA.HI.X R5, R5, UR7, R0, 0x2, P0 ;  /* 0x0000000705057c11 */ /* 0x000fe200080f1400 */
[C---:B------:R-:W-:Y:S01]  /*4110*/  VIADD R0, R8.reuse, 0xc0 ;  /* 0x000000c008007836 */ /* 0x040fe20000000000 */
[----:B------:R-:W0:Y:S02]  /*4120*/  LDS R2, [UR4+0x8400] ;  /* 0x00840004ff027984 */ /* 0x000e240008000800 */
[-C--:B0-----:R-:W-:Y:S01]  /*4130*/  ISETP.GE.AND P6, PT, R3, R2.reuse, PT ;  /* 0x000000020300720c */ /* 0x081fe20003fc6270 */
[C---:B------:R-:W-:Y:S01]  /*4140*/  VIADD R3, R8.reuse, 0x80 ;  /* 0x0000008008037836 */ /* 0x040fe20000000000 */
[-C--:B------:R-:W-:Y:S01]  /*4150*/  ISETP.GE.AND P5, PT, R41, R2.reuse, PT ;  /* 0x000000022900720c */ /* 0x080fe20003fa6270 */
[----:B------:R-:W-:Y:S01]  /*4160*/  VIADD R41, R8, 0xa0 ;  /* 0x000000a008297836 */ /* 0x000fe20000000000 */
[-C--:B------:R-:W-:Y:S01]  /*4170*/  ISETP.GE.AND P0, PT, R6, R2.reuse, PT ;  /* 0x000000020600720c */ /* 0x080fe20003f06270 */
[C---:B------:R-:W-:Y:S01]  /*4180*/  VIADD R6, R8.reuse, 0xe0 ;  /* 0x000000e008067836 */ /* 0x040fe20000000000 */
[-C--:B------:R-:W-:Y:S01]  /*4190*/  ISETP.GE.AND P3, PT, R3, R2.reuse, PT ;  /* 0x000000020300720c */ /* 0x080fe20003f66270 */
[----:B------:R-:W-:Y:S01]  /*41a0*/  VIADD R3, R8, 0x100 ;  /* 0x0000010008037836 */ /* 0x000fe20000000000 */
[-C--:B------:R-:W-:Y:S01]  /*41b0*/  ISETP.GE.AND P2, PT, R0, R2.reuse, PT ;  /* 0x000000020000720c */ /* 0x080fe20003f46270 */
[----:B------:R-:W-:Y:S01]  /*41c0*/  VIADD R0, R10, 0x40 ;  /* 0x000000400a007836 */ /* 0x000fe20000000000 */
[-C--:B------:R-:W-:Y:S01]  /*41d0*/  ISETP.GE.AND P4, PT, R41, R2.reuse, PT ;  /* 0x000000022900720c */ /* 0x080fe20003f86270 */
[----:B------:R-:W-:Y:S01]  /*41e0*/  VIADD R41, R8, 0x120 ;  /* 0x0000012008297836 */ /* 0x000fe20000000000 */
[-C--:B------:R-:W-:Y:S01]  /*41f0*/  ISETP.GE.AND P1, PT, R6, R2.reuse, PT ;  /* 0x000000020600720c */ /* 0x080fe20003f26270 */
[----:B------:R-:W-:Y:S01]  /*4200*/  @!P6 STG.E desc[UR8][R4.64], R45 ;  /* 0x0000002d0400e986 */ /* 0x000fe2000c101908 */
[----:B------:R-:W-:Y:S01]  /*4210*/  ISETP.GE.AND P6, PT, R3, R2, PT ;  /* 0x000000020300720c */ /* 0x000fe20003fc6270 */
[----:B------:R-:W-:-:S02]  /*4220*/  VIADD R3, R10, 0x140 ;  /* 0x000001400a037836 */ /* 0x000fc40000000000 */
[----:B------:R-:W-:Y:S01]  /*4230*/  @!P5 STG.E desc[UR8][R4.64+0x80], R47 ;  /* 0x0000802f0400d986 */ /* 0x000fe2000c101908 */
[-C--:B------:R-:W-:Y:S01]  /*4240*/  ISETP.GE.AND P5, PT, R41, R2.reuse, PT ;  /* 0x000000022900720c */ /* 0x080fe20003fa6270 */
[C---:B------:R-:W-:Y:S02]  /*4250*/  VIADD R41, R10.reuse, 0x160 ;  /* 0x000001600a297836 */ /* 0x040fe40000000000 */
[----:B------:R-:W-:Y:S01]  /*4260*/  @!P0 STG.E desc[UR8][R4.64+0x180], R49 ;  /* 0x0001803104008986 */ /* 0x000fe2000c101908 */
[-C--:B------:R-:W-:Y:S01]  /*4270*/  ISETP.GE.AND P0, PT, R3, R2.reuse, PT ;  /* 0x000000020300720c */ /* 0x080fe20003f06270 */
[C---:B------:R-:W-:Y:S02]  /*4280*/  VIADD R3, R10.reuse, 0x180 ;  /* 0x000001800a037836 */ /* 0x040fe40000000000 */
[----:B------:R-:W-:Y:S01]  /*4290*/  @!P3 STG.E desc[UR8][R4.64+0x200], R51 ;  /* 0x000200330400b986 */ /* 0x000fe2000c101908 */
[----:B------:R-:W-:Y:S01]  /*42a0*/  ISETP.GE.AND P3, PT, R41, R2, PT ;  /* 0x000000022900720c */ /* 0x000fe20003f66270 */
[----:B------:R-:W-:-:S02]  /*42b0*/  VIADD R41, R10, 0x1a0 ;  /* 0x000001a00a297836 */ /* 0x000fc40000000000 */
[----:B------:R-:W-:Y:S01]  /*42c0*/  @!P2 STG.E desc[UR8][R4.64+0x300], R43 ;  /* 0x0003002b0400a986 */ /* 0x000fe2000c101908 */
[-C--:B------:R-:W-:Y:S01]  /*42d0*/  ISETP.GE.AND P2, PT, R3, R2.reuse, PT ;  /* 0x000000020300720c */ /* 0x080fe20003f46270 */
[----:B------:R-:W-:Y:S02]  /*42e0*/  VIADD R3, R8, 0x1c0 ;  /* 0x000001c008037836 */ /* 0x000fe40000000000 */
[----:B------:R-:W-:Y:S01]  /*42f0*/  @!P4 STG.E desc[UR8][R4.64+0x280], R53 ;  /* 0x000280350400c986 */ /* 0x000fe2000c101908 */
[----:B------:R-:W-:-:S03]  /*4300*/  ISETP.GE.AND P4, PT, R0, R2, PT ;  /* 0x000000020000720c */ /* 0x000fc60003f86270 */
[----:B------:R0:W-:Y:S01]  /*4310*/  @!P1 STG.E desc[UR8][R4.64+0x380], R37 ;  /* 0x0003802504009986 */ /* 0x0001e2000c101908 */
[-C--:B------:R-:W-:Y:S01]  /*4320*/  ISETP.GE.AND P1, PT, R41, R2.reuse, PT ;  /* 0x000000022900720c */ /* 0x080fe20003f26270 */
[C---:B------:R-:W-:Y:S02]  /*4330*/  VIADD R41, R8.reuse, 0x1e0 ;  /* 0x000001e008297836 */ /* 0x040fe40000000000 */
[----:B------:R-:W-:Y:S01]  /*4340*/  @!P6 STG.E desc[UR8][R4.64+0x400], R35 ;  /* 0x000400230400e986 */ /* 0x000fe2000c101908 */
[-C--:B------:R-:W-:Y:S01]  /*4350*/  ISETP.GE.AND P6, PT, R3, R2.reuse, PT ;  /* 0x000000020300720c */ /* 0x080fe20003fc6270 */
[----:B------:R-:W-:Y:S02]  /*4360*/  VIADD R3, R8, 0x200 ;  /* 0x0000020008037836 */ /* 0x000fe40000000000 */
[----:B------:R1:W-:Y:S01]  /*4370*/  @!P5 STG.E desc[UR8][R4.64+0x480], R33 ;  /* 0x000480210400d986 */ /* 0x0003e2000c101908 */
[----:B------:R-:W-:Y:S01]  /*4380*/  ISETP.GE.AND P5, PT, R41, R2, PT ;  /* 0x000000022900720c */ /* 0x000fe20003fa6270 */
[----:B------:R-:W-:-:S02]  /*4390*/  VIADD R41, R10, 0x220 ;  /* 0x000002200a297836 */ /* 0x000fc40000000000 */
[----:B------:R2:W-:Y:S01]  /*43a0*/  @!P0 STG.E desc[UR8][R4.64+0x500], R31 ;  /* 0x0005001f04008986 */ /* 0x0005e2000c101908 */
[-C--:B------:R-:W-:Y:S01]  /*43b0*/  ISETP.GE.AND P0, PT, R3, R2.reuse, PT ;  /* 0x000000020300720c */ /* 0x080fe20003f06270 */
[----:B0-----:R-:W-:Y:S02]  /*43c0*/  VIADD R37, R10, 0x240 ;  /* 0x000002400a257836 */ /* 0x001fe40000000000 */
[C---:B------:R-:W-:Y:S01]  /*43d0*/  VIADD R3, R8.reuse, 0x260 ;  /* 0x0000026008037836 */ /* 0x040fe20000000000 */
[----:B------:R2:W-:Y:S01]  /*43e0*/  @!P4 STG.E desc[UR8][R4.64+0x100], R29 ;  /* 0x0001001d0400c986 */ /* 0x0005e2000c101908 */
[-C--:B------:R-:W-:Y:S01]  /*43f0*/  ISETP.GE.AND P4, PT, R41, R2.reuse, PT ;  /* 0x000000022900720c */ /* 0x080fe20003f86270 */
[----:B-1----:R-:W-:Y:S02]  /*4400*/  VIADD R33, R8, 0x280 ;  /* 0x0000028008217836 */ /* 0x002fe40000000000 */
        /* <DEDUP_REMOVED lines=17> */
.L_x_98:
[----:B------:R-:W-:Y:S01]  /*4520*/  BSSY B1, `(.L_x_125) ;  /* 0x0000006000017945 */ /* 0x000fe20003800000 */
[----:B------:R-:W-:Y:S01]  /*4530*/  PLOP3.LUT P0, PT, P0, PT, PT, 0x8, 0x80 ;  /* 0x000000000080781c */ /* 0x000fe2000070e170 */
[----:B------:R-:W-:-:S12]  /*4540*/  IMAD.MOV.U32 R21, RZ, RZ, -0x1 ;  /* 0xffffffffff157424 */ /* 0x000fd800078e00ff */
[----:B------:R-:W-:Y:S05]  /*4550*/  WARPSYNC.COLLECTIVE R21, `(.L_x_126) ;  /* 0x0000000015087348 */ /* 0x000fea0003c00000 */
[----:B------:R-:W-:Y:S01]  /*4560*/  VOTE.ANY P0, P0 ;  /* 0x0000000000ff7806 */ /* 0x000fe20000000100 */
[----:B------:R-:W-:-:S12]  /*4570*/  ENDCOLLECTIVE ;  /* 0x000000000000791b */ /* 0x000fd80003800000 */
.L_x_126:
[----:B------:R-:W-:Y:S05]  /*4580*/  BSYNC B1 ;  /* 0x0000000000017941 */ /* 0x000fea0003800000 */
.L_x_125:
[----:B------:R-:W-:Y:S05]  /*4590*/  BRA `(.L_x_127) ;  /* 0xffffffc800787947 */ /* 0x000fea000383ffff */
.L_x_100:
[----:B------:R-:W-:Y:S01]  /*45a0*/  BSSY B1, `(.L_x_128) ;  /* 0x0000006000017945 */ /* 0x000fe20003800000 */
[----:B------:R-:W-:Y:S01]  /*45b0*/  PLOP3.LUT P0, PT, P0, PT, PT, 0x8, 0x80 ;  /* 0x000000000080781c */ /* 0x000fe2000070e170 */
[----:B------:R-:W-:-:S12]  /*45c0*/  IMAD.MOV.U32 R21, RZ, RZ, -0x1 ;  /* 0xffffffffff157424 */ /* 0x000fd800078e00ff */
[----:B------:R-:W-:Y:S05]  /*45d0*/  WARPSYNC.COLLECTIVE R21, `(.L_x_129) ;  /* 0x0000000015087348 */ /* 0x000fea0003c00000 */
[----:B------:R-:W-:Y:S01]  /*45e0*/  VOTE.ANY P0, P0 ;  /* 0x0000000000ff7806 */ /* 0x000fe20000000100 */
[----:B------:R-:W-:-:S12]  /*45f0*/  ENDCOLLECTIVE ;  /* 0x000000000000791b */ /* 0x000fd80003800000 */
.L_x_129:
[----:B------:R-:W-:Y:S05]  /*4600*/  BSYNC B1 ;  /* 0x0000000000017941 */ /* 0x000fea0003800000 */
.L_x_128:
[----:B------:R-:W-:Y:S05]  /*4610*/  BRA `(.L_x_130) ;  /* 0xffffffc800cc7947 */ /* 0x000fea000383ffff */
.L_x_102:
[----:B------:R-:W0:Y:S01]  /*4620*/  S2R R30, SR_GEMASK ;  /* 0x00000000001e7919 */ /* 0x000e220000003c00 */
[----:B------:R-:W-:Y:S01]  /*4630*/  BSSY B1, `(.L_x_131) ;  /* 0x0000006000017945 */ /* 0x000fe20003800000 */
[----:B------:R-:W-:Y:S01]  /*4640*/  PLOP3.LUT P0, PT, P0, PT, PT, 0x8, 0x80 ;  /* 0x000000000080781c */ /* 0x000fe2000070e170 */
[----:B------:R-:W-:-:S12]  /*4650*/  IMAD.MOV.U32 R21, RZ, RZ, -0x1 ;  /* 0xffffffffff157424 */ /* 0x000fd800078e00ff */
[----:B0-----:R-:W-:Y:S05]  /*4660*/  WARPSYNC.COLLECTIVE R21, `(.L_x_132) ;  /* 0x0000000015087348 */ /* 0x001fea0003c00000 */
[----:B------:R-:W-:Y:S01]  /*4670*/  VOTE.ANY R21, PT, P0 ;  /* 0x0000000000157806 */ /* 0x000fe200000e0100 */
[----:B0-----:R-:W-:Y:S06]  /*4680*/  ENDCOLLECTIVE ;  /* 0x000000000000791b */ /* 0x001fec0003800000 */
.L_x_132:
[----:B------:R-:W-:Y:S05]  /*4690*/  BSYNC B1 ;  /* 0x0000000000017941 */ /* 0x000fea0003800000 */
.L_x_131:
[----:B------:R-:W-:Y:S01]  /*46a0*/  LOP3.LUT R21, R21, 0x80000000, R30, 0xec, !PT ;  /* 0x8000000015157812 */ /* 0x000fe200078eec1e */
[----:B------:R-:W-:Y:S02]  /*46b0*/  IMAD.MOV.U32 R17, RZ, RZ, 0x1 ;  /* 0x00000001ff117424 */ /* 0x000fe400078e00ff */
[----:B------:R-:W-:Y:S02]  /*46c0*/  VIADD R41, R39, 0x2 ;  /* 0x0000000227297836 */ /* 0x000fe40000000000 */
[----:B------:R-:W-:Y:S02]  /*46d0*/  VIADD R16, R21, 0xffffffff ;  /* 0xffffffff15107836 */ /* 0x000fe40000000000 */
[C---:B------:R-:W-:Y:S02]  /*46e0*/  VIADD R43, R39.reuse, 0x4 ;  /* 0x00000004272b7836 */ /* 0x040fe40000000000 */
[----:B------:R-:W-:Y:S01]  /*46f0*/  VIADD R44, R39, 0x8 ;  /* 0x00000008272c7836 */ /* 0x000fe20000000000 */
[----:B------:R-:W-:Y:S01]  /*4700*/  LOP3.LUT R28, R21, R16, RZ, 0xc, !PT ;  /* 0x00000010151c7212 */ /* 0x000fe200078e0cff */
[----:B------:R-:W-:-:S02]  /*4710*/  IMAD.MOV.U32 R16, RZ, RZ, R27 ;  /* 0x000000ffff107224 */ /* 0x000fc400078e001b */
[----:B------:R-:W-:Y:S01]  /*4720*/  IMAD.MOV.U32 R21, RZ, RZ, -0x1 ;  /* 0xffffffffff157424 */ /* 0x000fe200078e00ff */
[----:B------:R0:W1:Y:S01]  /*4730*/  POPC R20, R28 ;  /* 0x0000001c00147309 */ /* 0x0000620000000000 */
[----:B------:R-:W-:-:S07]  /*4740*/  VIADD R45, R39, 0x10 ;  /* 0x00000010272d7836 */ /* 0x000fce0000000000 */
[----:B01----:R-:W-:Y:S05]  /*4750*/  WARPSYNC.COLLECTIVE R21, `(.L_x_133) ;  /* 0x0000000015087348 */ /* 0x003fea0003c00000 */
[----:B-1----:R1:W2:Y:S02]  /*4760*/  SHFL.DOWN P3, R22, R16, R17, R20 ;  /* 0x0800001110167389 */ /* 0x0022a40000060014 */
[----:B012---:R-:W-:Y:S05]  /*4770*/  ENDCOLLECTIVE ;  /* 0x000000000000791b */ /* 0x007fea0003800000 */
.L_x_133:
[-C--:B------:R-:W-:Y:S02]  /*4780*/  ISETP.GE.AND P0, PT, R39, R20.reuse, PT ;  /* 0x000000142700720c */ /* 0x080fe40003f06270 */
[-C--:B------:R-:W-:Y:S01]  /*4790*/  ISETP.GT.AND P2, PT, R45, R20.reuse, PT ;  /* 0x000000142d00720c */ /* 0x080fe20003f44270 */
        /* <DEDUP_REMOVED lines=8> */
.L_x_134:
        /* <DEDUP_REMOVED lines=8> */
.L_x_135:
[----:B------:R-:W-:Y:S01]  /*48a0*/  IMAD.MOV.U32 R17, RZ, RZ, 0x8 ;  /* 0x00000008ff117424 */ /* 0x000fe200078e00ff */
[----:B------:R-:W-:Y:S02]  /*48b0*/  SEL R22, R22, RZ, !P0 ;  /* 0x000000ff16167207 */ /* 0x000fe40004000000 */
[----:B------:R-:W-:-:S03]  /*48c0*/  ISETP.GT.AND P0, PT, R44, R20, PT ;  /* 0x000000142c00720c */ /* 0x000fc60003f04270 */
[----:B------:R-:W-:Y:S02]  /*48d0*/  IMAD.IADD R27, R29, 0x1, R22 ;  /* 0x000000011d1b7824 */ /* 0x000fe400078e0216 */
[----:B------:R-:W0:Y:S02]  /*48e0*/  LDC.64 R28, c[0x0][0x390] ;  /* 0x0000e400ff1c7b82 */ /* 0x000e240000000a00 */
[----:B------:R-:W-:-:S07]  /*48f0*/  IMAD.MOV.U32 R16, RZ, RZ, R27 ;  /* 0x000000ffff107224 */ /* 0x000fce00078e001b */
[----:B0-----:R-:W-:Y:S05]  /*4900*/  WARPSYNC.COLLECTIVE R21, `(.L_x_136) ;  /* 0x0000000015087348 */ /* 0x001fea0003c00000 */
[----:B------:R1:W2:Y:S02]  /*4910*/  SHFL.DOWN P3, R22, R16, R17, R20 ;  /* 0x0800001110167389 */ /* 0x0002a40000060014 */
[----:B012---:R-:W-:Y:S05]  /*4920*/  ENDCOLLECTIVE ;  /* 0x000000000000791b */ /* 0x007fea0003800000 */
.L_x_136:
[----:B------:R-:W-:Y:S01]  /*4930*/  IMAD.MOV.U32 R17, RZ, RZ, 0x10 ;  /* 0x00000010ff117424 */ /* 0x000fe200078e00ff */
[----:B------:R-:W-:Y:S02]  /*4940*/  SEL R22, R22, RZ, !P0 ;  /* 0x000000ff16167207 */ /* 0x000fe40004000000 */
[----:B------:R-:W-:-:S03]  /*4950*/  ISETP.NE.AND P0, PT, R26, 0x65, PT ;  /* 0x000000651a00780c */ /* 0x000fc60003f05270 */
[----:B------:R-:W-:-:S04]  /*4960*/  IMAD.IADD R47, R27, 0x1, R22 ;  /* 0x000000011b2f7824 */ /* 0x000fc800078e0216 */
[----:B------:R-:W-:-:S07]  /*4970*/  IMAD.MOV.U32 R16, RZ, RZ, R47 ;  /* 0x000000ffff107224 */ /* 0x000fce00078e002f */
[----:B------:R-:W-:Y:S05]  /*4980*/  WARPSYNC.COLLECTIVE R21, `(.L_x_137) ;  /* 0x0000000015087348 */ /* 0x000fea0003c00000 */
[----:B------:R0:W1:Y:S02]  /*4990*/  SHFL.DOWN P3, R22, R16, R17, R20 ;  /* 0x0800001110167389 */ /* 0x0000640000060014 */
[----:B01----:R-:W-:Y:S05]  /*49a0*/  ENDCOLLECTIVE ;  /* 0x000000000000791b */ /* 0x003fea0003800000 */
.L_x_137:
[----:B------:R-:W-:Y:S05]  /*49b0*/  WARPSYNC.COLLECTIVE R21, `(.L_x_138) ;  /* 0x0000000015087348 */ /* 0x000fea0003c00000 */
[----:B------:R-:W-:Y:S01]  /*49c0*/  VOTE.ALL P0, P0 ;  /* 0x0000000000ff7806 */ /* 0x000fe20000000000 */
[----:B------:R-:W-:-:S12]  /*49d0*/  ENDCOLLECTIVE ;  /* 0x000000000000791b */ /* 0x000fd80003800000 */
.L_x_138:
[----:B------:R-:W-:Y:S02]  /*49e0*/  IADD3 R28, P3, PT, R28, 0x100, RZ ;  /* 0x000001001c1c7810 */ /* 0x000fe40007f7e0ff */
[----:B------:R-:W-:-:S03]  /*49f0*/  SEL R22, R22, RZ, !P2 ;  /* 0x000000ff16167207 */ /* 0x000fc60005000000 */
[----:B------:R-:W-:Y:S02]  /*4a00*/  IMAD.X R3, RZ, RZ, R29, P3 ;  /* 0x000000ffff037224 */ /* 0x000fe400018e061d */
[----:B------:R-:W-:Y:S01]  /*4a10*/  IMAD.IADD R46, R47, 0x1, R22 ;  /* 0x000000012f2e7824 */ /* 0x000fe200078e0216 */
[----:B------:R-:W-:Y:S06]  /*4a20*/  BRA `(.L_x_139) ;  /* 0xffffffc800647947 */ /* 0x000fec000383ffff */
.L_x_104:
[----:B------:R-:W-:Y:S01]  /*4a30*/  BSSY B1, `(.L_x_140) ;  /* 0x0000006000017945 */ /* 0x000fe20003800000 */
[----:B------:R-:W-:Y:S01]  /*4a40*/  PLOP3.LUT P0, PT, P0, PT, PT, 0x8, 0x80 ;  /* 0x000000000080781c */ /* 0x000fe2000070e170 */
[----:B------:R-:W-:-:S12]  /*4a50*/  IMAD.MOV.U32 R21, RZ, RZ, -0x1 ;  /* 0xffffffffff157424 */ /* 0x000fd800078e00ff */
[----:B------:R-:W-:Y:S05]  /*4a60*/  WARPSYNC.COLLECTIVE R21, `(.L_x_141) ;  /* 0x0000000015087348 */ /* 0x000fea0003c00000 */
[----:B------:R-:W-:Y:S01]  /*4a70*/  VOTE.ANY P0, P0 ;  /* 0x0000000000ff7806 */ /* 0x000fe20000000100 */
[----:B------:R-:W-:-:S12]  /*4a80*/  ENDCOLLECTIVE ;  /* 0x000000000000791b */ /* 0x000fd80003800000 */
.L_x_141:
[----:B------:R-:W-:Y:S05]  /*4a90*/  BSYNC B1 ;  /* 0x0000000000017941 */ /* 0x000fea0003800000 */
.L_x_140:
[----:B------:R-:W-:Y:S05]  /*4aa0*/  BRA `(.L_x_142) ;  /* 0xffffffc800747947 */ /* 0x000fea000383ffff */
.L_x_106:
[----:B------:R-:W-:Y:S01]  /*4ab0*/  BSSY B1, `(.L_x_143) ;  /* 0x0000006000017945 */ /* 0x000fe20003800000 */
[----:B------:R-:W-:Y:S01]  /*4ac0*/  PLOP3.LUT P0, PT, P0, PT, PT, 0x8, 0x80 ;  /* 0x000000000080781c */ /* 0x000fe2000070e170 */
[----:B------:R-:W-:-:S12]  /*4ad0*/  IMAD.MOV.U32 R21, RZ, RZ, -0x1 ;  /* 0xffffffffff157424 */ /* 0x000fd800078e00ff */
[----:B------:R-:W-:Y:S05]  /*4ae0*/  WARPSYNC.COLLECTIVE R21, `(.L_x_144) ;  /* 0x0000000015087348 */ /* 0x000fea0003c00000 */
[----:B------:R-:W-:Y:S01]  /*4af0*/  VOTE.ANY P0, P0 ;  /* 0x0000000000ff7806 */ /* 0x000fe20000000100 */
[----:B------:R-:W-:-:S12]  /*4b00*/  ENDCOLLECTIVE ;  /* 0x000000000000791b */ /* 0x000fd80003800000 */
.L_x_144:
[----:B------:R-:W-:Y:S05]  /*4b10*/  BSYNC B1 ;  /* 0x0000000000017941 */ /* 0x000fea0003800000 */
.L_x_143:
[----:B------:R-:W-:Y:S05]  /*4b20*/  BRA `(.L_x_145) ;  /* 0xffffffc800c87947 */ /* 0x000fea000383ffff */
.L_x_108:
[----:B------:R-:W-:Y:S01]  /*4b30*/  BSSY B1, `(.L_x_146) ;  /* 0x0000006000017945 */ /* 0x000fe20003800000 */
[----:B------:R-:W-:Y:S01]  /*4b40*/  PLOP3.LUT P0, PT, P0, PT, PT, 0x8, 0x80 ;  /* 0x000000000080781c */ /* 0x000fe2000070e170 */
[----:B------:R-:W-:-:S12]  /*4b50*/  IMAD.MOV.U32 R21, RZ, RZ, -0x1 ;  /* 0xffffffffff157424 */ /* 0x000fd800078e00ff */
[----:B------:R-:W-:Y:S05]  /*4b60*/  WARPSYNC.COLLECTIVE R21, `(.L_x_147) ;  /* 0x0000000015087348 */ /* 0x000fea0003c00000 */
[----:B------:R-:W-:Y:S01]  /*4b70*/  VOTE.ANY R21, PT, P0 ;  /* 0x0000000000157806 */ /* 0x000fe200000e0100 */
[----:B------:R-:W-:Y:S06]  /*4b80*/  ENDCOLLECTIVE ;  /* 0x000000000000791b */ /* 0x000fec0003800000 */
.L_x_147:
[----:B------:R-:W-:Y:S05]  /*4b90*/  BSYNC B1 ;  /* 0x0000000000017941 */ /* 0x000fea0003800000 */
.L_x_146:
        /* <DEDUP_REMOVED lines=11> */
.L_x_148:
        /* <DEDUP_REMOVED lines=9> */
.L_x_149:
        /* <DEDUP_REMOVED lines=8> */
.L_x_150:
        /* <DEDUP_REMOVED lines=8> */
.L_x_151:
        /* <DEDUP_REMOVED lines=8> */
.L_x_152:
[----:B------:R-:W-:Y:S02]  /*4e60*/  SEL R22, R22, RZ, !P0 ;  /* 0x000000ff16167207 */ /* 0x000fe40004000000 */
[----:B------:R-:W-:Y:S02]  /*4e70*/  ISETP.NE.AND P0, PT, R26, 0x65, PT ;  /* 0x000000651a00780c */ /* 0x000fe40003f05270 */
[----:B------:R-:W-:-:S11]  /*4e80*/  IADD3 R46, PT, PT, R47, R22, R46 ;  /* 0x000000162f2e7210 */ /* 0x000fd60007ffe02e */
[----:B------:R-:W-:Y:S05]  /*4e90*/  WARPSYNC.COLLECTIVE R21, `(.L_x_153) ;  /* 0x0000000015087348 */ /* 0x000fea0003c00000 */
[----:B------:R-:W-:Y:S01]  /*4ea0*/  VOTE.ALL P0, P0 ;  /* 0x0000000000ff7806 */ /* 0x000fe20000000000 */
[----:B------:R-:W-:-:S12]  /*4eb0*/  ENDCOLLECTIVE ;  /* 0x000000000000791b */ /* 0x000fd80003800000 */
.L_x_153:
[----:B------:R-:W-:Y:S05]  /*4ec0*/  BRA `(.L_x_154) ;  /* 0xffffffc800607947 */ /* 0x000fea000383ffff */
.L_x_113:
[----:B------:R-:W-:Y:S01]  /*4ed0*/  BSSY B0, `(.L_x_155) ;  /* 0x0000006000007945 */ /* 0x000fe20003800000 */
[----:B------:R-:W-:Y:S01]  /*4ee0*/  PLOP3.LUT P0, PT, P0, PT, PT, 0x8, 0x80 ;  /* 0x000000000080781c */ /* 0x000fe2000070e170 */
[----:B------:R-:W-:-:S12]  /*4ef0*/  IMAD.MOV.U32 R21, RZ, RZ, -0x1 ;  /* 0xffffffffff157424 */ /* 0x000fd800078e00ff */
[----:B------:R-:W-:Y:S05]  /*4f00*/  WARPSYNC.COLLECTIVE R21, `(.L_x_156) ;  /* 0x0000000015087348 */ /* 0x000fea0003c00000 */
[----:B------:R-:W-:Y:S01]  /*4f10*/  VOTE.ANY P0, P0 ;  /* 0x0000000000ff7806 */ /* 0x000fe20000000100 */
[----:B------:R-:W-:-:S12]  /*4f20*/  ENDCOLLECTIVE ;  /* 0x000000000000791b */ /* 0x000fd80003800000 */
.L_x_156:
[----:B------:R-:W-:Y:S05]  /*4f30*/  BSYNC B0 ;  /* 0x0000000000007941 */ /* 0x000fea0003800000 */
.L_x_155:
[----:B------:R-:W-:Y:S05]  /*4f40*/  BRA `(.L_x_157) ;  /* 0xffffffe000987947 */ /* 0x000fea000383ffff */
.L_x_115:
[----:B------:R-:W-:Y:S01]  /*4f50*/  BSSY B0, `(.L_x_158) ;  /* 0x0000006000007945 */ /* 0x000fe20003800000 */
[----:B------:R-:W-:Y:S01]  /*4f60*/  PLOP3.LUT P0, PT, P0, PT, PT, 0x8, 0x80 ;  /* 0x000000000080781c */ /* 0x000fe2000070e170 */
[----:B------:R-:W-:-:S12]  /*4f70*/  IMAD.MOV.U32 R21, RZ, RZ, -0x1 ;  /* 0xffffffffff157424 */ /* 0x000fd800078e00ff */
[----:B------:R-:W-:Y:S05]  /*4f80*/  WARPSYNC.COLLECTIVE R21, `(.L_x_159) ;  /* 0x0000000015087348 */ /* 0x000fea0003c00000 */
[----:B------:R-:W-:Y:S01]  /*4f90*/  VOTE.ANY P0, P0 ;  /* 0x0000000000ff7806 */ /* 0x000fe20000000100 */
[----:B------:R-:W-:-:S12]  /*4fa0*/  ENDCOLLECTIVE ;  /* 0x000000000000791b */ /* 0x000fd80003800000 */
.L_x_159:
[----:B------:R-:W-:Y:S05]  /*4fb0*/  BSYNC B0 ;  /* 0x0000000000007941 */ /* 0x000fea0003800000 */
.L_x_158:
[----:B------:R-:W-:Y:S05]  /*4fc0*/  BRA `(.L_x_160) ;  /* 0xffffffe000ec7947 */ /* 0x000fea000383ffff */
.L_x_117:
[----:B------:R-:W0:Y:S01]  /*4fd0*/  S2R R26, SR_GEMASK ;  /* 0x00000000001a7919 */ /* 0x000e220000003c00 */
[----:B------:R-:W-:Y:S01]  /*4fe0*/  BSSY B0, `(.L_x_161) ;  /* 0x0000006000007945 */ /* 0x000fe20003800000 */
[----:B------:R-:W-:Y:S01]  /*4ff0*/  PLOP3.LUT P0, PT, P0, PT, PT, 0x8, 0x80 ;  /* 0x000000000080781c */ /* 0x000fe2000070e170 */
[----:B------:R-:W-:-:S12]  /*5000*/  IMAD.MOV.U32 R21, RZ, RZ, -0x1 ;  /* 0xffffffffff157424 */ /* 0x000fd800078e00ff */
[----:B0-----:R-:W-:Y:S05]  /*5010*/  WARPSYNC.COLLECTIVE R21, `(.L_x_162) ;  /* 0x0000000015087348 */ /* 0x001fea0003c00000 */
[----:B------:R-:W-:Y:S01]  /*5020*/  VOTE.ANY R21, PT, P0 ;  /* 0x0000000000157806 */ /* 0x000fe200000e0100 */
[----:B0-----:R-:W-:Y:S06]  /*5030*/  ENDCOLLECTIVE ;  /* 0x000000000000791b */ /* 0x001fec0003800000 */
.L_x_162:
[----:B------:R-:W-:Y:S05]  /*5040*/  BSYNC B0 ;  /* 0x0000000000007941 */ /* 0x000fea0003800000 */
.L_x_161:
[----:B------:R-:W-:Y:S01]  /*5050*/  LOP3.LUT R21, R21, 0x80000000, R26, 0xec, !PT ;  /* 0x8000000015157812 */ /* 0x000fe200078eec1a */
[----:B------:R-:W-:-:S04]  /*5060*/  IMAD.MOV.U32 R17, RZ, RZ, 0x1 ;  /* 0x00000001ff117424 */ /* 0x000fc800078e00ff */
        /* <DEDUP_REMOVED lines=8> */
.L_x_163:
[----:B------:R-:W-:Y:S01]  /*50f0*/  ISETP.GE.AND P0, PT, R38, R20, PT ;  /* 0x000000142600720c */ /* 0x000fe20003f06270 */
[----:B------:R-:W-:-:S03]  /*5100*/  IMAD.MOV.U32 R17, RZ, RZ, 0x2 ;  /* 0x00000002ff117424 */ /* 0x000fc600078e00ff */
[----:B------:R-:W-:-:S05]  /*5110*/  SEL R22, R22, RZ, !P0 ;  /* 0x000000ff16167207 */ /* 0x000fca0004000000 */
[----:B------:R-:W-:Y:S02]  /*5120*/  IMAD.IADD R43, R22, 0x1, R19 ;  /* 0x00000001162b7824 */ /* 0x000fe400078e0213 */
[----:B------:R-:W-:Y:S02]  /*5130*/  VIADD R19, R38, 0x2 ;  /* 0x0000000226137836 */ /* 0x000fe40000000000 */
[----:B------:R-:W-:-:S03]  /*5140*/  IMAD.MOV.U32 R16, RZ, RZ, R43 ;  /* 0x000000ffff107224 */ /* 0x000fc600078e002b */
[----:B------:R-:W-:Y:S01]  /*5150*/  ISETP.GT.AND P0, PT, R19, R20, PT ;  /* 0x000000141300720c */ /* 0x000fe20003f04270 */
[----:B------:R-:W-:-:S12]  /*5160*/  VIADD R19, R38, 0x4 ;  /* 0x0000000426137836 */ /* 0x000fd80000000000 */
[----:B------:R-:W-:Y:S05]  /*5170*/  WARPSYNC.COLLECTIVE R21, `(.L_x_164) ;  /* 0x0000000015087348 */ /* 0x000fea0003c00000 */
[----:B------:R0:W1:Y:S02]  /*5180*/  SHFL.DOWN P3, R22, R16, R17, R20 ;  /* 0x0800001110167389 */ /* 0x0000640000060014 */
[----:B01----:R-:W-:Y:S05]  /*5190*/  ENDCOLLECTIVE ;  /* 0x000000000000791b */ /* 0x003fea0003800000 */
.L_x_164:
[----:B------:R-:W-:Y:S01]  /*51a0*/  IMAD.MOV.U32 R17, RZ, RZ, 0x4 ;  /* 0x00000004ff117424 */ /* 0x000fe200078e00ff */
[----:B------:R-:W-:Y:S02]  /*51b0*/  SEL R22, R22, RZ, !P0 ;  /* 0x000000ff16167207 */ /* 0x000fe40004000000 */
[----:B------:R-:W-:-:S03]  /*51c0*/  ISETP.GT.AND P0, PT, R19, R20, PT ;  /* 0x000000141300720c */ /* 0x000fc60003f04270 */
[----:B------:R-:W-:Y:S02]  /*51d0*/  IMAD.IADD R45, R43, 0x1, R22 ;  /* 0x000000012b2d7824 */ /* 0x000fe400078e0216 */
[----:B------:R-:W-:Y:S02]  /*51e0*/  VIADD R43, R38, 0x8 ;  /* 0x00000008262b7836 */ /* 0x000fe40000000000 */
[----:B------:R-:W-:-:S07]  /*51f0*/  IMAD.MOV.U32 R16, RZ, RZ, R45 ;  /* 0x000000ffff107224 */ /* 0x000fce00078e002d */
[----:B------:R-:W-:Y:S05]  /*5200*/  WARPSYNC.COLLECTIVE R21, `(.L_x_165) ;  /* 0x0000000015087348 */ /* 0x000fea0003c00000 */
[----:B------:R0:W1:Y:S02]  /*5210*/  SHFL.DOWN P3, R22, R16, R17, R20 ;  /* 0x0800001110167389 */ /* 0x0000640000060014 */
[----:B01----:R-:W-:Y:S05]  /*5220*/  ENDCOLLECTIVE ;  /* 0x000000000000791b */ /* 0x003fea0003800000 */
.L_x_165:
        /* <DEDUP_REMOVED lines=9> */
.L_x_166:
[----:B------:R-:W-:Y:S01]  /*52c0*/  IMAD.MOV.U32 R17, RZ, RZ, 0x10 ;  /* 0x00000010ff117424 */ /* 0x000fe200078e00ff */
[----:B------:R-:W-:Y:S02]  /*52d0*/  SEL R22, R22, RZ, !P0 ;  /* 0x000000ff16167207 */ /* 0x000fe40004000000 */
[----:B------:R-:W-:-:S03]  /*52e0*/  ISETP.NE.AND P0, PT, R18, 0x65, PT ;  /* 0x000000651200780c */ /* 0x000fc60003f05270 */
[----:B------:R-:W-:Y:S02]  /*52f0*/  IMAD.IADD R43, R19, 0x1, R22 ;  /* 0x00000001132b7824 */ /* 0x000fe400078e0216 */
[----:B------:R-:W-:Y:S02]  /*5300*/  VIADD R19, R38, 0x10 ;  /* 0x0000001026137836 */ /* 0x000fe40000000000 */
[----:B------:R-:W-:-:S03]  /*5310*/  IMAD.MOV.U32 R16, RZ, RZ, R43 ;  /* 0x000000ffff107224 */ /* 0x000fc600078e002b */
[----:B------:R-:W-:-:S13]  /*5320*/  ISETP.GT.AND P2, PT, R19, R20, PT ;  /* 0x000000141300720c */ /* 0x000fda0003f44270 */
[----:B------:R-:W-:Y:S05]  /*5330*/  WARPSYNC.COLLECTIVE R21, `(.L_x_167) ;  /* 0x0000000015087348 */ /* 0x000fea0003c00000 */
[----:B------:R0:W1:Y:S02]  /*5340*/  SHFL.DOWN P3, R22, R16, R17, R20 ;  /* 0x0800001110167389 */ /* 0x0000640000060014 */
[----:B01----:R-:W-:Y:S05]  /*5350*/  ENDCOLLECTIVE ;  /* 0x000000000000791b */ /* 0x003fea0003800000 */
.L_x_167:
[----:B------:R-:W-:Y:S05]  /*5360*/  WARPSYNC.COLLECTIVE R21, `(.L_x_168) ;  /* 0x0000000015087348 */ /* 0x000fea0003c00000 */
[----:B------:R-:W-:Y:S01]  /*5370*/  VOTE.ALL P0, P0 ;  /* 0x0000000000ff7806 */ /* 0x000fe20000000000 */
[----:B------:R-:W-:-:S12]  /*5380*/  ENDCOLLECTIVE ;  /* 0x000000000000791b */ /* 0x000fd80003800000 */
.L_x_168:
[----:B------:R-:W-:Y:S02]  /*5390*/  IADD3 R44, P3, PT, R44, 0x100, RZ ;  /* 0x000001002c2c7810 */ /* 0x000fe40007f7e0ff */
[----:B------:R-:W-:-:S03]  /*53a0*/  SEL R22, R22, RZ, !P2 ;  /* 0x000000ff16167207 */ /* 0x000fc60005000000 */
[----:B------:R-:W-:Y:S02]  /*53b0*/  IMAD.X R45, RZ, RZ, R45, P3 ;  /* 0x000000ffff2d7224 */ /* 0x000fe400018e062d */
[----:B------:R-:W-:Y:S01]  /*53c0*/  IMAD.IADD R46, R43, 0x1, R22 ;  /* 0x000000012b2e7824 */ /* 0x000fe200078e0216 */
[----:B------:R-:W-:Y:S06]  /*53d0*/  BRA `(.L_x_169) ;  /* 0xffffffe000847947 */ /* 0x000fec000383ffff */
.L_x_119:
[----:B------:R-:W-:Y:S01]  /*53e0*/  BSSY B0, `(.L_x_170) ;  /* 0x0000006000007945 */ /* 0x000fe20003800000 */
[----:B------:R-:W-:Y:S01]  /*53f0*/  PLOP3.LUT P0, PT, P0, PT, PT, 0x8, 0x80 ;  /* 0x000000000080781c */ /* 0x000fe2000070e170 */
[----:B------:R-:W-:-:S12]  /*5400*/  IMAD.MOV.U32 R21, RZ, RZ, -0x1 ;  /* 0xffffffffff157424 */ /* 0x000fd800078e00ff */
[----:B------:R-:W-:Y:S05]  /*5410*/  WARPSYNC.COLLECTIVE R21, `(.L_x_171) ;  /* 0x0000000015087348 */ /* 0x000fea0003c00000 */
[----:B------:R-:W-:Y:S01]  /*5420*/  VOTE.ANY P0, P0 ;  /* 0x0000000000ff7806 */ /* 0x000fe20000000100 */
[----:B------:R-:W-:-:S12]  /*5430*/  ENDCOLLECTIVE ;  /* 0x000000000000791b */ /* 0x000fd80003800000 */
.L_x_171:
[----:B------:R-:W-:Y:S05]  /*5440*/  BSYNC B0 ;  /* 0x0000000000007941 */ /* 0x000fea0003800000 */
.L_x_170:
[----:B------:R-:W-:Y:S05]  /*5450*/  BRA `(.L_x_172) ;  /* 0xffffffe0008c7947 */ /* 0x000fea000383ffff */
.L_x_121:
[----:B------:R-:W-:Y:S01]  /*5460*/  BSSY B0, `(.L_x_173) ;  /* 0x0000006000007945 */ /* 0x000fe20003800000 */
[----:B------:R-:W-:Y:S01]  /*5470*/  PLOP3.LUT P0, PT, P0, PT, PT, 0x8, 0x80 ;  /* 0x000000000080781c */ /* 0x000fe2000070e170 */
[----:B------:R-:W-:-:S12]  /*5480*/  IMAD.MOV.U32 R21, RZ, RZ, -0x1 ;  /* 0xffffffffff157424 */ /* 0x000fd800078e00ff */
[----:B------:R-:W-:Y:S05]  /*5490*/  WARPSYNC.COLLECTIVE R21, `(.L_x_174) ;  /* 0x0000000015087348 */ /* 0x000fea0003c00000 */
[----:B------:R-:W-:Y:S01]  /*54a0*/  VOTE.ANY P0, P0 ;  /* 0x0000000000ff7806 */ /* 0x000fe20000000100 */
[----:B------:R-:W-:-:S12]  /*54b0*/  ENDCOLLECTIVE ;  /* 0x000000000000791b */ /* 0x000fd80003800000 */
.L_x_174:
[----:B------:R-:W-:Y:S05]  /*54c0*/  BSYNC B0 ;  /* 0x0000000000007941 */ /* 0x000fea0003800000 */
.L_x_173:
[----:B------:R-:W-:Y:S05]  /*54d0*/  BRA `(.L_x_175) ;  /* 0xffffffe000e07947 */ /* 0x000fea000383ffff */
.L_x_123:
[----:B------:R-:W-:Y:S01]  /*54e0*/  BSSY B0, `(.L_x_176) ;  /* 0x0000006000007945 */ /* 0x000fe20003800000 */
[----:B------:R-:W-:Y:S01]  /*54f0*/  PLOP3.LUT P0, PT, P0, PT, PT, 0x8, 0x80 ;  /* 0x000000000080781c */ /* 0x000fe2000070e170 */
[----:B------:R-:W-:-:S12]  /*5500*/  IMAD.MOV.U32 R21, RZ, RZ, -0x1 ;  /* 0xffffffffff157424 */ /* 0x000fd800078e00ff */
[----:B------:R-:W-:Y:S05]  /*5510*/  WARPSYNC.COLLECTIVE R21, `(.L_x_177) ;  /* 0x0000000015087348 */ /* 0x000fea0003c00000 */
[----:B------:R-:W-:Y:S01]  /*5520*/  VOTE.ANY R21, PT, P0 ;  /* 0x0000000000157806 */ /* 0x000fe200000e0100 */
[----:B------:R-:W-:Y:S06]  /*5530*/  ENDCOLLECTIVE ;  /* 0x000000000000791b */ /* 0x000fec0003800000 */
.L_x_177:
[----:B------:R-:W-:Y:S05]  /*5540*/  BSYNC B0 ;  /* 0x0000000000007941 */ /* 0x000fea0003800000 */
.L_x_176:
        /* <DEDUP_REMOVED lines=11> */
.L_x_178:
        /* <DEDUP_REMOVED lines=11> */
.L_x_179:
        /* <DEDUP_REMOVED lines=9> */
.L_x_180:
        /* <DEDUP_REMOVED lines=8> */
.L_x_181:
        /* <DEDUP_REMOVED lines=9> */
.L_x_182:
[----:B------:R-:W-:Y:S02]  /*5850*/  SEL R22, R22, RZ, !P0 ;  /* 0x000000ff16167207 */ /* 0x000fe40004000000 */
[----:B------:R-:W-:Y:S02]  /*5860*/  ISETP.NE.AND P0, PT, R18, 0x65, PT ;  /* 0x000000651200780c */ /* 0x000fe40003f05270 */
[----:B------:R-:W-:-:S11]  /*5870*/  IADD3 R46, PT, PT, R47, R22, R46 ;  /* 0x000000162f2e7210 */ /* 0x000fd60007ffe02e */
[----:B------:R-:W-:Y:S05]  /*5880*/  WARPSYNC.COLLECTIVE R21, `(.L_x_183) ;  /* 0x0000000015087348 */ /* 0x000fea0003c00000 */
[----:B------:R-:W-:Y:S01]  /*5890*/  VOTE.ALL P0, P0 ;  /* 0x0000000000ff7806 */ /* 0x000fe20000000000 */
[----:B------:R-:W-:-:S12]  /*58a0*/  ENDCOLLECTIVE ;  /* 0x000000000000791b */ /* 0x000fd80003800000 */
.L_x_183:
[----:B------:R-:W-:Y:S05]  /*58b0*/  BRA `(.L_x_184) ;  /* 0xffffffe000787947 */ /* 0x000fea000383ffff */
.L_x_185:
        /* <DEDUP_REMOVED lines=12> */
.L_x_246:


//--------------------- .text._ZN3cub18CUB_300001_SM_10006detail4scan20DeviceScanInitKernelINS0_13ScanTileStateIiLb1EEEEEvT_i --------------------------
	.section	.text._ZN3cub18CUB_300001_SM_10006detail4scan20DeviceScanInitKernelINS0_13ScanTileStateIiLb1EEEEEvT_i,"ax",@progbits
	.align	128
        .global         _ZN3cub18CUB_300001_SM_10006detail4scan20DeviceScanInitKernelINS0_13ScanTileStateIiLb1EEEEEvT_i
        .type           _ZN3cub18CUB_300001_SM_10006detail4scan20DeviceScanInitKernelINS0_13ScanTileStateIiLb1EEEEEvT_i,@function
        .size           _ZN3cub18CUB_300001_SM_10006detail4scan20DeviceScanInitKernelINS0_13ScanTileStateIiLb1EEEEEvT_i,(.L_x_247 - _ZN3cub18CUB_300001_SM_10006detail4scan20DeviceScanInitKernelINS0_13ScanTileStateIiLb1EEEEEvT_i)
        .other          _ZN3cub18CUB_300001_SM_10006detail4scan20DeviceScanInitKernelINS0_13ScanTileStateIiLb1EEEEEvT_i,@"STO_CUDA_ENTRY STV_DEFAULT"
_ZN3cub18CUB_300001_SM_10006detail4scan20DeviceScanInitKernelINS0_13ScanTileStateIiLb1EEEEEvT_i:
.text._ZN3cub18CUB_300001_SM_10006detail4scan20DeviceScanInitKernelINS0_13ScanTileStateIiLb1EEEEEvT_i:
[----:B------:R-:W-:Y:S01]  /*0000*/  LDC R1, c[0x0][0x37c] ;  /* 0x0000df00ff017b82 */ /* 0x000fe20000000800 */
[----:B------:R-:W0:Y:S07]  /*0010*/  S2R R0, SR_TID.X ;  /* 0x0000000000007919 */ /* 0x000e2e0000002100 */
[----:B------:R-:W1:Y:S01]  /*0020*/  S2UR UR6, SR_CTAID.X ;  /* 0x00000000000679c3 */ /* 0x000e620000002500 */
[----:B------:R-:W2:Y:S07]  /*0030*/  LDCU UR4, c[0x0][0x388] ;  /* 0x00007100ff0477ac */ /* 0x000eae0008000800 */
[----:B------:R-:W1:Y:S01]  /*0040*/  LDC R5, c[0x0][0x360] ;  /* 0x0000d800ff057b82 */ /* 0x000e620000000800 */
[----:B0-----:R-:W-:Y:S01]  /*0050*/  ISETP.GT.U32.AND P0, PT, R0, 0x1f, PT ;  /* 0x0000001f0000780c */ /* 0x001fe20003f04070 */
[----:B-1----:R-:W-:-:S03]  /*0060*/  IMAD R5, R5, UR6, R0 ;  /* 0x0000000605057c24 */ /* 0x002fc6000f8e0200 */
[----:B------:R-:W-:Y:S02]  /*0070*/  ISETP.NE.OR P0, PT, RZ, UR6, P0 ;  /* 0x00000006ff007c0c */ /* 0x000fe40008705670 */
[----:B--2---:R-:W-:Y:S01]  /*0080*/  ISETP.GE.AND P1, PT, R5, UR4, PT ;  /* 0x0000000405007c0c */ /* 0x004fe2000bf26270 */
[----:B------:R-:W0:-:S12]  /*0090*/  LDCU.64 UR4, c[0x0][0x358] ;  /* 0x00006b00ff0477ac */ /* 0x000e180008000a00 */
[----:B------:R-:W1:Y:S01]  /*00a0*/  @!P1 LDC.64 R2, c[0x0][0x380] ;  /* 0x0000e000ff029b82 */ /* 0x000e620000000a00 */
[----:B------:R-:W-:Y:S01]  /*00b0*/  @!P1 MOV R4, 0x63 ;  /* 0x0000006300049802 */ /* 0x000fe20000000f00 */
[----:B-1----:R-:W-:-:S04]  /*00c0*/  @!P1 IMAD.WIDE R2, R5, 0x8, R2 ;  /* 0x0000000805029825 */ /* 0x002fc800078e0202 */
[----:B------:R-:W-:-:S05]  /*00d0*/  HFMA2 R5, -RZ, RZ, 0, 0 ;  /* 0x00000000ff057431 */ /* 0x000fca00000001ff */
[----:B0-----:R0:W-:Y:S01]  /*00e0*/  @!P1 STG.E.64 desc[UR4][R2.64+0x100], R4 ;  /* 0x0001000402009986 */ /* 0x0011e2000c101b04 */
[----:B------:R-:W-:Y:S05]  /*00f0*/  @P0 EXIT ;  /* 0x000000000000094d */ /* 0x000fea0003800000 */
[----:B0-----:R-:W0:Y:S02]  /*0100*/  LDC.64 R2, c[0x0][0x380] ;  /* 0x0000e000ff027b82 */ /* 0x001e240000000a00 */
[----:B0-----:R-:W-:-:S05]  /*0110*/  IMAD.WIDE.U32 R2, R0, 0x8, R2 ;  /* 0x0000000800027825 */ /* 0x001fca00078e0002 */
[----:B------:R-:W-:Y:S01]  /*0120*/  STG.E.64 desc[UR4][R2.64], RZ ;  /* 0x000000ff02007986 */ /* 0x000fe2000c101b04 */
[----:B------:R-:W-:Y:S05]  /*0130*/  EXIT ;  /* 0x000000000000794d */ /* 0x000fea0003800000 */
.L_x_186:
        /* <DEDUP_REMOVED lines=12> */
.L_x_247:


//--------------------- .text._ZN3cub18CUB_300001_SM_10006detail11EmptyKernelIvEEvv --------------------------
	.section	.text._ZN3cub18CUB_300001_SM_10006detail11EmptyKernelIvEEvv,"ax",@progbits
	.align	128
        .global         _ZN3cub18CUB_300001_SM_10006detail11EmptyKernelIvEEvv
        .type           _ZN3cub18CUB_300001_SM_10006detail11EmptyKernelIvEEvv,@function
        .size           _ZN3cub18CUB_300001_SM_10006detail11EmptyKernelIvEEvv,(.L_x_248 - _ZN3cub18CUB_300001_SM_10006detail11EmptyKernelIvEEvv)
        .other          _ZN3cub18CUB_300001_SM_10006detail11EmptyKernelIvEEvv,@"STO_CUDA_ENTRY STV_DEFAULT"
_ZN3cub18CUB_300001_SM_10006detail11EmptyKernelIvEEvv:
.text._ZN3cub18CUB_300001_SM_10006detail11EmptyKernelIvEEvv:
[----:B------:R-:W-:Y:S01]  /*0000*/  LDC R1, c[0x0][0x37c] ;  /* 0x0000df00ff017b82 */ /* 0x000fe20000000800 */
[----:B------:R-:W-:Y:S05]  /*0010*/  EXIT ;  /* 0x000000000000794d */ /* 0x000fea0003800000 */
.L_x_187:
        /* <DEDUP_REMOVED lines=14> */
.L_x_248:


//--------------------- .text._Z21convert_uint16_to_intPKtPii --------------------------
	.section	.text._Z21convert_uint16_to_intPKtPii,"ax",@progbits
	.align	128
        .global         _Z21convert_uint16_to_intPKtPii
        .type           _Z21convert_uint16_to_intPKtPii,@function
        .size           _Z21convert_uint16_to_intPKtPii,(.L_x_249 - _Z21convert_uint16_to_intPKtPii)
        .other          _Z21convert_uint16_to_intPKtPii,@"STO_CUDA_ENTRY STV_DEFAULT"
_Z21convert_uint16_to_intPKtPii:
.text._Z21convert_uint16_to_intPKtPii:
[----:B------:R-:W-:Y:S01]  /*0000*/  LDC R1, c[0x0][0x37c] ;  /* 0x0000df00ff017b82 */ /* 0x000fe20000000800 */
[----:B------:R-:W0:Y:S07]  /*0010*/  S2R R0, SR_TID.X ;  /* 0x0000000000007919 */ /* 0x000e2e0000002100 */
[----:B------:R-:W0:Y:S01]  /*0020*/  S2UR UR4, SR_CTAID.X ;  /* 0x00000000000479c3 */ /* 0x000e220000002500 */
[----:B------:R-:W1:Y:S07]  /*0030*/  LDCU UR5, c[0x0][0x390] ;  /* 0x00007200ff0577ac */ /* 0x000e6e0008000800 */
[----:B------:R-:W0:Y:S02]  /*0040*/  LDC R7, c[0x0][0x360] ;  /* 0x0000d800ff077b82 */ /* 0x000e240000000800 */
[----:B0-----:R-:W-:-:S05]  /*0050*/  IMAD R7, R7, UR4, R0 ;  /* 0x0000000407077c24 */ /* 0x001fca000f8e0200 */
[----:B-1----:R-:W-:-:S13]  /*0060*/  ISETP.GE.AND P0, PT, R7, UR5, PT ;  /* 0x0000000507007c0c */ /* 0x002fda000bf06270 */
[----:B------:R-:W-:Y:S05]  /*0070*/  @P0 EXIT ;  /* 0x000000000000094d */ /* 0x000fea0003800000 */
[----:B------:R-:W0:Y:S01]  /*0080*/  LDC.64 R2, c[0x0][0x380] ;  /* 0x0000e000ff027b82 */ /* 0x000e220000000a00 */
[----:B------:R-:W1:Y:S07]  /*0090*/  LDCU.64 UR4, c[0x0][0x358] ;  /* 0x00006b00ff0477ac */ /* 0x000e6e0008000a00 */
[----:B------:R-:W2:Y:S01]  /*00a0*/  LDC.64 R4, c[0x0][0x388] ;  /* 0x0000e200ff047b82 */ /* 0x000ea20000000a00 */
[----:B0-----:R-:W-:-:S06]  /*00b0*/  IMAD.WIDE R2, R7, 0x2, R2 ;  /* 0x0000000207027825 */ /* 0x001fcc00078e0202 */
[----:B-1----:R-:W3:Y:S01]  /*00c0*/  LDG.E.U16 R3, desc[UR4][R2.64] ;  /* 0x0000000402037981 */ /* 0x002ee2000c1e1500 */
[----:B--2---:R-:W-:-:S05]  /*00d0*/  IMAD.WIDE R4, R7, 0x4, R4 ;  /* 0x0000000407047825 */ /* 0x004fca00078e0204 */
[----:B---3--:R-:W-:Y:S01]  /*00e0*/  STG.E desc[UR4][R4.64], R3 ;  /* 0x0000000304007986 */ /* 0x008fe2000c101904 */
[----:B------:R-:W-:Y:S05]  /*00f0*/  EXIT ;  /* 0x000000000000794d */ /* 0x000fea0003800000 */
.L_x_188:
        /* <DEDUP_REMOVED lines=16> */
.L_x_249:


//--------------------- .text._Z6concatPKhPKtPKiPhii --------------------------
	.section	.text._Z6concatPKhPKtPKiPhii,"ax",@progbits
	.align	128
        .global         _Z6concatPKhPKtPKiPhii
        .type           _Z6concatPKhPKtPKiPhii,@function
        .size           _Z6concatPKhPKtPKiPhii,(.L_x_250 - _Z6concatPKhPKtPKiPhii)
        .other          _Z6concatPKhPKtPKiPhii,@"STO_CUDA_ENTRY STV_DEFAULT"
_Z6concatPKhPKtPKiPhii:
.text._Z6concatPKhPKtPKiPhii:
        /* <DEDUP_REMOVED lines=9> */
[----:B------:R-:W1:Y:S01]  /*0090*/  LDCU.64 UR6, c[0x0][0x358] ;  /* 0x00006b00ff0677ac */ /* 0x000e620008000a00 */
[----:B------:R-:W2:Y:S06]  /*00a0*/  LDCU UR5, c[0x0][0x3a4] ;  /* 0x00007480ff0577ac */ /* 0x000eac0008000800 */
[----:B------:R-:W3:Y:S01]  /*00b0*/  LDC.64 R4, c[0x0][0x388] ;  /* 0x0000e200ff047b82 */ /* 0x000ee20000000a00 */
[----:B0-----:R-:W-:-:S06]  /*00c0*/  IMAD.WIDE R2, R7, 0x4, R2 ;  /* 0x0000000407027825 */ /* 0x001fcc00078e0202 */
[----:B-1----:R-:W4:Y:S01]  /*00d0*/  LDG.E R2, desc[UR6][R2.64] ;  /* 0x0000000602027981 */ /* 0x002f22000c1e1900 */
[----:B---3--:R-:W-:-:S05]  /*00e0*/  IMAD.WIDE R4, R7, 0x2, R4 ;  /* 0x0000000207047825 */ /* 0x008fca00078e0204 */
[----:B------:R-:W3:Y:S01]  /*00f0*/  LDG.E.U16 R9, desc[UR6][R4.64] ;  /* 0x0000000604097981 */ /* 0x000ee2000c1e1500 */
[----:B--2---:R-:W-:Y:S01]  /*0100*/  USHF.L.U32 UR5, UR5, 0x2, URZ ;  /* 0x0000000205057899 */ /* 0x004fe200080006ff */
[----:B------:R-:W-:Y:S01]  /*0110*/  UMOV UR4, URZ ;  /* 0x000000ff00047c82 */ /* 0x000fe20008000000 */
[----:B----4-:R-:W-:Y:S02]  /*0120*/  IMAD.SHL.U32 R0, R2, 0x20, RZ ;  /* 0x0000002002007824 */ /* 0x010fe400078e00ff */
[----:B---3--:R-:W-:-:S08]  /*0130*/  IMAD.MOV R11, RZ, RZ, -R9 ;  /* 0x000000ffff0b7224 */ /* 0x008fd000078e0a09 */
.L_x_192:
[----:B------:R-:W-:Y:S01]  /*0140*/  ISETP.NE.AND P0, PT, R9, RZ, PT ;  /* 0x000000ff0900720c */ /* 0x000fe20003f05270 */
[----:B------:R-:W0:Y:S01]  /*0150*/  LDCU.64 UR8, c[0x0][0x380] ;  /* 0x00007000ff0877ac */ /* 0x000e220008000a00 */
[----:B------:R-:W-:Y:S01]  /*0160*/  BSSY.RECONVERGENT B0, `(.L_x_189) ;  /* 0x0000014000007945 */ /* 0x000fe20003800200 */
[----:B------:R-:W1:Y:S10]  /*0170*/  LDCU.64 UR10, c[0x0][0x398] ;  /* 0x00007300ff0a77ac */ /* 0x000e740008000a00 */
[----:B--2---:R-:W-:Y:S05]  /*0180*/  @!P0 BRA `(.L_x_190) ;  /* 0x0000000000448947 */ /* 0x004fea0003800000 */
[----:B------:R-:W-:Y:S01]  /*0190*/  LEA R8, R7, UR4, 0x5 ;  /* 0x0000000407087c11 */ /* 0x000fe2000f8e28ff */
[----:B------:R-:W-:Y:S02]  /*01a0*/  IMAD R6, R9, UR4, R0 ;  /* 0x0000000409067c24 */ /* 0x000fe4000f8e0200 */
[----:B------:R-:W-:Y:S01]  /*01b0*/  IMAD.MOV.U32 R10, RZ, RZ, R11 ;  /* 0x000000ffff0a7224 */ /* 0x000fe200078e000b */
[----:B------:R-:W-:-:S07]  /*01c0*/  SHF.L.U32 R8, R8, 0x6, RZ ;  /* 0x0000000608087819 */ /* 0x000fce00000006ff */
.L_x_191:
[----:B------:R-:W-:-:S13]  /*01d0*/  ISETP.GT.AND P0, PT, R8, UR5, PT ;  /* 0x0000000508007c0c */ /* 0x000fda000bf04270 */
[----:B--2---:R-:W-:Y:S05]  /*01e0*/  @P0 BRA `(.L_x_190) ;  /* 0x00000000002c0947 */ /* 0x004fea0003800000 */
[----:B0-----:R-:W-:-:S04]  /*01f0*/  IADD3 R2, P0, PT, R8, UR8, RZ ;  /* 0x0000000808027c10 */ /* 0x001fc8000ff1e0ff */
[----:B------:R-:W-:-:S06]  /*0200*/  LEA.HI.X.SX32 R3, R8, UR9, 0x1, P0 ;  /* 0x0000000908037c11 */ /* 0x000fcc00080f0eff */
[----:B------:R-:W2:Y:S01]  /*0210*/  LDG.E.U8 R3, desc[UR6][R2.64] ;  /* 0x0000000602037981 */ /* 0x000ea2000c1e1100 */
[----:B-1----:R-:W-:Y:S01]  /*0220*/  IADD3 R4, P0, PT, R6, UR10, RZ ;  /* 0x0000000a06047c10 */ /* 0x002fe2000ff1e0ff */
[----:B------:R-:W-:Y:S01]  /*0230*/  VIADD R10, R10, 0x1 ;  /* 0x000000010a0a7836 */ /* 0x000fe20000000000 */
[----:B------:R-:W-:Y:S02]  /*0240*/  IADD3 R8, PT, PT, R8, 0x1, RZ ;  /* 0x0000000108087810 */ /* 0x000fe40007ffe0ff */
[C---:B------:R-:W-:Y:S01]  /*0250*/  LEA.HI.X.SX32 R5, R6.reuse, UR11, 0x1, P0 ;  /* 0x0000000b06057c11 */ /* 0x040fe200080f0eff */
[----:B------:R-:W-:Y:S01]  /*0260*/  VIADD R6, R6, 0x1 ;  /* 0x0000000106067836 */ /* 0x000fe20000000000 */
[----:B------:R-:W-:-:S03]  /*0270*/  ISETP.NE.AND P0, PT, R10, RZ, PT ;  /* 0x000000ff0a00720c */ /* 0x000fc60003f05270 */
[----:B--2---:R2:W-:Y:S10]  /*0280*/  STG.E.U8 desc[UR6][R4.64], R3 ;  /* 0x0000000304007986 */ /* 0x0045f4000c101106 */
[----:B------:R-:W-:Y:S05]  /*0290*/  @P0 BRA `(.L_x_191) ;  /* 0xfffffffc00cc0947 */ /* 0x000fea000383ffff */
.L_x_190:
[----:B01----:R-:W-:Y:S05]  /*02a0*/  BSYNC.RECONVERGENT B0 ;  /* 0x0000000000007941 */ /* 0x003fea0003800200 */
.L_x_189:
[----:B------:R-:W-:-:S04]  /*02b0*/  UIADD3 UR4, UPT, UPT, UR4, 0x1, URZ ;  /* 0x0000000104047890 */ /* 0x000fc8000fffe0ff */
[----:B------:R-:W-:-:S09]  /*02c0*/  UISETP.NE.AND UP0, UPT, UR4, 0x20, UPT ;  /* 0x000000200400788c */ /* 0x000fd2000bf05270 */
[----:B------:R-:W-:Y:S05]  /*02d0*/  BRA.U UP0, `(.L_x_192) ;  /* 0xfffffffd00987547 */ /* 0x000fea000b83ffff */
[----:B------:R-:W-:Y:S05]  /*02e0*/  EXIT ;  /* 0x000000000000794d */ /* 0x000fea0003800000 */
.L_x_193:
        /* <DEDUP_REMOVED lines=9> */
.L_x_250:


//--------------------- .text._Z21map_values_kernel_16bPKtPhS1_PtS2_ii --------------------------
	.section	.text._Z21map_values_kernel_16bPKtPhS1_PtS2_ii,"ax",@progbits
	.align	128
        .global         _Z21map_values_kernel_16bPKtPhS1_PtS2_ii
        .type           _Z21map_values_kernel_16bPKtPhS1_PtS2_ii,@function
        .size           _Z21map_values_kernel_16bPKtPhS1_PtS2_ii,(.L_x_251 - _Z21map_values_kernel_16bPKtPhS1_PtS2_ii)
        .other          _Z21map_values_kernel_16bPKtPhS1_PtS2_ii,@"STO_CUDA_ENTRY STV_DEFAULT"
_Z21map_values_kernel_16bPKtPhS1_PtS2_ii:
.text._Z21map_values_kernel_16bPKtPhS1_PtS2_ii:
[----:B------:R-:W0:Y:S01]  /*0000*/  LDC R1, c[0x0][0x37c] ;  /* 0x0000df00ff017b82 */ /* 0x000e220000000800 */
[----:B------:R-:W1:Y:S01]  /*0010*/  S2R R13, SR_TID.X ;  /* 0x00000000000d7919 */ /* 0x000e620000002100 */
[----:B------:R-:W1:Y:S01]  /*0020*/  LDCU UR4, c[0x0][0x360] ;  /* 0x00006c00ff0477ac */ /* 0x000e620008000800 */
[----:B0-----:R-:W-:Y:S01]  /*0030*/  VIADD R1, R1, 0xffffffe0 ;  /* 0xffffffe001017836 */ /* 0x001fe20000000000 */
[----:B------:R-:W-:Y:S01]  /*0040*/  BSSY.RECONVERGENT B0, `(.L_x_194) ;  /* 0x0000070000007945 */ /* 0x000fe20003800200 */
[----:B------:R-:W1:Y:S01]  /*0050*/  S2R R12, SR_CTAID.X ;  /* 0x00000000000c7919 */ /* 0x000e620000002500 */
[----:B------:R-:W0:Y:S01]  /*0060*/  LDCU UR6, c[0x0][0x3a8] ;  /* 0x00007500ff0677ac */ /* 0x000e220008000800 */
[----:B------:R-:W-:Y:S01]  /*0070*/  CS2R R4, SRZ ;  /* 0x0000000000047805 */ /* 0x000fe2000001ff00 */
[----:B------:R2:W-:Y:S04]  /*0080*/  STL.128 [R1], RZ ;  /* 0x000000ff01007387 */ /* 0x0005e80000100c00 */
[----:B------:R2:W-:Y:S01]  /*0090*/  STL.128 [R1+0x10], RZ ;  /* 0x000010ff01007387 */ /* 0x0005e20000100c00 */
[----:B-1----:R-:W-:Y:S01]  /*00a0*/  IMAD R13, R12, UR4, R13 ;  /* 0x000000040c0d7c24 */ /* 0x002fe2000f8e020d */
[----:B------:R-:W1:Y:S03]  /*00b0*/  LDCU.64 UR4, c[0x0][0x358] ;  /* 0x00006b00ff0477ac */ /* 0x000e660008000a00 */
[C---:B------:R-:W-:Y:S01]  /*00c0*/  IMAD.SHL.U32 R6, R13.reuse, 0x10, RZ ;  /* 0x000000100d067824 */ /* 0x040fe200078e00ff */
[----:B------:R-:W-:-:S04]  /*00d0*/  LOP3.LUT R2, R13, 0x1f, RZ, 0xc0, !PT ;  /* 0x0000001f0d027812 */ /* 0x000fc800078ec0ff */
[----:B------:R-:W-:-:S04]  /*00e0*/  LOP3.LUT R7, R6, 0xfffffe00, RZ, 0xc0, !PT ;  /* 0xfffffe0006077812 */ /* 0x000fc800078ec0ff */
[----:B------:R-:W-:-:S04]  /*00f0*/  LOP3.LUT R0, R7, 0x1f0, R6, 0xf8, !PT ;  /* 0x000001f007007812 */ /* 0x000fc800078ef806 */
[C---:B0-----:R-:W-:Y:S01]  /*0100*/  ISETP.GE.AND P0, PT, R0.reuse, UR6, PT ;  /* 0x0000000600007c0c */ /* 0x041fe2000bf06270 */
[----:B------:R-:W-:-:S12]  /*0110*/  VIADD R3, R0, 0x10 ;  /* 0x0000001000037836 */ /* 0x000fd80000000000 */
[----:B-12---:R-:W-:Y:S05]  /*0120*/  @P0 BRA `(.L_x_195) ;  /* 0x0000000400840947 */ /* 0x006fea0003800000 */
[----:B------:R-:W-:Y:S01]  /*0130*/  VIMNMX R5, PT, PT, R3, UR6, PT ;  /* 0x0000000603057c48 */ /* 0x000fe2000bfe0100 */
[----:B------:R-:W-:Y:S01]  /*0140*/  BSSY.RECONVERGENT B1, `(.L_x_196) ;  /* 0x000002c000017945 */ /* 0x000fe20003800200 */
[----:B------:R-:W-:Y:S01]  /*0150*/  LOP3.LUT R6, R6, 0x1f0, RZ, 0xc0, !PT ;  /* 0x000001f006067812 */ /* 0x000fe200078ec0ff */
[----:B------:R-:W-:Y:S01]  /*0160*/  IMAD.MOV.U32 R9, RZ, RZ, R0 ;  /* 0x000000ffff097224 */ /* 0x000fe200078e0000 */
[----:B------:R-:W-:Y:S02]  /*0170*/  VIADDMNMX R8, R0, 0x1, R5, !PT ;  /* 0x0000000100087846 */ /* 0x000fe40007800105 */
[----:B------:R-:W-:Y:S02]  /*0180*/  CS2R R4, SRZ ;  /* 0x0000000000047805 */ /* 0x000fe4000001ff00 */
[----:B------:R-:W-:Y:S02]  /*0190*/  IADD3 R6, PT, PT, R7, R6, -R8 ;  /* 0x0000000607067210 */ /* 0x000fe40007ffe808 */
[----:B------:R-:W-:-:S02]  /*01a0*/  LOP3.LUT R11, R8, 0xf, RZ, 0xc0, !PT ;  /* 0x0000000f080b7812 */ /* 0x000fc400078ec0ff */
[----:B------:R-:W-:Y:S02]  /*01b0*/  ISETP.GT.U32.AND P1, PT, R6, -0x10, PT ;  /* 0xfffffff00600780c */ /* 0x000fe40003f24070 */
[----:B------:R-:W-:-:S11]  /*01c0*/  ISETP.NE.AND P2, PT, R11, RZ, PT ;  /* 0x000000ff0b00720c */ /* 0x000fd60003f45270 */
[----:B------:R-:W-:Y:S05]  /*01d0*/  @P1 BRA `(.L_x_197) ;  /* 0x0000000000881947 */ /* 0x000fea0003800000 */
[----:B------:R-:W-:Y:S01]  /*01e0*/  IADD3 R4, PT, PT, R8, -R0, -R11 ;  /* 0x8000000008047210 */ /* 0x000fe20007ffe80b */
[----:B------:R-:W-:Y:S02]  /*01f0*/  IMAD.MOV.U32 R5, RZ, RZ, RZ ;  /* 0x000000ffff057224 */ /* 0x000fe400078e00ff */
[----:B------:R-:W-:Y:S02]  /*0200*/  IMAD.MOV.U32 R9, RZ, RZ, R0 ;  /* 0x000000ffff097224 */ /* 0x000fe400078e0000 */
[----:B------:R-:W-:-:S07]  /*0210*/  IMAD.MOV.U32 R10, RZ, RZ, R4 ;  /* 0x000000ffff0a7224 */ /* 0x000fce00078e0004 */
.L_x_198:
[----:B------:R-:W0:Y:S02]  /*0220*/  LDC.64 R6, c[0x0][0x380] ;  /* 0x0000e000ff067b82 */ /* 0x000e240000000a00 */
[----:B0-----:R-:W-:-:S05]  /*0230*/  IMAD.WIDE R6, R9, 0x2, R6 ;  /* 0x0000000209067825 */ /* 0x001fca00078e0206 */
[----:B------:R-:W2:Y:S04]  /*0240*/  LDG.E.U16 R24, desc[UR4][R6.64] ;  /* 0x0000000406187981 */ /* 0x000ea8000c1e1500 */
[----:B------:R-:W2:Y:S04]  /*0250*/  LDG.E.U16 R25, desc[UR4][R6.64+0x2] ;  /* 0x0000020406197981 */ /* 0x000ea8000c1e1500 */
[----:B------:R-:W3:Y:S04]  /*0260*/  LDG.E.U16 R15, desc[UR4][R6.64+0x4] ;  /* 0x00000404060f7981 */ /* 0x000ee8000c1e1500 */
[----:B------:R-:W3:Y:S04]  /*0270*/  LDG.E.U16 R16, desc[UR4][R6.64+0x6] ;  /* 0x0000060406107981 */ /* 0x000ee8000c1e1500 */
[----:B------:R-:W4:Y:S04]  /*0280*/  LDG.E.U16 R23, desc[UR4][R6.64+0x8] ;  /* 0x0000080406177981 */ /* 0x000f28000c1e1500 */
[----:B------:R-:W4:Y:S04]  /*0290*/  LDG.E.U16 R22, desc[UR4][R6.64+0xa] ;  /* 0x00000a0406167981 */ /* 0x000f28000c1e1500 */
[----:B------:R-:W5:Y:S04]  /*02a0*/  LDG.E.U16 R21, desc[UR4][R6.64+0xc] ;  /* 0x00000c0406157981 */ /* 0x000f68000c1e1500 */
[----:B------:R-:W5:Y:S04]  /*02b0*/  LDG.E.U16 R20, desc[UR4][R6.64+0xe] ;  /* 0x00000e0406147981 */ /* 0x000f68000c1e1500 */
[----:B------:R-:W5:Y:S04]  /*02c0*/  LDG.E.U16 R19, desc[UR4][R6.64+0x10] ;  /* 0x0000100406137981 */ /* 0x000f68000c1e1500 */
[----:B------:R-:W5:Y:S04]  /*02d0*/  LDG.E.U16 R18, desc[UR4][R6.64+0x12] ;  /* 0x0000120406127981 */ /* 0x000f68000c1e1500 */
[----:B------:R-:W5:Y:S04]  /*02e0*/  LDG.E.U16 R14, desc[UR4][R6.64+0x14] ;  /* 0x00001404060e7981 */ /* 0x000f68000c1e1500 */
[----:B------:R-:W5:Y:S04]  /*02f0*/  LDG.E.U16 R17, desc[UR4][R6.64+0x16] ;  /* 0x0000160406117981 */ /* 0x000f68000c1e1500 */
[----:B------:R-:W5:Y:S01]  /*0300*/  LDG.E.U16 R26, desc[UR4][R6.64+0x1e] ;  /* 0x00001e04061a7981 */ /* 0x000f62000c1e1500 */
[----:B--2---:R-:W-:-:S03]  /*0310*/  IADD3 R27, PT, PT, R25, R5, R24 ;  /* 0x00000005191b7210 */ /* 0x004fc60007ffe018 */
[----:B------:R-:W2:Y:S04]  /*0320*/  LDG.E.U16 R25, desc[UR4][R6.64+0x18] ;  /* 0x0000180406197981 */ /* 0x000ea8000c1e1500 */
[----:B------:R-:W2:Y:S04]  /*0330*/  LDG.E.U16 R24, desc[UR4][R6.64+0x1a] ;  /* 0x00001a0406187981 */ /* 0x000ea8000c1e1500 */
[----:B------:R-:W2:Y:S01]  /*0340*/  LDG.E.U16 R5, desc[UR4][R6.64+0x1c] ;  /* 0x00001c0406057981 */ /* 0x000ea2000c1e1500 */
[----:B---3--:R-:W-:Y:S01]  /*0350*/  IADD3 R15, PT, PT, R16, R27, R15 ;  /* 0x0000001b100f7210 */ /* 0x008fe20007ffe00f */
[----:B------:R-:W-:-:S03]  /*0360*/  VIADD R10, R10, 0xfffffff0 ;  /* 0xfffffff00a0a7836 */ /* 0x000fc60000000000 */
[----:B----4-:R-:W-:Y:S02]  /*0370*/  IADD3 R15, PT, PT, R22, R15, R23 ;  /* 0x0000000f160f7210 */ /* 0x010fe40007ffe017 */
[----:B------:R-:W-:Y:S02]  /*0380*/  ISETP.NE.AND P1, PT, R10, RZ, PT ;  /* 0x000000ff0a00720c */ /* 0x000fe40003f25270 */
[----:B-----5:R-:W-:-:S04]  /*0390*/  IADD3 R15, PT, PT, R20, R15, R21 ;  /* 0x0000000f140f7210 */ /* 0x020fc80007ffe015 */
[----:B------:R-:W-:-:S04]  /*03a0*/  IADD3 R15, PT, PT, R18, R15, R19 ;  /* 0x0000000f120f7210 */ /* 0x000fc80007ffe013 */
[----:B------:R-:W-:Y:S01]  /*03b0*/  IADD3 R14, PT, PT, R17, R15, R14 ;  /* 0x0000000f110e7210 */ /* 0x000fe20007ffe00e */
[----:B------:R-:W-:-:S03]  /*03c0*/  VIADD R9, R9, 0x10 ;  /* 0x0000001009097836 */ /* 0x000fc60000000000 */
[----:B--2---:R-:W-:-:S04]  /*03d0*/  IADD3 R14, PT, PT, R24, R14, R25 ;  /* 0x0000000e180e7210 */ /* 0x004fc80007ffe019 */
[----:B------:R-:W-:Y:S01]  /*03e0*/  IADD3 R5, PT, PT, R26, R14, R5 ;  /* 0x0000000e1a057210 */ /* 0x000fe20007ffe005 */
[----:B------:R-:W-:Y:S06]  /*03f0*/  @P1 BRA `(.L_x_198) ;  /* 0xfffffffc00881947 */ /* 0x000fec000383ffff */
.L_x_197:
[----:B------:R-:W-:Y:S05]  /*0400*/  BSYNC.RECONVERGENT B1 ;  /* 0x0000000000017941 */ /* 0x000fea0003800200 */
.L_x_196:
[----:B------:R-:W-:Y:S05]  /*0410*/  @!P2 BRA `(.L_x_195) ;  /* 0x0000000000c8a947 */ /* 0x000fea0003800000 */
[----:B------:R-:W-:Y:S01]  /*0420*/  ISETP.GE.U32.AND P1, PT, R11, 0x8, PT ;  /* 0x000000080b00780c */ /* 0x000fe20003f26070 */
[----:B------:R-:W-:Y:S01]  /*0430*/  BSSY.RECONVERGENT B1, `(.L_x_199) ;  /* 0x0000014000017945 */ /* 0x000fe20003800200 */
[----:B------:R-:W-:-:S04]  /*0440*/  LOP3.LUT R20, R8, 0x7, RZ, 0xc0, !PT ;  /* 0x0000000708147812 */ /* 0x000fc800078ec0ff */
[----:B------:R-:W-:-:S07]  /*0450*/  ISETP.NE.AND P2, PT, R20, RZ, PT ;  /* 0x000000ff1400720c */ /* 0x000fce0003f45270 */
[----:B------:R-:W-:Y:S06]  /*0460*/  @!P1 BRA `(.L_x_200) ;  /* 0x0000000000409947 */ /* 0x000fec0003800000 */
        /* <DEDUP_REMOVED lines=9> */
[----:B------:R-:W5:Y:S01]  /*0500*/  LDG.E.U16 R18, desc[UR4][R6.64+0xe] ;  /* 0x00000e0406127981 */ /* 0x000f62000c1e1500 */
[----:B------:R-:W-:-:S02]  /*0510*/  VIADD R4, R4, 0x8 ;  /* 0x0000000804047836 */ /* 0x000fc40000000000 */
[----:B------:R-:W-:Y:S01]  /*0520*/  VIADD R9, R9, 0x8 ;  /* 0x0000000809097836 */ /* 0x000fe20000000000 */
[----:B--2---:R-:W-:-:S04]  /*0530*/  IADD3 R10, PT, PT, R11, R5, R10 ;  /* 0x000000050b0a7210 */ /* 0x004fc80007ffe00a */
[----:B---3--:R-:W-:-:S04]  /*0540*/  IADD3 R10, PT, PT, R14, R10, R15 ;  /* 0x0000000a0e0a7210 */ /* 0x008fc80007ffe00f */
[----:B----4-:R-:W-:-:S04]  /*0550*/  IADD3 R10, PT, PT, R16, R10, R17 ;  /* 0x0000000a100a7210 */ /* 0x010fc80007ffe011 */
[----:B-----5:R-:W-:-:S07]  /*0560*/  IADD3 R5, PT, PT, R18, R10, R19 ;  /* 0x0000000a12057210 */ /* 0x020fce0007ffe013 */
.L_x_200:
[----:B------:R-:W-:Y:S05]  /*0570*/  BSYNC.RECONVERGENT B1 ;  /* 0x0000000000017941 */ /* 0x000fea0003800200 */
.L_x_199:
        /* <DEDUP_REMOVED lines=11> */
[----:B------:R-:W3:Y:S01]  /*0630*/  LDG.E.U16 R15, desc[UR4][R6.64+0x6] ;  /* 0x00000604060f7981 */ /* 0x000ee2000c1e1500 */
[----:B------:R-:W-:-:S02]  /*0640*/  VIADD R4, R4, 0x4 ;  /* 0x0000000404047836 */ /* 0x000fc40000000000 */
[----:B------:R-:W-:Y:S01]  /*0650*/  VIADD R9, R9, 0x4 ;  /* 0x0000000409097836 */ /* 0x000fe20000000000 */
[----:B--2---:R-:W-:-:S04]  /*0660*/  IADD3 R5, PT, PT, R11, R5, R10 ;  /* 0x000000050b057210 */ /* 0x004fc80007ffe00a */
[----:B---3--:R-:W-:-:S07]  /*0670*/  IADD3 R5, PT, PT, R15, R5, R14 ;  /* 0x000000050f057210 */ /* 0x008fce0007ffe00e */
.L_x_202:
[----:B------:R-:W-:Y:S05]  /*0680*/  BSYNC.RECONVERGENT B1 ;  /* 0x0000000000017941 */ /* 0x000fea0003800200 */
.L_x_201:
[----:B------:R-:W-:Y:S05]  /*0690*/  @!P2 BRA `(.L_x_195) ;  /* 0x000000000028a947 */ /* 0x000fea0003800000 */
[----:B------:R-:W0:Y:S01]  /*06a0*/  LDC.64 R6, c[0x0][0x380] ;  /* 0x0000e000ff067b82 */ /* 0x000e220000000a00 */
[----:B------:R-:W-:-:S07]  /*06b0*/  IMAD.MOV R8, RZ, RZ, -R8 ;  /* 0x000000ffff087224 */ /* 0x000fce00078e0a08 */
.L_x_203:
[----:B0-----:R-:W-:-:S06]  /*06c0*/  IMAD.WIDE R10, R9, 0x2, R6 ;  /* 0x00000002090a7825 */ /* 0x001fcc00078e0206 */
[----:B------:R-:W2:Y:S01]  /*06d0*/  LDG.E.U16 R10, desc[UR4][R10.64] ;  /* 0x000000040a0a7981 */ /* 0x000ea2000c1e1500 */
[----:B------:R-:W-:Y:S02]  /*06e0*/  VIADD R8, R8, 0x1 ;  /* 0x0000000108087836 */ /* 0x000fe40000000000 */
[----:B------:R-:W-:Y:S02]  /*06f0*/  VIADD R4, R4, 0x1 ;  /* 0x0000000104047836 */ /* 0x000fe40000000000 */
[----:B------:R-:W-:Y:S01]  /*0700*/  VIADD R9, R9, 0x1 ;  /* 0x0000000109097836 */ /* 0x000fe20000000000 */
[----:B------:R-:W-:Y:S01]  /*0710*/  ISETP.NE.AND P1, PT, R8, RZ, PT ;  /* 0x000000ff0800720c */ /* 0x000fe20003f25270 */
[----:B--2---:R-:W-:-:S12]  /*0720*/  IMAD.IADD R5, R10, 0x1, R5 ;  /* 0x000000010a057824 */ /* 0x004fd800078e0205 */
[----:B------:R-:W-:Y:S05]  /*0730*/  @P1 BRA `(.L_x_203) ;  /* 0xfffffffc00e01947 */ /* 0x000fea000383ffff */
.L_x_195:
[----:B------:R-:W-:Y:S05]  /*0740*/  BSYNC.RECONVERGENT B0 ;  /* 0x0000000000007941 */ /* 0x000fea0003800200 */
.L_x_194:
[----:B------:R-:W0:Y:S01]  /*0750*/  SHFL.DOWN PT, R6, R5, 0x10, 0x1f ;  /* 0x0a001f0005067f89 */ /* 0x000e2200000e0000 */
[----:B------:R-:W-:Y:S01]  /*0760*/  ISETP.NE.AND P1, PT, R2, RZ, PT ;  /* 0x000000ff0200720c */ /* 0x000fe20003f25270 */
[----:B------:R-:W-:Y:S02]  /*0770*/  BSSY.RECONVERGENT B0, `(.L_x_204) ;  /* 0x000002e000007945 */ /* 0x000fe40003800200 */
[----:B------:R-:W1:Y:S01]  /*0780*/  SHFL.DOWN PT, R7, R4, 0x10, 0x1f ;  /* 0x0a001f0004077f89 */ /* 0x000e6200000e0000 */
[----:B0-----:R-:W-:Y:S02]  /*0790*/  IMAD.IADD R6, R6, 0x1, R5 ;  /* 0x0000000106067824 */ /* 0x001fe400078e0205 */
[----:B-1----:R-:W-:-:S03]  /*07a0*/  IMAD.IADD R7, R7, 0x1, R4 ;  /* 0x0000000107077824 */ /* 0x002fc600078e0204 */
[----:B------:R-:W0:Y:S04]  /*07b0*/  SHFL.DOWN PT, R9, R6, 0x8, 0x1f ;  /* 0x09001f0006097f89 */ /* 0x000e2800000e0000 */
[----:B------:R-:W1:Y:S01]  /*07c0*/  SHFL.DOWN PT, R8, R7, 0x8, 0x1f ;  /* 0x09001f0007087f89 */ /* 0x000e6200000e0000 */
[----:B0-----:R-:W-:Y:S02]  /*07d0*/  IMAD.IADD R9, R6, 0x1, R9 ;  /* 0x0000000106097824 */ /* 0x001fe400078e0209 */
[----:B-1----:R-:W-:-:S03]  /*07e0*/  IMAD.IADD R8, R7, 0x1, R8 ;  /* 0x0000000107087824 */ /* 0x002fc600078e0208 */
[----:B------:R-:W0:Y:S01]  /*07f0*/  SHFL.DOWN PT, R10, R9, 0x4, 0x1f ;  /* 0x08801f00090a7f89 */ /* 0x000e2200000e0000 */
[----:B------:R-:W1:Y:S03]  /*0800*/  LDC.64 R6, c[0x0][0x398] ;  /* 0x0000e600ff067b82 */ /* 0x000e660000000a00 */
[----:B------:R-:W2:Y:S01]  /*0810*/  SHFL.DOWN PT, R11, R8, 0x4, 0x1f ;  /* 0x08801f00080b7f89 */ /* 0x000ea200000e0000 */
[----:B0-----:R-:W-:Y:S02]  /*0820*/  IMAD.IADD R10, R9, 0x1, R10 ;  /* 0x00000001090a7824 */ /* 0x001fe400078e020a */
[----:B-1----:R-:W-:-:S03]  /*0830*/  IMAD.WIDE.U32 R6, R12, 0x2, R6 ;  /* 0x000000020c067825 */ /* 0x002fc600078e0006 */
[----:B------:R-:W0:Y:S01]  /*0840*/  SHFL.DOWN PT, R5, R10, 0x2, 0x1f ;  /* 0x08401f000a057f89 */ /* 0x000e2200000e0000 */
[----:B--2---:R-:W-:-:S05]  /*0850*/  IMAD.IADD R11, R8, 0x1, R11 ;  /* 0x00000001080b7824 */ /* 0x004fca00078e020b */
[----:B------:R-:W1:Y:S01]  /*0860*/  SHFL.DOWN PT, R4, R11, 0x2, 0x1f ;  /* 0x08401f000b047f89 */ /* 0x000e6200000e0000 */
[----:B0-----:R-:W-:-:S05]  /*0870*/  IMAD.IADD R5, R10, 0x1, R5 ;  /* 0x000000010a057824 */ /* 0x001fca00078e0205 */
[----:B------:R-:W0:Y:S01]  /*0880*/  SHFL.DOWN PT, R14, R5, 0x1, 0x1f ;  /* 0x08201f00050e7f89 */ /* 0x000e2200000e0000 */
[----:B-1----:R-:W-:-:S05]  /*0890*/  IMAD.IADD R4, R11, 0x1, R4 ;  /* 0x000000010b047824 */ /* 0x002fca00078e0204 */
[----:B------:R-:W1:Y:S01]  /*08a0*/  SHFL.DOWN PT, R15, R4, 0x1, 0x1f ;  /* 0x08201f00040f7f89 */ /* 0x000e6200000e0000 */
[----:B0-----:R-:W-:Y:S02]  /*08b0*/  IMAD.IADD R14, R5, 0x1, R14 ;  /* 0x00000001050e7824 */ /* 0x001fe400078e020e */
[----:B-1----:R-:W-:Y:S01]  /*08c0*/  IMAD.IADD R16, R4, 0x1, R15 ;  /* 0x0000000104107824 */ /* 0x002fe200078e020f */
[----:B------:R-:W-:Y:S06]  /*08d0*/  @P1 BRA `(.L_x_205) ;  /* 0x00000000005c1947 */ /* 0x000fec0003800000 */
[----:B------:R-:W-:-:S13]  /*08e0*/  ISETP.NE.AND P1, PT, R16, RZ, PT ;  /* 0x000000ff1000720c */ /* 0x000fda0003f25270 */
[----:B------:R-:W-:Y:S05]  /*08f0*/  @!P1 BRA `(.L_x_206) ;  /* 0x0000000000509947 */ /* 0x000fea0003800000 */
[----:B------:R-:W0:Y:S01]  /*0900*/  I2F.U32.RP R8, R16 ;  /* 0x0000001000087306 */ /* 0x000e220000209000 */
[----:B------:R-:W-:Y:S01]  /*0910*/  IMAD.MOV R9, RZ, RZ, -R16 ;  /* 0x000000ffff097224 */ /* 0x000fe200078e0a10 */
[----:B------:R-:W-:-:S06]  /*0920*/  ISETP.NE.U32.AND P3, PT, R16, RZ, PT ;  /* 0x000000ff1000720c */ /* 0x000fcc0003f65070 */
        /* <DEDUP_REMOVED lines=10> */
[----:B------:R-:W-:Y:S02]  /*09d0*/  @P1 IMAD.IADD R9, R9, 0x1, -R16 ;  /* 0x0000000109091824 */ /* 0x000fe400078e0a10 */
[----:B------:R-:W-:-:S03]  /*09e0*/  @P1 VIADD R5, R5, 0x1 ;  /* 0x0000000105051836 */ /* 0x000fc60000000000 */
[----:B------:R-:W-:-:S13]  /*09f0*/  ISETP.GE.U32.AND P2, PT, R9, R16, PT ;  /* 0x000000100900720c */ /* 0x000fda0003f46070 */
[----:B------:R-:W-:Y:S01]  /*0a00*/  @P2 VIADD R5, R5, 0x1 ;  /* 0x0000000105052836 */ /* 0x000fe20000000000 */
[----:B------:R-:W-:-:S05]  /*0a10*/  @!P3 LOP3.LUT R5, RZ, R16, RZ, 0x33, !PT ;  /* 0x00000010ff05b212 */ /* 0x000fca00078e33ff */
[----:B------:R0:W-:Y:S01]  /*0a20*/  STG.E.U16 desc[UR4][R6.64], R5 ;  /* 0x0000000506007986 */ /* 0x0001e2000c101504 */
[----:B------:R-:W-:Y:S05]  /*0a30*/  BRA `(.L_x_205) ;  /* 0x0000000000047947 */ /* 0x000fea0003800000 */
.L_x_206:
[----:B------:R1:W-:Y:S02]  /*0a40*/  STG.E.U16 desc[UR4][R6.64], RZ ;  /* 0x000000ff06007986 */ /* 0x0003e4000c101504 */
.L_x_205:
[----:B------:R-:W-:Y:S05]  /*0a50*/  BSYNC.RECONVERGENT B0 ;  /* 0x0000000000007941 */ /* 0x000fea0003800200 */
.L_x_204:
[----:B------:R-:W-:Y:S01]  /*0a60*/  BAR.SYNC.DEFER_BLOCKING 0x0 ;  /* 0x0000000000007b1d */ /* 0x000fe20000010000 */
[----:B------:R-:W-:Y:S01]  /*0a70*/  IMAD.MOV.U32 R4, RZ, RZ, RZ ;  /* 0x000000ffff047224 */ /* 0x000fe200078e00ff */
[----:B------:R-:W-:Y:S02]  /*0a80*/  CS2R R8, SRZ ;  /* 0x0000000000087805 */ /* 0x000fe4000001ff00 */
[----:B------:R-:W-:Y:S02]  /*0a90*/  CS2R R10, SRZ ;  /* 0x00000000000a7805 */ /* 0x000fe4000001ff00 */
[----:B------:R-:W-:Y:S04]  /*0aa0*/  BSSY.RECONVERGENT B1, `(.L_x_207) ;  /* 0x0000112000017945 */ /* 0x000fe80003800200 */
[----:B------:R-:W-:Y:S05]  /*0ab0*/  @P0 BRA `(.L_x_208) ;  /* 0x0000001000400947 */ /* 0x000fea0003800000 */
[----:B------:R-:W2:Y:S01]  /*0ac0*/  LDG.E.U16 R14, desc[UR4][R6.64] ;  /* 0x00000004060e7981 */ /* 0x000ea2000c1e1500 */
[----:B0-----:R-:W0:Y:S01]  /*0ad0*/  LDC R5, c[0x0][0x3ac] ;  /* 0x0000eb00ff057b82 */ /* 0x001e220000000800 */
[----:B------:R-:W-:Y:S01]  /*0ae0*/  BSSY.RECONVERGENT B0, `(.L_x_209) ;  /* 0x000010b000007945 */ /* 0x000fe20003800200 */
[----:B------:R-:W-:Y:S01]  /*0af0*/  VIMNMX R18, PT, PT, R3, UR6, PT ;  /* 0x0000000603127c48 */ /* 0x000fe2000bfe0100 */
[----:B------:R-:W-:Y:S01]  /*0b00*/  IMAD.MOV.U32 R4, RZ, RZ, RZ ;  /* 0x000000ffff047224 */ /* 0x000fe200078e00ff */
[----:B------:R-:W-:Y:S01]  /*0b10*/  PRMT R3, RZ, 0x7610, R3 ;  /* 0x00007610ff037816 */ /* 0x000fe20000000003 */
[----:B------:R-:W-:Y:S01]  /*0b20*/  IMAD.MOV.U32 R17, RZ, RZ, R0 ;  /* 0x000000ffff117224 */ /* 0x000fe200078e0000 */
[----:B0-2---:R-:W-:-:S07]  /*0b30*/  PRMT R15, R14, 0x9910, RZ ;  /* 0x000099100e0f7816 */ /* 0x005fce00000000ff */
.L_x_226:
[----:B0-----:R-:W0:Y:S01]  /*0b40*/  LDC.64 R8, c[0x0][0x380] ;  /* 0x0000e000ff087b82 */ /* 0x001e220000000a00 */
[----:B-1----:R-:W-:-:S05]  /*0b50*/  SHF.R.S32.HI R7, RZ, 0x3, R17 ;  /* 0x00000003ff077819 */ /* 0x002fca0000011411 */
[----:B0-----:R-:W-:-:S06]  /*0b60*/  IMAD.WIDE R8, R7, 0x10, R8 ;  /* 0x0000001007087825 */ /* 0x001fcc00078e0208 */
[----:B------:R-:W2:Y:S01]  /*0b70*/  LDG.E.128 R8, desc[UR4][R8.64] ;  /* 0x0000000408087981 */ /* 0x000ea2000c1e1d00 */
[----:B------:R-:W-:Y:S01]  /*0b80*/  PRMT R16, R14, 0x9910, RZ ;  /* 0x000099100e107816 */ /* 0x000fe200000000ff */
[----:B------:R-:W-:Y:S01]  /*0b90*/  BSSY.RECONVERGENT B2, `(.L_x_210) ;  /* 0x0000017000027945 */ /* 0x000fe20003800200 */
[C---:B--2---:R-:W-:Y:S02]  /*0ba0*/  PRMT R6, R8.reuse, 0x9910, RZ ;  /* 0x0000991008067816 */ /* 0x044fe400000000ff */
[----:B------:R-:W-:Y:S02]  /*0bb0*/  PRMT R7, R9, 0x9910, RZ ;  /* 0x0000991009077816 */ /* 0x000fe400000000ff */
[----:B------:R-:W-:Y:S01]  /*0bc0*/  ISETP.NE.AND P0, PT, R15, R6, PT ;  /* 0x000000060f00720c */ /* 0x000fe20003f05270 */
[----:B------:R-:W-:Y:S01]  /*0bd0*/  IMAD.MOV.U32 R15, RZ, RZ, R16 ;  /* 0x000000ffff0f7224 */ /* 0x000fe200078e0010 */
[----:B------:R-:W-:Y:S01]  /*0be0*/  LOP3.LUT R23, R8, 0xffff, RZ, 0xc0, !PT ;  /* 0x0000ffff08177812 */ /* 0x000fe200078ec0ff */
[----:B------:R-:W-:-:S02]  /*0bf0*/  IMAD.MOV.U32 R6, RZ, RZ, R7 ;  /* 0x000000ffff067224 */ /* 0x000fc400078e0007 */
[----:B------:R-:W-:Y:S01]  /*0c00*/  IMAD.MOV.U32 R16, RZ, RZ, 0x1 ;  /* 0x00000001ff107424 */ /* 0x000fe200078e00ff */
[CC--:B------:R-:W-:Y:S02]  /*0c10*/  VIMNMX.U32 R7, PT, PT, R14.reuse, R23.reuse, !PT ;  /* 0x000000170e077248 */ /* 0x0c0fe40007fe0000 */
[----:B------:R-:W-:Y:S02]  /*0c20*/  ISETP.NE.AND P2, PT, R15, R6, PT ;  /* 0x000000060f00720c */ /* 0x000fe40003f45270 */
[----:B------:R-:W-:Y:S02]  /*0c30*/  VIMNMX.U32 R6, PT, PT, R14, R23, PT ;  /* 0x000000170e067248 */ /* 0x000fe40003fe0000 */
[----:B------:R-:W-:-:S03]  /*0c40*/  ISETP.GT.U32.AND P1, PT, R23, R14, PT ;  /* 0x0000000e1700720c */ /* 0x000fc60003f24070 */
[----:B------:R-:W-:Y:S01]  /*0c50*/  IMAD.IADD R7, R7, 0x1, -R6 ;  /* 0x0000000107077824 */ /* 0x000fe200078e0a06 */
[----:B------:R-:W-:Y:S09]  /*0c60*/  @!P0 BRA `(.L_x_211) ;  /* 0x0000000000248947 */ /* 0x000ff20003800000 */
[----:B------:R-:W-:-:S04]  /*0c70*/  IMAD.MOV.U32 R6, RZ, RZ, RZ ;  /* 0x000000ffff067224 */ /* 0x000fc800078e00ff */
[----:B------:R-:W-:-:S05]  /*0c80*/  IMAD.HI R16, R7, -0x7df7df7d, R6 ;  /* 0x8208208307107827 */ /* 0x000fca00078e0206 */
[----:B------:R-:W-:-:S04]  /*0c90*/  SHF.R.U32.HI R19, RZ, 0x1f, R16 ;  /* 0x0000001fff137819 */ /* 0x000fc80000011610 */
[CC--:B------:R-:W-:Y:S02]  /*0ca0*/  LEA.HI R6, R16.reuse, R19.reuse, RZ, 0x1a ;  /* 0x0000001310067211 */ /* 0x0c0fe400078fd0ff */
[----:B------:R-:W-:-:S03]  /*0cb0*/  LEA.HI.SX32 R16, R16, R19, 0x1a ;  /* 0x0000001310107211 */ /* 0x000fc600078fd2ff */
[----:B------:R-:W-:-:S05]  /*0cc0*/  IMAD R6, R6, -0x7e, R7 ;  /* 0xffffff8206067824 */ /* 0x000fca00078e0207 */
[----:B------:R-:W-:-:S04]  /*0cd0*/  PRMT R6, R6, 0x9910, RZ ;  /* 0x0000991006067816 */ /* 0x000fc800000000ff */
[----:B------:R-:W-:-:S13]  /*0ce0*/  ISETP.NE.AND P3, PT, R6, RZ, PT ;  /* 0x000000ff0600720c */ /* 0x000fda0003f65270 */
[----:B------:R-:W-:-:S07]  /*0cf0*/  @P3 VIADD R16, R16, 0x1 ;  /* 0x0000000110103836 */ /* 0x000fce0000000000 */
.L_x_211:
[----:B------:R-:W-:Y:S05]  /*0d00*/  BSYNC.RECONVERGENT B2 ;  /* 0x0000000000027941 */ /* 0x000fea0003800200 */
.L_x_210:
[----:B------:R-:W-:Y:S01]  /*0d10*/  SHF.R.U32.HI R19, RZ, 0x10, R8 ;  /* 0x00000010ff137819 */ /* 0x000fe20000011608 */
[----:B------:R-:W-:Y:S01]  /*0d20*/  IMAD.IADD R25, R23, 0x1, -R14 ;  /* 0x0000000117197824 */ /* 0x000fe200078e0a0e */
[----:B------:R-:W-:Y:S01]  /*0d30*/  LOP3.LUT R21, R9, 0xffff, RZ, 0xc0, !PT ;  /* 0x0000ffff09157812 */ /* 0x000fe200078ec0ff */
[----:B------:R-:W-:Y:S01]  /*0d40*/  IMAD.IADD R27, R14, 0x1, -R23 ;  /* 0x000000010e1b7824 */ /* 0x000fe200078e0a17 */
[----:B------:R-:W-:Y:S01]  /*0d50*/  ISETP.NE.AND P3, PT, R19, R14, PT ;  /* 0x0000000e1300720c */ /* 0x000fe20003f65270 */
[----:B------:R-:W-:Y:S01]  /*0d60*/  @P1 IMAD R22, R16, -0x7e, R25 ;  /* 0xffffff8210161824 */ /* 0x000fe200078e0219 */
[CC--:B------:R-:W-:Y:S01]  /*0d70*/  VIMNMX.U32 R23, PT, PT, R14.reuse, R21.reuse, PT ;  /* 0x000000150e177248 */ /* 0x0c0fe20003fe0000 */
[----:B------:R-:W-:Y:S01]  /*0d80*/  BSSY.RECONVERGENT B2, `(.L_x_212) ;  /* 0x0000015000027945 */ /* 0x000fe20003800200 */
[----:B------:R-:W-:Y:S01]  /*0d90*/  VIMNMX.U32 R8, PT, PT, R14, R21, !PT ;  /* 0x000000150e087248 */ /* 0x000fe20007fe0000 */
[----:B------:R-:W-:Y:S01]  /*0da0*/  @!P1 IMAD R20, R16, -0x7e, R27 ;  /* 0xffffff8210149824 */ /* 0x000fe200078e021b */
[----:B------:R-:W-:-:S02]  /*0db0*/  VIMNMX.U32 R7, PT, PT, R14, R19, PT ;  /* 0x000000130e077248 */ /* 0x000fc40003fe0000 */
[----:B------:R-:W-:Y:S01]  /*0dc0*/  VIMNMX.U32 R6, PT, PT, R14, R19, !PT ;  /* 0x000000130e067248 */ /* 0x000fe20007fe0000 */
[----:B------:R-:W-:Y:S01]  /*0dd0*/  IMAD.IADD R23, R8, 0x1, -R23 ;  /* 0x0000000108177824 */ /* 0x000fe200078e0a17 */
[-C--:B------:R-:W-:Y:S01]  /*0de0*/  ISETP.GT.U32.AND P4, PT, R19, R14.reuse, PT ;  /* 0x0000000e1300720c */ /* 0x080fe20003f84070 */
[----:B------:R-:W-:Y:S01]  /*0df0*/  IMAD.MOV.U32 R8, RZ, RZ, 0x1 ;  /* 0x00000001ff087424 */ /* 0x000fe200078e00ff */
[----:B------:R-:W-:Y:S01]  /*0e00*/  ISETP.GT.U32.AND P5, PT, R21, R14, PT ;  /* 0x0000000e1500720c */ /* 0x000fe20003fa4070 */
[----:B------:R-:W-:Y:S01]  /*0e10*/  IMAD.IADD R7, R6, 0x1, -R7 ;  /* 0x0000000106077824 */ /* 0x000fe200078e0a07 */
[----:B------:R-:W-:Y:S01]  /*0e20*/  @P1 LEA R22, R22, 0xfb, 0x1 ;  /* 0x000000fb16161811 */ /* 0x000fe200078e08ff */
[----:B------:R-:W-:Y:S10]  /*0e30*/  @!P3 BRA `(.L_x_213) ;  /* 0x000000000024b947 */ /* 0x000ff40003800000 */
[----:B------:R-:W-:-:S04]  /*0e40*/  IMAD.MOV.U32 R6, RZ, RZ, RZ ;  /* 0x000000ffff067224 */ /* 0x000fc800078e00ff */
[----:B------:R-:W-:-:S05]  /*0e50*/  IMAD.HI R25, R7, -0x7df7df7d, R6 ;  /* 0x8208208307197827 */ /* 0x000fca00078e0206 */
[----:B------:R-:W-:-:S04]  /*0e60*/  SHF.R.U32.HI R6, RZ, 0x1f, R25 ;  /* 0x0000001fff067819 */ /* 0x000fc80000011619 */
[----:B------:R-:W-:-:S05]  /*0e70*/  LEA.HI R8, R25, R6, RZ, 0x1a ;  /* 0x0000000619087211 */ /* 0x000fca00078fd0ff */
[----:B------:R-:W-:-:S05]  /*0e80*/  IMAD R8, R8, -0x7e, R7 ;  /* 0xffffff8208087824 */ /* 0x000fca00078e0207 */
[----:B------:R-:W-:Y:S02]  /*0e90*/  PRMT R7, R8, 0x9910, RZ ;  /* 0x0000991008077816 */ /* 0x000fe400000000ff */
[----:B------:R-:W-:Y:S02]  /*0ea0*/  LEA.HI.SX32 R8, R25, R6, 0x1a ;  /* 0x0000000619087211 */ /* 0x000fe400078fd2ff */
[----:B------:R-:W-:-:S13]  /*0eb0*/  ISETP.NE.AND P6, PT, R7, RZ, PT ;  /* 0x000000ff0700720c */ /* 0x000fda0003fc5270 */
[----:B------:R-:W-:-:S07]  /*0ec0*/  @P6 VIADD R8, R8, 0x1 ;  /* 0x0000000108086836 */ /* 0x000fce0000000000 */
.L_x_213:
[----:B------:R-:W-:Y:S05]  /*0ed0*/  BSYNC.RECONVERGENT B2 ;  /* 0x0000000000027941 */ /* 0x000fea0003800200 */
.L_x_212:
[----:B------:R-:W-:Y:S01]  /*0ee0*/  BSSY.RECONVERGENT B2, `(.L_x_214) ;  /* 0x0000010000027945 */ /* 0x000fe20003800200 */
[----:B------:R-:W-:Y:S01]  /*0ef0*/  @!P1 LEA R22, R20, 0xfc, 0x1 ;  /* 0x000000fc14169811 */ /* 0x000fe200078e08ff */
[--C-:B------:R-:W-:Y:S02]  /*0f00*/  IMAD.IADD R27, R19, 0x1, -R14.reuse ;  /* 0x00000001131b7824 */ /* 0x100fe400078e0a0e */
[----:B------:R-:W-:Y:S02]  /*0f10*/  IMAD.IADD R25, R21, 0x1, -R14 ;  /* 0x0000000115197824 */ /* 0x000fe400078e0a0e */
[----:B------:R-:W-:Y:S01]  /*0f20*/  IMAD.MOV.U32 R20, RZ, RZ, 0x1 ;  /* 0x00000001ff147424 */ /* 0x000fe200078e00ff */
[----:B------:R-:W-:Y:S06]  /*0f30*/  @!P2 BRA `(.L_x_215) ;  /* 0x000000000028a947 */ /* 0x000fec0003800000 */
[----:B------:R-:W-:Y:S02]  /*0f40*/  IMAD.MOV.U32 R6, RZ, RZ, RZ ;  /* 0x000000ffff067224 */ /* 0x000fe400078e00ff */
[----:B------:R-:W-:Y:S02]  /*0f50*/  IMAD.MOV.U32 R7, RZ, RZ, R23 ;  /* 0x000000ffff077224 */ /* 0x000fe400078e0017 */
[----:B------:R-:W-:-:S05]  /*0f60*/  IMAD.HI R6, R23, -0x7df7df7d, R6 ;  /* 0x8208208317067827 */ /* 0x000fca00078e0206 */
[----:B------:R-:W-:-:S04]  /*0f70*/  SHF.R.U32.HI R7, RZ, 0x1f, R6 ;  /* 0x0000001fff077819 */ /* 0x000fc80000011606 */
[----:B------:R-:W-:-:S05]  /*0f80*/  LEA.HI R20, R6, R7, RZ, 0x1a ;  /* 0x0000000706147211 */ /* 0x000fca00078fd0ff */
[----:B------:R-:W-:-:S05]  /*0f90*/  IMAD R20, R20, -0x7e, R23 ;  /* 0xffffff8214147824 */ /* 0x000fca00078e0217 */
[----:B------:R-:W-:-:S04]  /*0fa0*/  PRMT R20, R20, 0x9910, RZ ;  /* 0x0000991014147816 */ /* 0x000fc800000000ff */
[----:B------:R-:W-:Y:S02]  /*0fb0*/  ISETP.NE.AND P1, PT, R20, RZ, PT ;  /* 0x000000ff1400720c */ /* 0x000fe40003f25270 */
[----:B------:R-:W-:-:S11]  /*0fc0*/  LEA.HI.SX32 R20, R6, R7, 0x1a ;  /* 0x0000000706147211 */ /* 0x000fd600078fd2ff */
[----:B------:R-:W-:-:S07]  /*0fd0*/  @P1 VIADD R20, R20, 0x1 ;  /* 0x0000000114141836 */ /* 0x000fce0000000000 */
.L_x_215:
[----:B------:R-:W-:Y:S05]  /*0fe0*/  BSYNC.RECONVERGENT B2 ;  /* 0x0000000000027941 */ /* 0x000fea0003800200 */
.L_x_214:
[----:B------:R-:W-:Y:S01]  /*0ff0*/  IMAD.IADD R19, R14, 0x1, -R19 ;  /* 0x000000010e137824 */ /* 0x000fe200078e0a13 */
[----:B------:R-:W-:Y:S01]  /*1000*/  SEL R22, R22, RZ, P0 ;  /* 0x000000ff16167207 */ /* 0x000fe20000000000 */
[----:B------:R-:W-:Y:S01]  /*1010*/  IMAD.IADD R7, R14, 0x1, -R21 ;  /* 0x000000010e077824 */ /* 0x000fe200078e0a15 */
[----:B------:R-:W-:Y:S01]  /*1020*/  SHF.R.U32.HI R21, RZ, 0x10, R9 ;  /* 0x00000010ff157819 */ /* 0x000fe20000011609 */
[----:B------:R-:W-:Y:S01]  /*1030*/  @P4 IMAD R27, R8, -0x7e, R27 ;  /* 0xffffff82081b4824 */ /* 0x000fe200078e021b */
[----:B------:R-:W-:Y:S01]  /*1040*/  PRMT R26, R10, 0x9910, RZ ;  /* 0x000099100a1a7816 */ /* 0x000fe200000000ff */
[----:B------:R-:W-:Y:S01]  /*1050*/  @P5 IMAD R25, R20, -0x7e, R25 ;  /* 0xffffff8214195824 */ /* 0x000fe200078e0219 */
[----:B------:R-:W-:Y:S01]  /*1060*/  ISETP.NE.AND P1, PT, R21, R14, PT ;  /* 0x0000000e1500720c */ /* 0x000fe20003f25270 */
[----:B------:R-:W-:Y:S01]  /*1070*/  @!P4 IMAD R6, R8, -0x7e, R19 ;  /* 0xffffff820806c824 */ /* 0x000fe200078e0213 */
[----:B------:R-:W-:Y:S01]  /*1080*/  @P4 LEA R27, R27, 0xfb, 0x1 ;  /* 0x000000fb1b1b4811 */ /* 0x000fe200078e08ff */
[----:B------:R-:W-:Y:S01]  /*1090*/  @!P5 IMAD R7, R20, -0x7e, R7 ;  /* 0xffffff821407d824 */ /* 0x000fe200078e0207 */
[----:B------:R-:W-:Y:S01]  /*10a0*/  @P5 LEA R25, R25, 0xfb, 0x1 ;  /* 0x000000fb19195811 */ /* 0x000fe200078e08ff */
[----:B------:R-:W-:Y:S01]  /*10b0*/  IMAD.IADD R19, R1, 0x1, R4 ;  /* 0x0000000101137824 */ /* 0x000fe200078e0204 */
[----:B------:R-:W-:Y:S01]  /*10c0*/  @!P4 LEA R27, R6, 0xfc, 0x1 ;  /* 0x000000fc061bc811 */ /* 0x000fe200078e08ff */
[--C-:B------:R-:W-:Y:S01]  /*10d0*/  IMAD.IADD R22, R22, 0x1, R5.reuse ;  /* 0x0000000116167824 */ /* 0x100fe200078e0205 */
[----:B------:R-:W-:Y:S01]  /*10e0*/  @!P5 LEA R25, R7, 0xfc, 0x1 ;  /* 0x000000fc0719d811 */ /* 0x000fe200078e08ff */
[----:B------:R-:W-:Y:S01]  /*10f0*/  BSSY.RECONVERGENT B2, `(.L_x_216) ;  /* 0x0000019000027945 */ /* 0x000fe20003800200 */
[----:B------:R-:W-:Y:S01]  /*1100*/  SEL R6, R27, RZ, P3 ;  /* 0x000000ff1b067207 */ /* 0x000fe20001800000 */
[----:B------:R-:W-:Y:S01]  /*1110*/  IMAD.MOV.U32 R9, RZ, RZ, 0x1 ;  /* 0x00000001ff097424 */ /* 0x000fe200078e00ff */
[----:B------:R-:W-:Y:S01]  /*1120*/  SEL R24, R25, RZ, P2 ;  /* 0x000000ff19187207 */ /* 0x000fe20001000000 */
[----:B------:R0:W-:Y:S01]  /*1130*/  STL.U8 [R19], R22 ;  /* 0x0000001613007387 */ /* 0x0001e20000100000 */
[----:B------:R-:W-:Y:S01]  /*1140*/  ISETP.NE.AND P0, PT, R15, R26, PT ;  /* 0x0000001a0f00720c */ /* 0x000fe20003f05270 */
[--C-:B------:R-:W-:Y:S01]  /*1150*/  IMAD.IADD R6, R6, 0x1, R5.reuse ;  /* 0x0000000106067824 */ /* 0x100fe200078e0205 */
[-C--:B------:R-:W-:Y:S01]  /*1160*/  VIMNMX.U32 R7, PT, PT, R14, R21.reuse, PT ;  /* 0x000000150e077248 */ /* 0x080fe20003fe0000 */
[----:B------:R-:W-:Y:S01]  /*1170*/  IMAD.IADD R24, R24, 0x1, R5 ;  /* 0x0000000118187824 */ /* 0x000fe200078e0205 */
[----:B------:R-:W-:-:S02]  /*1180*/  VIMNMX.U32 R26, PT, PT, R14, R21, !PT ;  /* 0x000000150e1a7248 */ /* 0x000fc40007fe0000 */
[----:B------:R0:W-:Y:S01]  /*1190*/  STL.U8 [R19+0x1], R6 ;  /* 0x0000010613007387 */ /* 0x0001e20000100000 */
[----:B------:R-:W-:Y:S02]  /*11a0*/  ISETP.GT.U32.AND P3, PT, R21, R14, PT ;  /* 0x0000000e1500720c */ /* 0x000fe40003f64070 */
[----:B------:R-:W-:Y:S01]  /*11b0*/  IMAD.IADD R7, R26, 0x1, -R7 ;  /* 0x000000011a077824 */ /* 0x000fe200078e0a07 */
[----:B------:R0:W-:Y:S01]  /*11c0*/  STL.U8 [R19+0x2], R24 ;  /* 0x0000021813007387 */ /* 0x0001e20000100000 */
[----:B------:R-:W-:Y:S01]  /*11d0*/  LOP3.LUT R23, R10, 0xffff, RZ, 0xc0, !PT ;  /* 0x0000ffff0a177812 */ /* 0x000fe200078ec0ff */
[----:B------:R-:W-:Y:S08]  /*11e0*/  @!P1 BRA `(.L_x_217) ;  /* 0x0000000000249947 */ /* 0x000ff00003800000 */
[----:B0-----:R-:W-:-:S04]  /*11f0*/  IMAD.MOV.U32 R6, RZ, RZ, RZ ;  /* 0x000000ffff067224 */ /* 0x001fc800078e00ff */
        /* <DEDUP_REMOVED lines=8> */
.L_x_217:
[----:B------:R-:W-:Y:S05]  /*1280*/  BSYNC.RECONVERGENT B2 ;  /* 0x0000000000027941 */ /* 0x000fea0003800200 */
.L_x_216:
[----:B0-----:R-:W-:Y:S01]  /*1290*/  IMAD.IADD R24, R21, 0x1, -R14 ;  /* 0x0000000115187824 */ /* 0x001fe200078e0a0e */
[CC--:B------:R-:W-:Y:S01]  /*12a0*/  VIMNMX.U32 R7, PT, PT, R14.reuse, R23.reuse, PT ;  /* 0x000000170e077248 */ /* 0x0c0fe20003fe0000 */
[C---:B------:R-:W-:Y:S01]  /*12b0*/  IMAD.IADD R22, R14.reuse, 0x1, -R21 ;  /* 0x000000010e167824 */ /* 0x040fe200078e0a15 */
[----:B------:R-:W-:Y:S01]  /*12c0*/  VIMNMX.U32 R6, PT, PT, R14, R23, !PT ;  /* 0x000000170e067248 */ /* 0x000fe20007fe0000 */
[----:B------:R-:W-:Y:S01]  /*12d0*/  @P3 IMAD R24, R9, -0x7e, R24 ;  /* 0xffffff8209183824 */ /* 0x000fe200078e0218 */
[----:B------:R-:W-:Y:S01]  /*12e0*/  BSSY.RECONVERGENT B2, `(.L_x_218) ;  /* 0x0000012000027945 */ /* 0x000fe20003800200 */
[----:B------:R-:W-:Y:S01]  /*12f0*/  SHF.R.U32.HI R21, RZ, 0x10, R10 ;  /* 0x00000010ff157819 */ /* 0x000fe2000001160a */
[C---:B------:R-:W-:Y:S01]  /*1300*/  IMAD.IADD R25, R23.reuse, 0x1, -R14 ;  /* 0x0000000117197824 */ /* 0x040fe200078e0a0e */
[----:B------:R-:W-:Y:S01]  /*1310*/  ISETP.GT.U32.AND P4, PT, R23, R14, PT ;  /* 0x0000000e1700720c */ /* 0x000fe20003f84070 */
[----:B------:R-:W-:Y:S01]  /*1320*/  IMAD.IADD R7, R6, 0x1, -R7 ;  /* 0x0000000106077824 */ /* 0x000fe200078e0a07 */
[----:B------:R-:W-:Y:S01]  /*1330*/  @P3 LEA R24, R24, 0xfb, 0x1 ;  /* 0x000000fb18183811 */ /* 0x000fe200078e08ff */
[----:B------:R-:W-:-:S02]  /*1340*/  @!P3 IMAD R22, R9, -0x7e, R22 ;  /* 0xffffff820916b824 */ /* 0x000fc400078e0216 */
[----:B------:R-:W-:Y:S01]  /*1350*/  IMAD.MOV.U32 R10, RZ, RZ, 0x1 ;  /* 0x00000001ff0a7424 */ /* 0x000fe200078e00ff */
[----:B------:R-:W-:Y:S07]  /*1360*/  @!P0 BRA `(.L_x_219) ;  /* 0x0000000000248947 */ /* 0x000fee0003800000 */
        /* <DEDUP_REMOVED lines=9> */
.L_x_219:
[----:B------:R-:W-:Y:S05]  /*1400*/  BSYNC.RECONVERGENT B2 ;  /* 0x0000000000027941 */ /* 0x000fea0003800200 */
.L_x_218:
[CC--:B------:R-:W-:Y:S01]  /*1410*/  ISETP.NE.AND P2, PT, R21.reuse, R14.reuse, PT ;  /* 0x0000000e1500720c */ /* 0x0c0fe20003f45270 */
[----:B------:R-:W-:Y:S01]  /*1420*/  IMAD.IADD R23, R14, 0x1, -R23 ;  /* 0x000000010e177824 */ /* 0x000fe200078e0a17 */
[----:B------:R-:W-:Y:S01]  /*1430*/  @!P3 LEA R24, R22, 0xfc, 0x1 ;  /* 0x000000fc1618b811 */ /* 0x000fe200078e08ff */
[----:B------:R-:W-:Y:S01]  /*1440*/  @P4 IMAD R25, R10, -0x7e, R25 ;  /* 0xffffff820a194824 */ /* 0x000fe200078e0219 */
[-C--:B------:R-:W-:Y:S01]  /*1450*/  VIMNMX.U32 R7, PT, PT, R14, R21.reuse, PT ;  /* 0x000000150e077248 */ /* 0x080fe20003fe0000 */
[----:B------:R-:W-:Y:S01]  /*1460*/  @!P4 IMAD R6, R10, -0x7e, R23 ;  /* 0xffffff820a06c824 */ /* 0x000fe200078e0217 */
[----:B------:R-:W-:Y:S01]  /*1470*/  VIMNMX.U32 R28, PT, PT, R14, R21, !PT ;  /* 0x000000150e1c7248 */ /* 0x000fe20007fe0000 */
[----:B------:R-:W-:Y:S01]  /*1480*/  BSSY.RECONVERGENT B2, `(.L_x_220) ;  /* 0x0000013000027945 */ /* 0x000fe20003800200 */
[----:B------:R-:W-:Y:S01]  /*1490*/  SEL R26, R24, RZ, P1 ;  /* 0x000000ff181a7207 */ /* 0x000fe20000800000 */
[----:B------:R-:W-:Y:S01]  /*14a0*/  IMAD.IADD R24, R21, 0x1, -R14 ;  /* 0x0000000115187824 */ /* 0x000fe200078e0a0e */
[----:B------:R-:W-:Y:S01]  /*14b0*/  @P4 LEA R22, R25, 0xfb, 0x1 ;  /* 0x000000fb19164811 */ /* 0x000fe200078e08ff */
[----:B------:R-:W-:Y:S01]  /*14c0*/  IMAD.IADD R7, R28, 0x1, -R7 ;  /* 0x000000011c077824 */ /* 0x000fe200078e0a07 */
[----:B------:R-:W-:Y:S01]  /*14d0*/  ISETP.GT.U32.AND P3, PT, R21, R14, PT ;  /* 0x0000000e1500720c */ /* 0x000fe20003f64070 */
[----:B------:R-:W-:Y:S01]  /*14e0*/  IMAD.IADD R26, R26, 0x1, R5 ;  /* 0x000000011a1a7824 */ /* 0x000fe200078e0205 */
[----:B------:R-:W-:Y:S01]  /*14f0*/  @!P4 LEA R22, R6, 0xfc, 0x1 ;  /* 0x000000fc0616c811 */ /* 0x000fe200078e08ff */
[----:B------:R-:W-:Y:S01]  /*1500*/  IMAD.MOV.U32 R23, RZ, RZ, 0x1 ;  /* 0x00000001ff177424 */ /* 0x000fe200078e00ff */
        /* <DEDUP_REMOVED lines=10> */
.L_x_221:
[----:B------:R-:W-:Y:S05]  /*15b0*/  BSYNC.RECONVERGENT B2 ;  /* 0x0000000000027941 */ /* 0x000fea0003800200 */
.L_x_220:
[----:B------:R0:W-:Y:S01]  /*15c0*/  STL.U8 [R19+0x3], R26 ;  /* 0x0000031a13007387 */ /* 0x0001e20000100000 */
[C---:B------:R-:W-:Y:S01]  /*15d0*/  PRMT R28, R11.reuse, 0x9910, RZ ;  /* 0x000099100b1c7816 */ /* 0x040fe200000000ff */
[C---:B------:R-:W-:Y:S01]  /*15e0*/  IMAD.IADD R6, R14.reuse, 0x1, -R21 ;  /* 0x000000010e067824 */ /* 0x040fe200078e0a15 */
[----:B------:R-:W-:Y:S01]  /*15f0*/  LOP3.LUT R25, R11, 0xffff, RZ, 0xc0, !PT ;  /* 0x0000ffff0b197812 */ /* 0x000fe200078ec0ff */
[----:B------:R-:W-:Y:S01]  /*1600*/  @P3 IMAD R24, R23, -0x7e, R24 ;  /* 0xffffff8217183824 */ /* 0x000fe200078e0218 */
[----:B------:R-:W-:Y:S01]  /*1610*/  ISETP.NE.AND P4, PT, R15, R28, PT ;  /* 0x0000001c0f00720c */ /* 0x000fe20003f85270 */
[----:B------:R-:W-:Y:S01]  /*1620*/  @!P3 IMAD R6, R23, -0x7e, R6 ;  /* 0xffffff821706b824 */ /* 0x000fe200078e0206 */
[----:B------:R-:W-:Y:S01]  /*1630*/  VIMNMX.U32 R7, PT, PT, R14, R25, PT ;  /* 0x000000190e077248 */ /* 0x000fe20003fe0000 */
[----:B------:R-:W-:Y:S01]  /*1640*/  BSSY.RECONVERGENT B2, `(.L_x_222) ;  /* 0x0000015000027945 */ /* 0x000fe20003800200 */
[----:B------:R-:W-:Y:S01]  /*1650*/  @P3 LEA R24, R24, 0xfb, 0x1 ;  /* 0x000000fb18183811 */ /* 0x000fe200078e08ff */
[----:B------:R-:W-:Y:S01]  /*1660*/  IMAD.MOV.U32 R21, RZ, RZ, 0x1 ;  /* 0x00000001ff157424 */ /* 0x000fe200078e00ff */
[----:B------:R-:W-:-:S02]  /*1670*/  @!P3 LEA R24, R6, 0xfc, 0x1 ;  /* 0x000000fc0618b811 */ /* 0x000fc400078e08ff */
[----:B------:R-:W-:Y:S02]  /*1680*/  VIMNMX.U32 R6, PT, PT, R14, R25, !PT ;  /* 0x000000190e067248 */ /* 0x000fe40007fe0000 */
[----:B------:R-:W-:Y:S02]  /*1690*/  SEL R22, R22, RZ, P0 ;  /* 0x000000ff16167207 */ /* 0x000fe40000000000 */
[----:B------:R-:W-:Y:S01]  /*16a0*/  SEL R24, R24, RZ, P2 ;  /* 0x000000ff18187207 */ /* 0x000fe20001000000 */
[----:B------:R-:W-:Y:S01]  /*16b0*/  IMAD.IADD R7, R6, 0x1, -R7 ;  /* 0x0000000106077824 */ /* 0x000fe200078e0a07 */
[----:B------:R-:W-:Y:S01]  /*16c0*/  ISETP.GT.U32.AND P1, PT, R25, R14, PT ;  /* 0x0000000e1900720c */ /* 0x000fe20003f24070 */
[--C-:B------:R-:W-:Y:S02]  /*16d0*/  IMAD.IADD R22, R22, 0x1, R5.reuse ;  /* 0x0000000116167824 */ /* 0x100fe400078e0205 */
[----:B------:R-:W-:Y:S01]  /*16e0*/  IMAD.IADD R24, R24, 0x1, R5 ;  /* 0x0000000118187824 */ /* 0x000fe200078e0205 */
[----:B0-----:R-:W-:Y:S09]  /*16f0*/  @!P4 BRA `(.L_x_223) ;  /* 0x000000000024c947 */ /* 0x001ff20003800000 */
        /* <DEDUP_REMOVED lines=9> */
.L_x_223:
[----:B------:R-:W-:Y:S05]  /*1790*/  BSYNC.RECONVERGENT B2 ;  /* 0x0000000000027941 */ /* 0x000fea0003800200 */
.L_x_222:
[----:B------:R-:W-:Y:S01]  /*17a0*/  IMAD.IADD R28, R25, 0x1, -R14 ;  /* 0x00000001191c7824 */ /* 0x000fe200078e0a0e */
[----:B------:R0:W-:Y:S01]  /*17b0*/  STL.U8 [R19+0x4], R22 ;  /* 0x0000041613007387 */ /* 0x0001e20000100000 */
[----:B------:R-:W-:Y:S01]  /*17c0*/  IMAD.IADD R25, R14, 0x1, -R25 ;  /* 0x000000010e197824 */ /* 0x000fe200078e0a19 */
[----:B------:R-:W-:Y:S01]  /*17d0*/  SHF.R.U32.HI R11, RZ, 0x10, R11 ;  /* 0x00000010ff0b7819 */ /* 0x000fe2000001160b */
[C---:B------:R-:W-:Y:S01]  /*17e0*/  @P1 IMAD R7, R21.reuse, -0x7e, R28 ;  /* 0xffffff8215071824 */ /* 0x040fe200078e021c */
[----:B------:R1:W-:Y:S01]  /*17f0*/  STL.U8 [R19+0x5], R24 ;  /* 0x0000051813007387 */ /* 0x0003e20000100000 */
[----:B------:R-:W-:Y:S01]  /*1800*/  @!P1 IMAD R25, R21, -0x7e, R25 ;  /* 0xffffff8215199824 */ /* 0x000fe200078e0219 */
[----:B------:R-:W-:Y:S01]  /*1810*/  ISETP.NE.AND P0, PT, R11, R14, PT ;  /* 0x0000000e0b00720c */ /* 0x000fe20003f05270 */
[----:B------:R-:W-:Y:S01]  /*1820*/  VIADD R6, R16, 0xffffffff ;  /* 0xffffffff10067836 */ /* 0x000fe20000000000 */
[----:B------:R-:W-:Y:S01]  /*1830*/  @P1 LEA R7, R7, 0xfb, 0x1 ;  /* 0x000000fb07071811 */ /* 0x000fe200078e08ff */
[----:B------:R-:W-:Y:S01]  /*1840*/  VIADD R26, R8, 0xffffffff ;  /* 0xffffffff081a7836 */ /* 0x000fe20000000000 */
[----:B------:R-:W-:Y:S01]  /*1850*/  @!P1 LEA R7, R25, 0xfc, 0x1 ;  /* 0x000000fc19079811 */ /* 0x000fe200078e08ff */
[----:B0-----:R-:W-:Y:S01]  /*1860*/  VIADD R22, R20, 0xffffffff ;  /* 0xffffffff14167836 */ /* 0x001fe20000000000 */
[----:B------:R0:W-:Y:S01]  /*1870*/  STL.U8 [R19+0x10], R6 ;  /* 0x0000100613007387 */ /* 0x0001e20000100000 */
[----:B------:R-:W-:Y:S01]  /*1880*/  VIADD R28, R9, 0xffffffff ;  /* 0xffffffff091c7836 */ /* 0x000fe20000000000 */
[----:B------:R-:W-:Y:S01]  /*1890*/  SEL R7, R7, RZ, P4 ;  /* 0x000000ff07077207 */ /* 0x000fe20002000000 */
[----:B-1----:R-:W-:Y:S01]  /*18a0*/  VIADD R24, R10, 0xffffffff ;  /* 0xffffffff0a187836 */ /* 0x002fe20000000000 */
[----:B------:R1:W-:Y:S01]  /*18b0*/  STL.U8 [R19+0x11], R26 ;  /* 0x0000111a13007387 */ /* 0x0003e20000100000 */
[----:B------:R-:W-:Y:S01]  /*18c0*/  VIADD R25, R21, 0xffffffff ;  /* 0xffffffff15197836 */ /* 0x000fe20000000000 */
[----:B------:R-:W-:Y:S01]  /*18d0*/  IADD3 R16, PT, PT, R8, R3, R16 ;  /* 0x0000000308107210 */ /* 0x000fe20007ffe010 */
[----:B------:R-:W-:Y:S01]  /*18e0*/  BSSY.RECONVERGENT B2, `(.L_x_224) ;  /* 0x000001b000027945 */ /* 0x000fe20003800200 */
[----:B------:R2:W-:Y:S01]  /*18f0*/  STL.U8 [R19+0x12], R22 ;  /* 0x0000121613007387 */ /* 0x0005e20000100000 */
[CC--:B------:R-:W-:Y:S01]  /*1900*/  VIMNMX.U32 R3, PT, PT, R14.reuse, R11.reuse, PT ;  /* 0x0000000b0e037248 */ /* 0x0c0fe20003fe0000 */
[----:B0-----:R-:W-:Y:S01]  /*1910*/  VIADD R6, R23, 0xffffffff ;  /* 0xffffffff17067836 */ /* 0x001fe20000000000 */
[----:B------:R-:W-:Y:S01]  /*1920*/  VIMNMX.U32 R8, PT, PT, R14, R11, !PT ;  /* 0x0000000b0e087248 */ /* 0x000fe20007fe0000 */
[----:B------:R2:W-:Y:S01]  /*1930*/  STL.U8 [R19+0x13], R28 ;  /* 0x0000131c13007387 */ /* 0x0005e20000100000 */
[----:B------:R-:W-:Y:S01]  /*1940*/  IADD3 R16, PT, PT, R9, R16, R20 ;  /* 0x0000001009107210 */ /* 0x000fe20007ffe014 */
[----:B-1----:R-:W-:-:S02]  /*1950*/  IMAD.IADD R26, R7, 0x1, R5 ;  /* 0x00000001071a7824 */ /* 0x002fc400078e0205 */
[----:B------:R2:W-:Y:S01]  /*1960*/  STL.U8 [R19+0x14], R24 ;  /* 0x0000141813007387 */ /* 0x0005e20000100000 */
[----:B------:R-:W-:Y:S01]  /*1970*/  IMAD.IADD R7, R8, 0x1, -R3 ;  /* 0x0000000108077824 */ /* 0x000fe200078e0a03 */
[----:B------:R-:W-:Y:S01]  /*1980*/  IADD3 R10, PT, PT, R23, R16, R10 ;  /* 0x00000010170a7210 */ /* 0x000fe20007ffe00a */
[----:B------:R-:W-:Y:S01]  /*1990*/  IMAD.MOV.U32 R3, RZ, RZ, 0x1 ;  /* 0x00000001ff037424 */ /* 0x000fe200078e00ff */
[----:B------:R2:W-:Y:S01]  /*19a0*/  STL.U8 [R19+0x15], R6 ;  /* 0x0000150613007387 */ /* 0x0005e20000100000 */
[----:B------:R-:W-:Y:S02]  /*19b0*/  IMAD.IADD R8, R11, 0x1, -R14 ;  /* 0x000000010b087824 */ /* 0x000fe400078e0a0e */
[----:B------:R-:W-:Y:S01]  /*19c0*/  IMAD.IADD R16, R14, 0x1, -R11 ;  /* 0x000000010e107824 */ /* 0x000fe200078e0a0b */
[----:B------:R2:W-:Y:S04]  /*19d0*/  STL.U8 [R19+0x16], R25 ;  /* 0x0000161913007387 */ /* 0x0005e80000100000 */
[----:B------:R2:W-:Y:S01]  /*19e0*/  STL.U8 [R19+0x6], R26 ;  /* 0x0000061a13007387 */ /* 0x0005e20000100000 */
[----:B------:R-:W-:Y:S05]  /*19f0*/  @!P0 BRA `(.L_x_225) ;  /* 0x0000000000248947 */ /* 0x000fea0003800000 */
[----:B--2---:R-:W-:-:S04]  /*1a00*/  IMAD.MOV.U32 R6, RZ, RZ, RZ ;  /* 0x000000ffff067224 */ /* 0x004fc800078e00ff */
        /* <DEDUP_REMOVED lines=8> */
.L_x_225:
[----:B------:R-:W-:Y:S05]  /*1a90*/  BSYNC.RECONVERGENT B2 ;  /* 0x0000000000027941 */ /* 0x000fea0003800200 */
.L_x_224:
[----:B------:R-:W-:Y:S01]  /*1aa0*/  ISETP.GT.U32.AND P1, PT, R11, R14, PT ;  /* 0x0000000e0b00720c */ /* 0x000fe20003f24070 */
[----:B------:R-:W-:Y:S02]  /*1ab0*/  VIADD R17, R17, 0x8 ;  /* 0x0000000811117836 */ /* 0x000fe40000000000 */
[----:B------:R-:W-:-:S10]  /*1ac0*/  VIADD R4, R4, 0x8 ;  /* 0x0000000804047836 */ /* 0x000fd40000000000 */
[C---:B--2---:R-:W-:Y:S02]  /*1ad0*/  @P1 IMAD R6, R3.reuse, -0x7e, R8 ;  /* 0xffffff8203061824 */ /* 0x044fe400078e0208 */
[C---:B------:R-:W-:Y:S02]  /*1ae0*/  @!P1 IMAD R7, R3.reuse, -0x7e, R16 ;  /* 0xffffff8203079824 */ /* 0x040fe400078e0210 */
[----:B------:R-:W-:Y:S01]  /*1af0*/  VIADD R8, R3, 0xffffffff ;  /* 0xffffffff03087836 */ /* 0x000fe20000000000 */
[----:B------:R-:W-:Y:S02]  /*1b00*/  @P1 LEA R6, R6, 0xfb, 0x1 ;  /* 0x000000fb06061811 */ /* 0x000fe400078e08ff */
[----:B------:R-:W-:Y:S02]  /*1b10*/  @!P1 LEA R6, R7, 0xfc, 0x1 ;  /* 0x000000fc07069811 */ /* 0x000fe400078e08ff */
[----:B------:R0:W-:Y:S01]  /*1b20*/  STL.U8 [R19+0x17], R8 ;  /* 0x0000170813007387 */ /* 0x0001e20000100000 */
[----:B------:R-:W-:-:S02]  /*1b30*/  IADD3 R3, PT, PT, R3, R10, R21 ;  /* 0x0000000a03037210 */ /* 0x000fc40007ffe015 */
[----:B------:R-:W-:Y:S02]  /*1b40*/  SEL R6, R6, RZ, P0 ;  /* 0x000000ff06067207 */ /* 0x000fe40000000000 */
[----:B------:R-:W-:-:S03]  /*1b50*/  ISETP.GE.AND P0, PT, R17, R18, PT ;  /* 0x000000121100720c */ /* 0x000fc60003f06270 */
[----:B------:R-:W-:-:S05]  /*1b60*/  IMAD.IADD R6, R6, 0x1, R5 ;  /* 0x0000000106067824 */ /* 0x000fca00078e0205 */
[----:B------:R0:W-:Y:S05]  /*1b70*/  STL.U8 [R19+0x7], R6 ;  /* 0x0000070613007387 */ /* 0x0001ea0000100000 */
[----:B------:R-:W-:Y:S05]  /*1b80*/  @!P0 BRA `(.L_x_226) ;  /* 0xffffffec00ec8947 */ /* 0x000fea000383ffff */
[----:B------:R-:W-:Y:S05]  /*1b90*/  BSYNC.RECONVERGENT B0 ;  /* 0x0000000000007941 */ /* 0x000fea0003800200 */
.L_x_209:
[----:B0-----:R2:W5:Y:S01]  /*1ba0*/  LDL.128 R8, [R1] ;  /* 0x0000000001087983 */ /* 0x0015620000100c00 */
[----:B------:R-:W-:-:S07]  /*1bb0*/  LOP3.LUT R4, R3, 0xffff, RZ, 0xc0, !PT ;  /* 0x0000ffff03047812 */ /* 0x000fce00078ec0ff */
.L_x_208:
[----:B------:R-:W-:Y:S05]  /*1bc0*/  BSYNC.RECONVERGENT B1 ;  /* 0x0000000000017941 */ /* 0x000fea0003800200 */
.L_x_207:
[----:B------:R-:W3:Y:S01]  /*1bd0*/  SHFL.DOWN PT, R3, R4, 0x10, 0x1f ;  /* 0x0a001f0004037f89 */ /* 0x000ee200000e0000 */
[----:B------:R-:W4:Y:S01]  /*1be0*/  LDCU.64 UR6, c[0x0][0x388] ;  /* 0x00007100ff0677ac */ /* 0x000f220008000a00 */
[----:B------:R-:W-:Y:S01]  /*1bf0*/  ISETP.NE.AND P1, PT, R2, RZ, PT ;  /* 0x000000ff0200720c */ /* 0x000fe20003f25270 */
[----:B------:R-:W-:Y:S01]  /*1c00*/  IMAD.SHL.U32 R13, R13, 0x40, RZ ;  /* 0x000000400d0d7824 */ /* 0x000fe200078e00ff */
[----:B------:R-:W2:Y:S01]  /*1c10*/  LDCU.64 UR8, c[0x0][0x390] ;  /* 0x00007200ff0877ac */ /* 0x000ea20008000a00 */
[----:B----4-:R-:W-:-:S04]  /*1c20*/  IADD3 R16, P0, PT, R0, UR6, RZ ;  /* 0x0000000600107c10 */ /* 0x010fc8000ff1e0ff */
[----:B------:R-:W-:Y:S02]  /*1c30*/  LEA.HI.X.SX32 R17, R0, UR7, 0x1, P0 ;  /* 0x0000000700117c11 */ /* 0x000fe400080f0eff */
[----:B---3--:R-:W-:-:S04]  /*1c40*/  VIMNMX R3, PT, PT, R3, R4, !PT ;  /* 0x0000000403037248 */ /* 0x008fc80007fe0100 */
[----:B------:R-:W-:-:S05]  /*1c50*/  LOP3.LUT R3, R3, 0xffff, RZ, 0xc0, !PT ;  /* 0x0000ffff03037812 */ /* 0x000fca00078ec0ff */
[----:B01----:R-:W0:Y:S02]  /*1c60*/  SHFL.DOWN PT, R6, R3, 0x8, 0x1f ;  /* 0x09001f0003067f89 */ /* 0x003e2400000e0000 */
[----:B0-----:R-:W-:-:S04]  /*1c70*/  VIMNMX R6, PT, PT, R3, R6, !PT ;  /* 0x0000000603067248 */ /* 0x001fc80007fe0100 */
[----:B------:R-:W-:-:S05]  /*1c80*/  LOP3.LUT R5, R6, 0xffff, RZ, 0xc0, !PT ;  /* 0x0000ffff06057812 */ /* 0x000fca00078ec0ff */
[----:B------:R-:W0:Y:S02]  /*1c90*/  SHFL.DOWN PT, R6, R5, 0x4, 0x1f ;  /* 0x08801f0005067f89 */ /* 0x000e2400000e0000 */
[----:B0-----:R-:W-:-:S04]  /*1ca0*/  VIMNMX R6, PT, PT, R5, R6, !PT ;  /* 0x0000000605067248 */ /* 0x001fc80007fe0100 */
[----:B------:R-:W-:-:S05]  /*1cb0*/  LOP3.LUT R14, R6, 0xffff, RZ, 0xc0, !PT ;  /* 0x0000ffff060e7812 */ /* 0x000fca00078ec0ff */
[----:B------:R-:W0:Y:S02]  /*1cc0*/  SHFL.DOWN PT, R7, R14, 0x2, 0x1f ;  /* 0x08401f000e077f89 */ /* 0x000e2400000e0000 */
[----:B0-----:R-:W-:Y:S02]  /*1cd0*/  VIMNMX R7, PT, PT, R14, R7, !PT ;  /* 0x000000070e077248 */ /* 0x001fe40007fe0100 */
[----:B-----5:R-:W-:Y:S02]  /*1ce0*/  STG.E.64 desc[UR4][R16.64], R8 ;  /* 0x0000000810007986 */ /* 0x020fe4000c101b04 */
[----:B------:R-:W-:Y:S02]  /*1cf0*/  LOP3.LUT R4, R7, 0xffff, RZ, 0xc0, !PT ;  /* 0x0000ffff07047812 */ /* 0x000fe400078ec0ff */
[----:B------:R-:W-:Y:S01]  /*1d00*/  STG.E.64 desc[UR4][R16.64+0x8], R10 ;  /* 0x0000080a10007986 */ /* 0x000fe2000c101b04 */
[----:B------:R-:W0:Y:S03]  /*1d10*/  LDC.64 R6, c[0x0][0x3a0] ;  /* 0x0000e800ff067b82 */ /* 0x000e260000000a00 */
[----:B------:R-:W1:Y:S04]  /*1d20*/  SHFL.DOWN PT, R15, R4, 0x1, 0x1f ;  /* 0x08201f00040f7f89 */ /* 0x000e6800000e0000 */
[----:B------:R-:W3:Y:S01]  /*1d30*/  LDL R14, [R1+0x10] ;  /* 0x00001000010e7983 */ /* 0x000ee20000100800 */
[----:B-1----:R-:W-:-:S04]  /*1d40*/  VIMNMX R2, PT, PT, R4, R15, !PT ;  /* 0x0000000f04027248 */ /* 0x002fc80007fe0100 */
[----:B------:R-:W-:-:S05]  /*1d50*/  @!P1 LOP3.LUT R2, R2, 0xffff, RZ, 0xc0, !PT ;  /* 0x0000ffff02029812 */ /* 0x000fca00078ec0ff */
[----:B------:R-:W-:Y:S02]  /*1d60*/  @!P1 VIADD R0, R2, 0x7 ;  /* 0x0000000702009836 */ /* 0x000fe40000000000 */
[----:B0-----:R-:W-:-:S03]  /*1d70*/  IMAD.WIDE.U32 R2, R12, 0x2, R6 ;  /* 0x000000020c027825 */ /* 0x001fc600078e0006 */
[----:B------:R-:W-:-:S05]  /*1d80*/  @!P1 SHF.R.U32.HI R7, RZ, 0x3, R0 ;  /* 0x00000003ff079819 */ /* 0x000fca0000011600 */
[----:B------:R0:W-:Y:S01]  /*1d90*/  @!P1 STG.E.U16 desc[UR4][R2.64], R7 ;  /* 0x0000000702009986 */ /* 0x0001e2000c101504 */
[----:B------:R-:W-:Y:S01]  /*1da0*/  BAR.SYNC.DEFER_BLOCKING 0x0 ;  /* 0x0000000000007b1d */ /* 0x000fe20000010000 */
[----:B--2---:R-:W-:-:S04]  /*1db0*/  IADD3 R4, P0, PT, R13, UR8, RZ ;  /* 0x000000080d047c10 */ /* 0x004fc8000ff1e0ff */
[----:B------:R-:W-:-:S05]  /*1dc0*/  LEA.HI.X.SX32 R5, R13, UR9, 0x1, P0 ;  /* 0x000000090d057c11 */ /* 0x000fca00080f0eff */
[----:B------:R-:W2:Y:S01]  /*1dd0*/  LDG.E.U8 R0, desc[UR4][R4.64] ;  /* 0x0000000404007981 */ /* 0x000ea2000c1e1100 */
[----:B---3--:R-:W-:-:S05]  /*1de0*/  PRMT R6, R14, 0x7770, RZ ;  /* 0x000077700e067816 */ /* 0x008fca00000000ff */
[----:B------:R-:W-:-:S05]  /*1df0*/  VIADD R19, R6, 0x1 ;  /* 0x0000000106137836 */ /* 0x000fca0000000000 */
[----:B------:R-:W-:-:S05]  /*1e00*/  LEA.HI R12, P0, R19, R4, RZ, 0x1d ;  /* 0x00000004130c7211 */ /* 0x000fca000781e8ff */
[----:B------:R-:W-:Y:S01]  /*1e10*/  IMAD.X R13, RZ, RZ, R5, P0 ;  /* 0x000000ffff0d7224 */ /* 0x000fe200000e0605 */
[----:B--2---:R-:W-:-:S05]  /*1e20*/  LOP3.LUT R15, R0, 0x80, RZ, 0xfc, !PT ;  /* 0x00000080000f7812 */ /* 0x004fca00078efcff */
[----:B------:R1:W-:Y:S04]  /*1e30*/  STG.E.U8 desc[UR4][R4.64], R15 ;  /* 0x0000000f04007986 */ /* 0x0003e8000c101104 */
[----:B------:R-:W2:Y:S01]  /*1e40*/  LDG.E.U8 R0, desc[UR4][R12.64] ;  /* 0x000000040c007981 */ /* 0x000ea2000c1e1100 */
[----:B------:R-:W-:-:S04]  /*1e50*/  LOP3.LUT R19, R19, 0x7, RZ, 0xc, !PT ;  /* 0x0000000713137812 */ /* 0x000fc800078e0cff */
[----:B------:R-:W-:Y:S01]  /*1e60*/  ISETP.GT.U32.AND P0, PT, R19, 0xffff, PT ;  /* 0x0000ffff1300780c */ /* 0x000fe20003f04070 */
[----:B------:R-:W-:-:S03]  /*1e70*/  IMAD.MOV.U32 R10, RZ, RZ, 0x1 ;  /* 0x00000001ff0a7424 */ /* 0x000fc600078e00ff */
[----:B------:R-:W-:-:S04]  /*1e80*/  SEL R19, R19, 0xffff, !P0 ;  /* 0x0000ffff13137807 */ /* 0x000fc80004000000 */
[----:B0-----:R-:W-:-:S04]  /*1e90*/  LOP3.LUT R7, R19, 0xffff, RZ, 0xc0, !PT ;  /* 0x0000ffff13077812 */ /* 0x001fc800078ec0ff */
[----:B------:R-:W-:Y:S01]  /*1ea0*/  SHF.L.U32 R7, R10, R7, RZ ;  /* 0x000000070a077219 */ /* 0x000fe200000006ff */
[----:B------:R-:W-:Y:S03]  /*1eb0*/  BSSY.RECONVERGENT B0, `(.L_x_227) ;  /* 0x00000d5000007945 */ /* 0x000fe60003800200 */
[----:B--2---:R-:W-:Y:S02]  /*1ec0*/  LOP3.LUT R9, R0, R7, RZ, 0xfc, !PT ;  /* 0x0000000700097212 */ /* 0x004fe400078efcff */
[C---:B------:R-:W-:Y:S02]  /*1ed0*/  PRMT R7, R14.reuse, 0x7771, RZ ;  /* 0x000077710e077816 */ /* 0x040fe400000000ff */
[----:B------:R-:W-:Y:S02]  /*1ee0*/  PRMT R0, R14, 0x7772, RZ ;  /* 0x000077720e007816 */ /* 0x000fe400000000ff */
[----:B------:R-:W-:Y:S01]  /*1ef0*/  IADD3 R7, PT, PT, R6, 0x2, R7 ;  /* 0x0000000206077810 */ /* 0x000fe20007ffe007 */
[----:B------:R1:W-:Y:S04]  /*1f00*/  STG.E.U8 desc[UR4][R12.64], R9 ;  /* 0x000000090c007986 */ /* 0x0003e8000c101104 */
[----:B------:R-:W-:-:S05]  /*1f10*/  IMAD.IADD R0, R7, 0x1, R0 ;  /* 0x0000000107007824 */ /* 0x000fca00078e0200 */
[----:B------:R-:W-:-:S13]  /*1f20*/  ISETP.GT.U32.AND P0, PT, R0, 0x1ff, PT ;  /* 0x000001ff0000780c */ /* 0x000fda0003f04070 */
[----:B-1----:R-:W-:Y:S05]  /*1f30*/  @P0 BRA `(.L_x_228) ;  /* 0x0000000c00300947 */ /* 0x002fea0003800000 */
[----:B------:R-:W-:-:S05]  /*1f40*/  LEA.HI R8, P0, R7, R4, RZ, 0x1d ;  /* 0x0000000407087211 */ /* 0x000fca000781e8ff */
[----:B------:R-:W-:-:S05]  /*1f50*/  IMAD.X R9, RZ, RZ, R5, P0 ;  /* 0x000000ffff097224 */ /* 0x000fca00000e0605 */
[----:B------:R-:W2:Y:S01]  /*1f60*/  LDG.E.U8 R6, desc[UR4][R8.64] ;  /* 0x0000000408067981 */ /* 0x000ea2000c1e1100 */
[----:B------:R-:W-:-:S04]  /*1f70*/  LOP3.LUT R7, R7, 0x7, RZ, 0xc, !PT ;  /* 0x0000000707077812 */ /* 0x000fc800078e0cff */
[----:B------:R-:W-:-:S04]  /*1f80*/  ISETP.GT.U32.AND P0, PT, R7, 0xffff, PT ;  /* 0x0000ffff0700780c */ /* 0x000fc80003f04070 */
[----:B------:R-:W-:-:S04]  /*1f90*/  SEL R7, R7, 0xffff, !P0 ;  /* 0x0000ffff07077807 */ /* 0x000fc80004000000 */
[----:B------:R-:W-:-:S04]  /*1fa0*/  LOP3.LUT R7, R7, 0xffff, RZ, 0xc0, !PT ;  /* 0x0000ffff07077812 */ /* 0x000fc800078ec0ff */
[----:B------:R-:W-:-:S04]  /*1fb0*/  SHF.L.U32 R7, R10, R7, RZ ;  /* 0x000000070a077219 */ /* 0x000fc800000006ff */
[----:B--2---:R-:W-:Y:S01]  /*1fc0*/  LOP3.LUT R11, R6, R7, RZ, 0xfc, !PT ;  /* 0x00000007060b7212 */ /* 0x004fe200078efcff */
[----:B------:R-:W-:-:S04]  /*1fd0*/  VIADD R7, R0, 0x1 ;  /* 0x0000000100077836 */ /* 0x000fc80000000000 */
[----:B------:R0:W-:Y:S01]  /*1fe0*/  STG.E.U8 desc[UR4][R8.64], R11 ;  /* 0x0000000b08007986 */ /* 0x0001e2000c101104 */
[----:B------:R-:W-:-:S04]  /*1ff0*/  LEA.HI R14, R14, R7, RZ, 0x8 ;  /* 0x000000070e0e7211 */ /* 0x000fc800078f40ff */
[----:B------:R-:W-:-:S13]  /*2000*/  ISETP.GT.U32.AND P0, PT, R14, 0x1ff, PT ;  /* 0x000001ff0e00780c */ /* 0x000fda0003f04070 */
[----:B0-----:R-:W-:Y:S05]  /*2010*/  @P0 BRA `(.L_x_228) ;  /* 0x0000000800f80947 */ /* 0x001fea0003800000 */
[----:B------:R-:W-:Y:S01]  /*2020*/  LEA.HI R8, P0, R7, R4, RZ, 0x1d ;  /* 0x0000000407087211 */ /* 0x000fe2000781e8ff */
[----:B------:R-:W2:Y:S04]  /*2030*/  LDL.U8 R6, [R1+0x14] ;  /* 0x0000140001067983 */ /* 0x000ea80000100000 */
[----:B------:R-:W-:-:S05]  /*2040*/  IMAD.X R9, RZ, RZ, R5, P0 ;  /* 0x000000ffff097224 */ /* 0x000fca00000e0605 */
[----:B------:R-:W3:Y:S01]  /*2050*/  LDG.E.U8 R11, desc[UR4][R8.64] ;  /* 0x00000004080b7981 */ /* 0x000ee2000c1e1100 */
[----:B------:R-:W-:-:S04]  /*2060*/  LOP3.LUT R7, R7, 0x7, RZ, 0xc, !PT ;  /* 0x0000000707077812 */ /* 0x000fc800078e0cff */
[----:B------:R-:W-:-:S04]  /*2070*/  ISETP.GT.U32.AND P0, PT, R7, 0xffff, PT ;  /* 0x0000ffff0700780c */ /* 0x000fc80003f04070 */
[----:B------:R-:W-:-:S04]  /*2080*/  SEL R7, R7, 0xffff, !P0 ;  /* 0x0000ffff07077807 */ /* 0x000fc80004000000 */
[----:B------:R-:W-:-:S04]  /*2090*/  LOP3.LUT R7, R7, 0xffff, RZ, 0xc0, !PT ;  /* 0x0000ffff07077812 */ /* 0x000fc800078ec0ff */
[----:B------:R-:W-:Y:S01]  /*20a0*/  SHF.L.U32 R0, R10, R7, RZ ;  /* 0x000000070a007219 */ /* 0x000fe200000006ff */
[----:B------:R-:W-:-:S04]  /*20b0*/  VIADD R7, R14, 0x1 ;  /* 0x000000010e077836 */ /* 0x000fc80000000000 */
[----:B--2---:R-:W-:Y:S01]  /*20c0*/  IMAD.IADD R6, R7, 0x1, R6 ;  /* 0x0000000107067824 */ /* 0x004fe200078e0206 */
[----:B---3--:R-:W-:-:S05]  /*20d0*/  LOP3.LUT R0, R11, R0, RZ, 0xfc, !PT ;  /* 0x000000000b007212 */ /* 0x008fca00078efcff */
[----:B------:R0:W-:Y:S01]  /*20e0*/  STG.E.U8 desc[UR4][R8.64], R0 ;  /* 0x0000000008007986 */ /* 0x0001e2000c101104 */
        /* <DEDUP_REMOVED lines=152> */
[----:B------:R-:W2:Y:S01]  /*2a70*/  LDL.U8 R0, [R1+0x1f] ;  /* 0x00001f0001007983 */ /* 0x000ea20000100000 */
[----:B------:R-:W-:-:S05]  /*2a80*/  LEA.HI R8, P0, R7, R4, RZ, 0x1d ;  /* 0x0000000407087211 */ /* 0x000fca000781e8ff */
[----:B------:R-:W-:-:S05]  /*2a90*/  IMAD.X R9, RZ, RZ, R5, P0 ;  /* 0x000000ffff097224 */ /* 0x000fca00000e0605 */
[----:B------:R-:W3:Y:S01]  /*2aa0*/  LDG.E.U8 R11, desc[UR4][R8.64] ;  /* 0x00000004080b7981 */ /* 0x000ee2000c1e1100 */
[----:B------:R-:W-:Y:S01]  /*2ab0*/  LOP3.LUT R12, R7, 0x7, RZ, 0xc, !PT ;  /* 0x00000007070c7812 */ /* 0x000fe200078e0cff */
[----:B------:R-:W-:-:S03]  /*2ac0*/  VIADD R7, R6, 0x1 ;  /* 0x0000000106077836 */ /* 0x000fc60000000000 */
[----:B------:R-:W-:-:S04]  /*2ad0*/  ISETP.GT.U32.AND P1, PT, R12, 0xffff, PT ;  /* 0x0000ffff0c00780c */ /* 0x000fc80003f24070 */
[----:B------:R-:W-:-:S04]  /*2ae0*/  SEL R12, R12, 0xffff, !P1 ;  /* 0x0000ffff0c0c7807 */ /* 0x000fc80004800000 */
[----:B------:R-:W-:-:S04]  /*2af0*/  LOP3.LUT R13, R12, 0xffff, RZ, 0xc0, !PT ;  /* 0x0000ffff0c0d7812 */ /* 0x000fc800078ec0ff */
[----:B------:R-:W-:Y:S01]  /*2b00*/  SHF.L.U32 R6, R10, R13, RZ ;  /* 0x0000000d0a067219 */ /* 0x000fe200000006ff */
[----:B--2---:R-:W-:-:S05]  /*2b10*/  IMAD.IADD R0, R7, 0x1, R0 ;  /* 0x0000000107007824 */ /* 0x004fca00078e0200 */
[----:B------:R-:W-:Y:S02]  /*2b20*/  ISETP.GT.U32.AND P0, PT, R0, 0x1ff, PT ;  /* 0x000001ff0000780c */ /* 0x000fe40003f04070 */
[----:B---3--:R-:W-:-:S05]  /*2b30*/  LOP3.LUT R11, R11, R6, RZ, 0xfc, !PT ;  /* 0x000000060b0b7212 */ /* 0x008fca00078efcff */
[----:B------:R0:W-:Y:S06]  /*2b40*/  STG.E.U8 desc[UR4][R8.64], R11 ;  /* 0x0000000b08007986 */ /* 0x0001ec000c101104 */
[----:B------:R-:W-:-:S05]  /*2b50*/  @!P0 LEA.HI R12, P1, R7, R4, RZ, 0x1d ;  /* 0x00000004070c8211 */ /* 0x000fca000783e8ff */
[----:B------:R-:W-:-:S05]  /*2b60*/  @!P0 IMAD.X R13, RZ, RZ, R5, P1 ;  /* 0x000000ffff0d8224 */ /* 0x000fca00008e0605 */
[----:B------:R-:W2:Y:S01]  /*2b70*/  @!P0 LDG.E.U8 R15, desc[UR4][R12.64] ;  /* 0x000000040c0f8981 */ /* 0x000ea2000c1e1100 */
[----:B------:R-:W-:Y:S01]  /*2b80*/  @!P0 LOP3.LUT R6, R7, 0x7, RZ, 0xc, !PT ;  /* 0x0000000707068812 */ /* 0x000fe200078e0cff */
[----:B------:R-:W-:-:S03]  /*2b90*/  @!P0 VIADD R7, R0, 0x1 ;  /* 0x0000000100078836 */ /* 0x000fc60000000000 */
[----:B------:R-:W-:-:S04]  /*2ba0*/  @!P0 ISETP.GT.U32.AND P1, PT, R6, 0xffff, PT ;  /* 0x0000ffff0600880c */ /* 0x000fc80003f24070 */
[----:B------:R-:W-:-:S04]  /*2bb0*/  @!P0 SEL R6, R6, 0xffff, !P1 ;  /* 0x0000ffff06068807 */ /* 0x000fc80004800000 */
[----:B------:R-:W-:-:S04]  /*2bc0*/  @!P0 LOP3.LUT R17, R6, 0xffff, RZ, 0xc0, !PT ;  /* 0x0000ffff06118812 */ /* 0x000fc800078ec0ff */
[----:B------:R-:W-:-:S04]  /*2bd0*/  @!P0 SHF.L.U32 R6, R10, R17, RZ ;  /* 0x000000110a068219 */ /* 0x000fc800000006ff */
[----:B--2---:R-:W-:-:S05]  /*2be0*/  @!P0 LOP3.LUT R15, R15, R6, RZ, 0xfc, !PT ;  /* 0x000000060f0f8212 */ /* 0x004fca00078efcff */
[----:B------:R0:W-:Y:S02]  /*2bf0*/  @!P0 STG.E.U8 desc[UR4][R12.64], R15 ;  /* 0x0000000f0c008986 */ /* 0x0001e4000c101104 */
.L_x_228:
[----:B------:R-:W-:Y:S05]  /*2c00*/  BSYNC.RECONVERGENT B0 ;  /* 0x0000000000007941 */ /* 0x000fea0003800200 */
.L_x_227:
[----:B------:R-:W2:Y:S02]  /*2c10*/  LDG.E.U16 R0, desc[UR4][R2.64] ;  /* 0x0000000402007981 */ /* 0x000ea4000c1e1500 */
[----:B--2---:R-:W-:-:S05]  /*2c20*/  IMAD.SHL.U32 R0, R0, 0x8, RZ ;  /* 0x0000000800007824 */ /* 0x004fca00078e00ff */
[----:B------:R-:W-:-:S13]  /*2c30*/  ISETP.GE.U32.AND P0, PT, R7, R0, PT ;  /* 0x000000000700720c */ /* 0x000fda0003f06070 */
[----:B------:R-:W-:Y:S05]  /*2c40*/  @P0 EXIT ;  /* 0x000000000000094d */ /* 0x000fea0003800000 */
.L_x_229:
[----:B------:R-:W-:-:S04]  /*2c50*/  SHF.R.S32.HI R0, RZ, 0x1f, R7 ;  /* 0x0000001fff007819 */ /* 0x000fc80000011407 */
[----:B------:R-:W-:-:S04]  /*2c60*/  LEA.HI R0, R0, R7, RZ, 0x3 ;  /* 0x0000000700007211 */ /* 0x000fc800078f18ff */
[----:B0-----:R-:W-:-:S04]  /*2c70*/  SHF.R.S32.HI R9, RZ, 0x3, R0 ;  /* 0x00000003ff097819 */ /* 0x001fc80000011400 */
[----:B------:R-:W-:-:S04]  /*2c80*/  IADD3 R8, P0, PT, R9, R4, RZ ;  /* 0x0000000409087210 */ /* 0x000fc80007f1e0ff */
[----:B------:R-:W-:-:S05]  /*2c90*/  LEA.HI.X.SX32 R9, R9, R5, 0x1, P0 ;  /* 0x0000000509097211 */ /* 0x000fca00000f0eff */
[----:B------:R-:W2:Y:S01]  /*2ca0*/  LDG.E.U8 R6, desc[UR4][R8.64] ;  /* 0x0000000408067981 */ /* 0x000ea2000c1e1100 */
[----:B------:R-:W-:-:S04]  /*2cb0*/  LOP3.LUT R0, R0, 0xfffffff8, RZ, 0xc0, !PT ;  /* 0xfffffff800007812 */ /* 0x000fc800078ec0ff */
[----:B------:R-:W-:-:S04]  /*2cc0*/  IADD3 R11, PT, PT, R0, 0x7, -R7 ;  /* 0x00000007000b7810 */ /* 0x000fc80007ffe807 */
[----:B------:R-:W-:-:S04]  /*2cd0*/  SHF.L.U32 R11, R10, R11, RZ ;  /* 0x0000000b0a0b7219 */ /* 0x000fc800000006ff */
[----:B--2---:R-:W-:-:S05]  /*2ce0*/  LOP3.LUT R11, R6, R11, RZ, 0xfc, !PT ;  /* 0x0000000b060b7212 */ /* 0x004fca00078efcff */
[----:B------:R1:W-:Y:S04]  /*2cf0*/  STG.E.U8 desc[UR4][R8.64], R11 ;  /* 0x0000000b08007986 */ /* 0x0003e8000c101104 */
[----:B------:R-:W2:Y:S01]  /*2d00*/  LDG.E.U16 R0, desc[UR4][R2.64] ;  /* 0x0000000402007981 */ /* 0x000ea2000c1e1500 */
[----:B------:R-:W-:Y:S02]  /*2d10*/  VIADD R7, R7, 0x1 ;  /* 0x0000000107077836 */ /* 0x000fe40000000000 */
[----:B--2---:R-:W-:-:S05]  /*2d20*/  IMAD.SHL.U32 R0, R0, 0x8, RZ ;  /* 0x0000000800007824 */ /* 0x004fca00078e00ff */
[----:B------:R-:W-:-:S13]  /*2d30*/  ISETP.GE.AND P0, PT, R7, R0, PT ;  /* 0x000000000700720c */ /* 0x000fda0003f06270 */
[----:B-1----:R-:W-:Y:S05]  /*2d40*/  @!P0 BRA `(.L_x_229) ;  /* 0xfffffffc00c08947 */ /* 0x002fea000383ffff */
[----:B------:R-:W-:Y:S05]  /*2d50*/  EXIT ;  /* 0x000000000000794d */ /* 0x000fea0003800000 */
.L_x_230:
        /* <DEDUP_REMOVED lines=10> */
.L_x_251:


//--------------------- .text._Z21decompress_kernel_16bPtS_PhS0_i --------------------------
	.section	.text._Z21decompress_kernel_16bPtS_PhS0_i,"ax",@progbits
	.align	128
        .global         _Z21decompress_kernel_16bPtS_PhS0_i
        .type           _Z21decompress_kernel_16bPtS_PhS0_i,@function
        .size           _Z21decompress_kernel_16bPtS_PhS0_i,(.L_x_252 - _Z21decompress_kernel_16bPtS_PhS0_i)
        .other          _Z21decompress_kernel_16bPtS_PhS0_i,@"STO_CUDA_ENTRY STV_DEFAULT"
_Z21decompress_kernel_16bPtS_PhS0_i:
.text._Z21decompress_kernel_16bPtS_PhS0_i:
[----:B------:R-:W-:Y:S01]  /*0000*/  LDC R1, c[0x0][0x37c] ;  /* 0x0000df00ff017b82 */ /* 0x000fe20000000800 */
[----:B------:R-:W0:Y:S01]  /*0010*/  S2R R21, SR_CTAID.X ;  /* 0x0000000000157919 */ /* 0x000e220000002500 */
[----:B------:R-:W0:Y:S01]  /*0020*/  LDCU UR4, c[0x0][0x360] ;  /* 0x00006c00ff0477ac */ /* 0x000e220008000800 */
[----:B------:R-:W0:Y:S01]  /*0030*/  S2R R0, SR_TID.X ;  /* 0x0000000000007919 */ /* 0x000e220000002100 */
[----:B------:R-:W1:Y:S01]  /*0040*/  LDCU.128 UR8, c[0x0][0x390] ;  /* 0x00007200ff0877ac */ /* 0x000e620008000c00 */
[----:B0-----:R-:W-:Y:S01]  /*0050*/  IMAD R0, R21, UR4, R0 ;  /* 0x0000000415007c24 */ /* 0x001fe2000f8e0200 */
[----:B------:R-:W0:Y:S03]  /*0060*/  LDCU.64 UR4, c[0x0][0x358] ;  /* 0x00006b00ff0477ac */ /* 0x000e260008000a00 */
[----:B------:R-:W-:-:S05]  /*0070*/  IMAD.SHL.U32 R12, R0, 0x20, RZ ;  /* 0x00000020000c7824 */ /* 0x000fca00078e00ff */
[----:B-1----:R-:W-:Y:S02]  /*0080*/  IADD3 R14, P0, PT, R12, UR8, RZ ;  /* 0x000000080c0e7c10 */ /* 0x002fe4000ff1e0ff */
[----:B------:R-:W-:-:S04]  /*0090*/  SHF.R.S32.HI R4, RZ, 0x1f, R12 ;  /* 0x0000001fff047819 */ /* 0x000fc8000001140c */
[----:B------:R-:W-:-:S05]  /*00a0*/  IADD3.X R15, PT, PT, R4, UR9, RZ, P0, !PT ;  /* 0x00000009040f7c10 */ /* 0x000fca00087fe4ff */
[----:B0-----:R-:W2:Y:S01]  /*00b0*/  LDG.E.64 R2, desc[UR4][R14.64] ;  /* 0x000000040e027981 */ /* 0x001ea2000c1e1b00 */
[----:B------:R-:W-:-:S03]  /*00c0*/  IADD3 R16, P0, PT, R12, UR10, RZ ;  /* 0x0000000a0c107c10 */ /* 0x000fc6000ff1e0ff */
[----:B------:R-:W3:Y:S01]  /*00d0*/  LDG.E.64 R6, desc[UR4][R14.64+0x8] ;  /* 0x000008040e067981 */ /* 0x000ee2000c1e1b00 */
[----:B------:R-:W-:-:S05]  /*00e0*/  IADD3.X R17, PT, PT, R4, UR11, RZ, P0, !PT ;  /* 0x0000000b04117c10 */ /* 0x000fca00087fe4ff */
[----:B------:R-:W4:Y:S04]  /*00f0*/  LDG.E.64 R18, desc[UR4][R16.64] ;  /* 0x0000000410127981 */ /* 0x000f28000c1e1b00 */
[----:B------:R-:W5:Y:S01]  /*0100*/  LDG.E.64 R4, desc[UR4][R16.64+0x8] ;  /* 0x0000080410047981 */ /* 0x000f62000c1e1b00 */
[----:B------:R-:W-:-:S04]  /*0110*/  SHF.R.U32.HI R0, RZ, 0x4, R0 ;  /* 0x00000004ff007819 */ /* 0x000fc80000011600 */
[----:B------:R-:W-:-:S05]  /*0120*/  LOP3.LUT R0, R0, 0x1, RZ, 0xc0, !PT ;  /* 0x0000000100007812 */ /* 0x000fca00078ec0ff */
[----:B------:R-:W-:Y:S01]  /*0130*/  IMAD R21, R21, 0x2, R0 ;  /* 0x0000000215157824 */ /* 0x000fe200078e0200 */
[----:B--2---:R-:W-:-:S04]  /*0140*/  LOP3.LUT R8, R2, 0x1, RZ, 0xc0, !PT ;  /* 0x0000000102087812 */ /* 0x004fc800078ec0ff */
[----:B------:R-:W-:Y:S02]  /*0150*/  ISETP.NE.U32.AND P5, PT, R8, 0x1, PT ;  /* 0x000000010800780c */ /* 0x000fe40003fa5070 */
[----:B------:R-:W-:Y:S02]  /*0160*/  LOP3.LUT R8, R2, 0xff, RZ, 0xc0, !PT ;  /* 0x000000ff02087812 */ /* 0x000fe400078ec0ff */
[----:B------:R-:W-:-:S03]  /*0170*/  SHF.R.U32.HI R9, RZ, 0x1, R2 ;  /* 0x00000001ff097819 */ /* 0x000fc60000011602 */
[----:B------:R-:W-:Y:S01]  /*0180*/  VIADD R8, R8, 0xffffffff ;  /* 0xffffffff08087836 */ /* 0x000fe20000000000 */
[----:B------:R-:W-:Y:S02]  /*0190*/  SHF.R.U32.HI R0, RZ, 0x8, R2 ;  /* 0x00000008ff007819 */ /* 0x000fe40000011602 */
[----:B------:R-:W-:Y:S02]  /*01a0*/  LOP3.LUT P1, RZ, R2, 0x1000000, RZ, 0xc0, !PT ;  /* 0x0100000002ff7812 */ /* 0x000fe4000782c0ff */
[----:B------:R-:W-:Y:S02]  /*01b0*/  SHF.R.U32.HI R8, RZ, 0x1, R8 ;  /* 0x00000001ff087819 */ /* 0x000fe40000011608 */
[----:B------:R-:W-:Y:S02]  /*01c0*/  @P5 LOP3.LUT R8, R9, 0x7f, RZ, 0xc0, !PT ;  /* 0x0000007f09085812 */ /* 0x000fe400078ec0ff */
[----:B------:R-:W-:Y:S02]  /*01d0*/  SHF.R.U32.HI R9, RZ, 0x10, R2 ;  /* 0x00000010ff097819 */ /* 0x000fe40000011602 */
[----:B------:R-:W-:-:S02]  /*01e0*/  LOP3.LUT R0, R0, 0xff, RZ, 0xc0, !PT ;  /* 0x000000ff00007812 */ /* 0x000fc400078ec0ff */
[----:B------:R-:W-:Y:S02]  /*01f0*/  LOP3.LUT R9, R9, 0xff, RZ, 0xc0, !PT ;  /* 0x000000ff09097812 */ /* 0x000fe400078ec0ff */
[----:B------:R-:W-:Y:S01]  /*0200*/  LOP3.LUT R10, R3, 0x1, RZ, 0xc0, !PT ;  /* 0x00000001030a7812 */ /* 0x000fe200078ec0ff */
[----:B------:R-:W-:Y:S01]  /*0210*/  VIADD R0, R0, 0xffffffff ;  /* 0xffffffff00007836 */ /* 0x000fe20000000000 */
[C---:B------:R-:W-:Y:S02]  /*0220*/  LEA.HI R11, R2.reuse, 0xffffffff, RZ, 0x8 ;  /* 0xffffffff020b7811 */ /* 0x040fe400078f40ff */
[----:B------:R-:W-:Y:S01]  /*0230*/  LOP3.LUT P2, RZ, R2, 0x100, RZ, 0xc0, !PT ;  /* 0x0000010002ff7812 */ /* 0x000fe2000784c0ff */
[----:B------:R-:W-:Y:S01]  /*0240*/  VIADD R26, R9, 0xffffffff ;  /* 0xffffffff091a7836 */ /* 0x000fe20000000000 */
[----:B----4-:R-:W-:Y:S02]  /*0250*/  LOP3.LUT R13, R18, 0xff, RZ, 0xc0, !PT ;  /* 0x000000ff120d7812 */ /* 0x010fe400078ec0ff */
[----:B------:R-:W-:-:S02]  /*0260*/  ISETP.NE.U32.AND P3, PT, R10, 0x1, PT ;  /* 0x000000010a00780c */ /* 0x000fc40003f65070 */
[----:B------:R-:W-:Y:S02]  /*0270*/  SHF.R.U32.HI R9, RZ, 0x1, R11 ;  /* 0x00000001ff097819 */ /* 0x000fe4000001160b */
[----:B------:R-:W-:Y:S02]  /*0280*/  SHF.R.U32.HI R25, RZ, 0x1, R0 ;  /* 0x00000001ff197819 */ /* 0x000fe40000011600 */
[----:B------:R-:W-:Y:S02]  /*0290*/  LOP3.LUT P6, RZ, R2, 0x10000, RZ, 0xc0, !PT ;  /* 0x0001000002ff7812 */ /* 0x000fe400078cc0ff */
[--C-:B------:R-:W-:Y:S02]  /*02a0*/  SHF.R.U32.HI R10, RZ, 0x9, R2.reuse ;  /* 0x00000009ff0a7819 */ /* 0x100fe40000011602 */
[--C-:B------:R-:W-:Y:S02]  /*02b0*/  SHF.R.U32.HI R20, RZ, 0x11, R2.reuse ;  /* 0x00000011ff147819 */ /* 0x100fe40000011602 */
[----:B------:R-:W-:-:S02]  /*02c0*/  @!P1 SHF.R.U32.HI R9, RZ, 0x19, R2 ;  /* 0x00000019ff099819 */ /* 0x000fc40000011602 */
[--C-:B------:R-:W-:Y:S01]  /*02d0*/  SHF.R.U32.HI R0, RZ, 0x8, R3.reuse ;  /* 0x00000008ff007819 */ /* 0x100fe20000011603 */
[----:B------:R-:W-:Y:S01]  /*02e0*/  IMAD R8, R13, 0x7e, R8 ;  /* 0x0000007e0d087824 */ /* 0x000fe200078e0208 */
[----:B------:R-:W-:Y:S02]  /*02f0*/  SHF.R.U32.HI R2, RZ, 0x10, R3 ;  /* 0x00000010ff027819 */ /* 0x000fe40000011603 */
[C---:B------:R-:W-:Y:S02]  /*0300*/  LOP3.LUT R23, R3.reuse, 0xff, RZ, 0xc0, !PT ;  /* 0x000000ff03177812 */ /* 0x040fe400078ec0ff */
[C---:B------:R-:W-:Y:S02]  /*0310*/  LOP3.LUT P4, RZ, R3.reuse, 0x1000000, RZ, 0xc0, !PT ;  /* 0x0100000003ff7812 */ /* 0x040fe4000788c0ff */
[----:B------:R-:W-:Y:S01]  /*0320*/  LOP3.LUT R0, R0, 0xff, RZ, 0xc0, !PT ;  /* 0x000000ff00007812 */ /* 0x000fe200078ec0ff */
[----:B------:R-:W-:Y:S01]  /*0330*/  @!P5 IMAD.MOV R8, RZ, RZ, -R8 ;  /* 0x000000ffff08d224 */ /* 0x000fe200078e0a08 */
[----:B------:R-:W-:-:S02]  /*0340*/  LOP3.LUT P0, RZ, R3, 0x100, RZ, 0xc0, !PT ;  /* 0x0000010003ff7812 */ /* 0x000fc4000780c0ff */
[----:B------:R-:W-:Y:S01]  /*0350*/  LOP3.LUT R2, R2, 0xff, RZ, 0xc0, !PT ;  /* 0x000000ff02027812 */ /* 0x000fe200078ec0ff */
[----:B------:R-:W-:Y:S01]  /*0360*/  VIADD R23, R23, 0xffffffff ;  /* 0xffffffff17177836 */ /* 0x000fe20000000000 */
[C---:B------:R-:W-:Y:S01]  /*0370*/  LOP3.LUT P5, RZ, R3.reuse, 0x10000, RZ, 0xc0, !PT ;  /* 0x0001000003ff7812 */ /* 0x040fe200078ac0ff */
[----:B------:R-:W-:Y:S01]  /*0380*/  VIADD R0, R0, 0xffffffff ;  /* 0xffffffff00007836 */ /* 0x000fe20000000000 */
[----:B------:R-:W-:Y:S01]  /*0390*/  SHF.R.U32.HI R22, RZ, 0x1, R3 ;  /* 0x00000001ff167819 */ /* 0x000fe20000011603 */
[----:B------:R-:W-:Y:S01]  /*03a0*/  VIADD R2, R2, 0xffffffff ;  /* 0xffffffff02027836 */ /* 0x000fe20000000000 */
[----:B------:R-:W-:Y:S02]  /*03b0*/  @!P2 LOP3.LUT R25, R10, 0x7f, RZ, 0xc0, !PT ;  /* 0x0000007f0a19a812 */ /* 0x000fe400078ec0ff */
[----:B------:R-:W-:Y:S02]  /*03c0*/  LEA.HI R10, R3, 0xffffffff, RZ, 0x8 ;  /* 0xffffffff030a7811 */ /* 0x000fe400078f40ff */
[----:B------:R-:W-:-:S02]  /*03d0*/  SHF.R.U32.HI R11, RZ, 0x1, R23 ;  /* 0x00000001ff0b7819 */ /* 0x000fc40000011617 */
[----:B------:R-:W-:Y:S02]  /*03e0*/  SHF.R.U32.HI R26, RZ, 0x1, R26 ;  /* 0x00000001ff1a7819 */ /* 0x000fe4000001161a */
[----:B------:R-:W-:Y:S02]  /*03f0*/  @P3 LOP3.LUT R11, R22, 0x7f, RZ, 0xc0, !PT ;  /* 0x0000007f160b3812 */ /* 0x000fe400078ec0ff */
[----:B------:R-:W-:Y:S02]  /*0400*/  @!P6 LOP3.LUT R26, R20, 0x7f, RZ, 0xc0, !PT ;  /* 0x0000007f141ae812 */ /* 0x000fe400078ec0ff */
[----:B------:R-:W-:Y:S02]  /*0410*/  SHF.R.U32.HI R10, RZ, 0x1, R10 ;  /* 0x00000001ff0a7819 */ /* 0x000fe4000001160a */
[----:B------:R-:W-:Y:S02]  /*0420*/  SHF.R.U32.HI R22, RZ, 0x9, R3 ;  /* 0x00000009ff167819 */ /* 0x000fe40000011603 */
[----:B------:R-:W-:-:S02]  /*0430*/  SHF.R.U32.HI R13, RZ, 0x1, R0 ;  /* 0x00000001ff0d7819 */ /* 0x000fc40000011600 */
[--C-:B------:R-:W-:Y:S02]  /*0440*/  @!P4 SHF.R.U32.HI R10, RZ, 0x19, R3.reuse ;  /* 0x00000019ff0ac819 */ /* 0x100fe40000011603 */
[----:B------:R-:W-:Y:S02]  /*0450*/  SHF.R.U32.HI R20, RZ, 0x11, R3 ;  /* 0x00000011ff147819 */ /* 0x000fe40000011603 */
[----:B------:R-:W-:Y:S02]  /*0460*/  SHF.R.U32.HI R24, RZ, 0x1, R2 ;  /* 0x00000001ff187819 */ /* 0x000fe40000011602 */
[----:B------:R-:W-:Y:S01]  /*0470*/  SHF.R.U32.HI R0, RZ, 0x8, R18 ;  /* 0x00000008ff007819 */ /* 0x000fe20000011612 */
[----:B------:R-:W0:Y:S01]  /*0480*/  LDC.64 R2, c[0x0][0x388] ;  /* 0x0000e200ff027b82 */ /* 0x000e220000000a00 */
[----:B------:R-:W-:Y:S02]  /*0490*/  @!P0 LOP3.LUT R13, R22, 0x7f, RZ, 0xc0, !PT ;  /* 0x0000007f160d8812 */ /* 0x000fe400078ec0ff */
[----:B------:R-:W-:-:S02]  /*04a0*/  LOP3.LUT R0, R0, 0xff, RZ, 0xc0, !PT ;  /* 0x000000ff00007812 */ /* 0x000fc400078ec0ff */
[----:B------:R-:W-:Y:S02]  /*04b0*/  LOP3.LUT R22, R19, 0xff, RZ, 0xc0, !PT ;  /* 0x000000ff13167812 */ /* 0x000fe400078ec0ff */
[----:B------:R-:W-:Y:S02]  /*04c0*/  @!P5 LOP3.LUT R24, R20, 0x7f, RZ, 0xc0, !PT ;  /* 0x0000007f1418d812 */ /* 0x000fe400078ec0ff */
[--C-:B------:R-:W-:Y:S01]  /*04d0*/  SHF.R.U32.HI R20, RZ, 0x18, R18.reuse ;  /* 0x00000018ff147819 */ /* 0x100fe20000011612 */
[----:B------:R-:W-:Y:S01]  /*04e0*/  IMAD R11, R22, 0x7e, R11 ;  /* 0x0000007e160b7824 */ /* 0x000fe200078e020b */
[----:B------:R-:W-:Y:S01]  /*04f0*/  SHF.R.U32.HI R18, RZ, 0x10, R18 ;  /* 0x00000010ff127819 */ /* 0x000fe20000011612 */
[----:B------:R-:W-:Y:S01]  /*0500*/  IMAD R25, R0, 0x7e, R25 ;  /* 0x0000007e00197824 */ /* 0x000fe200078e0219 */
[----:B---3--:R-:W-:Y:S01]  /*0510*/  LOP3.LUT R22, R6, 0x1, RZ, 0xc0, !PT ;  /* 0x0000000106167812 */ /* 0x008fe200078ec0ff */
[----:B------:R-:W-:Y:S01]  /*0520*/  IMAD R9, R20, 0x7e, R9 ;  /* 0x0000007e14097824 */ /* 0x000fe200078e0209 */
[----:B------:R-:W-:Y:S01]  /*0530*/  SHF.R.U32.HI R23, RZ, 0x18, R19 ;  /* 0x00000018ff177819 */ /* 0x000fe20000011613 */
[----:B------:R-:W-:Y:S01]  /*0540*/  @P2 IMAD.MOV R25, RZ, RZ, -R25 ;  /* 0x000000ffff192224 */ /* 0x000fe200078e0a19 */
[----:B------:R-:W-:-:S02]  /*0550*/  SHF.R.U32.HI R0, RZ, 0x8, R19 ;  /* 0x00000008ff007819 */ /* 0x000fc40000011613 */
[----:B------:R-:W-:Y:S02]  /*0560*/  SHF.R.U32.HI R20, RZ, 0x10, R19 ;  /* 0x00000010ff147819 */ /* 0x000fe40000011613 */
[----:B------:R-:W-:Y:S02]  /*0570*/  LOP3.LUT R19, R18, 0xff, RZ, 0xc0, !PT ;  /* 0x000000ff12137812 */ /* 0x000fe400078ec0ff */
[----:B------:R-:W-:Y:S02]  /*0580*/  ISETP.NE.U32.AND P2, PT, R22, 0x1, PT ;  /* 0x000000011600780c */ /* 0x000fe40003f45070 */
[----:B------:R-:W-:Y:S01]  /*0590*/  LOP3.LUT R18, R6, 0xff, RZ, 0xc0, !PT ;  /* 0x000000ff06127812 */ /* 0x000fe200078ec0ff */
[----:B------:R-:W-:Y:S01]  /*05a0*/  IMAD R10, R23, 0x7e, R10 ;  /* 0x0000007e170a7824 */ /* 0x000fe200078e020a */
[----:B------:R-:W-:Y:S02]  /*05b0*/  LOP3.LUT R0, R0, 0xff, RZ, 0xc0, !PT ;  /* 0x000000ff00007812 */ /* 0x000fe400078ec0ff */
[----:B------:R-:W-:Y:S01]  /*05c0*/  LOP3.LUT R23, R20, 0xff, RZ, 0xc0, !PT ;  /* 0x000000ff14177812 */ /* 0x000fe200078ec0ff */
[----:B------:R-:W-:-:S02]  /*05d0*/  VIADD R18, R18, 0xffffffff ;  /* 0xffffffff12127836 */ /* 0x000fc40000000000 */
[----:B------:R-:W-:Y:S01]  /*05e0*/  IMAD R13, R0, 0x7e, R13 ;  /* 0x0000007e000d7824 */ /* 0x000fe200078e020d */
[----:B------:R-:W-:Y:S01]  /*05f0*/  SHF.R.U32.HI R0, RZ, 0x1, R6 ;  /* 0x00000001ff007819 */ /* 0x000fe20000011606 */
[----:B------:R-:W-:Y:S01]  /*0600*/  IMAD R26, R19, 0x7e, R26 ;  /* 0x0000007e131a7824 */ /* 0x000fe200078e021a */
[----:B------:R-:W-:Y:S01]  /*0610*/  LOP3.LUT R19, R7, 0x1, RZ, 0xc0, !PT ;  /* 0x0000000107137812 */ /* 0x000fe200078ec0ff */
[----:B------:R-:W-:Y:S01]  /*0620*/  IMAD R24, R23, 0x7e, R24 ;  /* 0x0000007e17187824 */ /* 0x000fe200078e0218 */
[----:B------:R-:W-:Y:S01]  /*0630*/  SHF.R.U32.HI R23, RZ, 0x1, R18 ;  /* 0x00000001ff177819 */ /* 0x000fe20000011612 */
[----:B------:R-:W-:Y:S01]  /*0640*/  @P1 IMAD.MOV R9, RZ, RZ, -R9 ;  /* 0x000000ffff091224 */ /* 0x000fe200078e0a09 */
[----:B------:R-:W-:Y:S01]  /*0650*/  LOP3.LUT P1, RZ, R6, 0x1000000, RZ, 0xc0, !PT ;  /* 0x0100000006ff7812 */ /* 0x000fe2000782c0ff */
[----:B0-----:R-:W-:Y:S01]  /*0660*/  IMAD.WIDE.U32 R2, R21, 0x2, R2 ;  /* 0x0000000215027825 */ /* 0x001fe200078e0002 */
[----:B------:R-:W-:Y:S02]  /*0670*/  SHF.R.U32.HI R18, RZ, 0x10, R6 ;  /* 0x00000010ff127819 */ /* 0x000fe40000011606 */
[----:B------:R-:W-:Y:S01]  /*0680*/  @P2 LOP3.LUT R23, R0, 0x7f, RZ, 0xc0, !PT ;  /* 0x0000007f00172812 */ /* 0x000fe200078ec0ff */
[----:B------:R-:W-:Y:S01]  /*0690*/  @P6 IMAD.MOV R26, RZ, RZ, -R26 ;  /* 0x000000ffff1a6224 */ /* 0x000fe200078e0a1a */
[----:B------:R-:W-:Y:S01]  /*06a0*/  ISETP.NE.U32.AND P6, PT, R19, 0x1, PT ;  /* 0x000000011300780c */ /* 0x000fe20003fc5070 */
[----:B------:R0:W2:Y:S01]  /*06b0*/  LDG.E.U16 R3, desc[UR4][R2.64] ;  /* 0x0000000402037981 */ /* 0x0000a2000c1e1500 */
[----:B------:R-:W-:-:S02]  /*06c0*/  SHF.R.U32.HI R0, RZ, 0x8, R6 ;  /* 0x00000008ff007819 */ /* 0x000fc40000011606 */
[----:B------:R-:W-:Y:S02]  /*06d0*/  LEA.HI R19, R6, 0xffffffff, RZ, 0x8 ;  /* 0xffffffff06137811 */ /* 0x000fe400078f40ff */
[----:B------:R-:W-:Y:S01]  /*06e0*/  LOP3.LUT R18, R18, 0xff, RZ, 0xc0, !PT ;  /* 0x000000ff12127812 */ /* 0x000fe200078ec0ff */
[----:B------:R-:W-:Y:S01]  /*06f0*/  @P0 IMAD.MOV R13, RZ, RZ, -R13 ;  /* 0x000000ffff0d0224 */ /* 0x000fe200078e0a0d */
[----:B------:R-:W-:Y:S02]  /*0700*/  LOP3.LUT P0, RZ, R6, 0x10000, RZ, 0xc0, !PT ;  /* 0x0001000006ff7812 */ /* 0x000fe4000780c0ff */
[----:B0-----:R-:W-:Y:S02]  /*0710*/  LOP3.LUT R2, R0, 0xff, RZ, 0xc0, !PT ;  /* 0x000000ff00027812 */ /* 0x001fe400078ec0ff */
[----:B------:R-:W-:Y:S01]  /*0720*/  SHF.R.U32.HI R0, RZ, 0x1, R19 ;  /* 0x00000001ff007819 */ /* 0x000fe20000011613 */
[----:B------:R-:W-:Y:S01]  /*0730*/  VIADD R19, R18, 0xffffffff ;  /* 0xffffffff12137836 */ /* 0x000fe20000000000 */
[----:B-----5:R-:W-:Y:S01]  /*0740*/  SHF.R.U32.HI R18, RZ, 0x8, R4 ;  /* 0x00000008ff127819 */ /* 0x020fe20000011604 */
[----:B------:R-:W-:Y:S01]  /*0750*/  @!P3 IMAD.MOV R11, RZ, RZ, -R11 ;  /* 0x000000ffff0bb224 */ /* 0x000fe200078e0a0b */
[----:B------:R-:W-:Y:S01]  /*0760*/  LOP3.LUT P3, RZ, R6, 0x100, RZ, 0xc0, !PT ;  /* 0x0000010006ff7812 */ /* 0x000fe2000786c0ff */
[----:B------:R-:W-:Y:S01]  /*0770*/  VIADD R2, R2, 0xffffffff ;  /* 0xffffffff02027836 */ /* 0x000fe20000000000 */
[----:B------:R-:W-:-:S02]  /*0780*/  SHF.R.U32.HI R21, RZ, 0x9, R6 ;  /* 0x00000009ff157819 */ /* 0x000fc40000011606 */
[--C-:B------:R-:W-:Y:S02]  /*0790*/  @!P1 SHF.R.U32.HI R0, RZ, 0x19, R6.reuse ;  /* 0x00000019ff009819 */ /* 0x100fe40000011606 */
[----:B------:R-:W-:Y:S02]  /*07a0*/  SHF.R.U32.HI R20, RZ, 0x11, R6 ;  /* 0x00000011ff147819 */ /* 0x000fe40000011606 */
[----:B------:R-:W-:Y:S02]  /*07b0*/  SHF.R.U32.HI R6, RZ, 0x1, R19 ;  /* 0x00000001ff067819 */ /* 0x000fe40000011613 */
[----:B------:R-:W-:Y:S02]  /*07c0*/  LOP3.LUT R19, R18, 0xff, RZ, 0xc0, !PT ;  /* 0x000000ff12137812 */ /* 0x000fe400078ec0ff */
[----:B------:R-:W-:Y:S02]  /*07d0*/  LOP3.LUT R18, R7, 0xff, RZ, 0xc0, !PT ;  /* 0x000000ff07127812 */ /* 0x000fe400078ec0ff */
[----:B------:R-:W-:-:S02]  /*07e0*/  SHF.R.U32.HI R22, RZ, 0x1, R2 ;  /* 0x00000001ff167819 */ /* 0x000fc40000011602 */
[----:B------:R-:W-:Y:S01]  /*07f0*/  LOP3.LUT R2, R4, 0xff, RZ, 0xc0, !PT ;  /* 0x000000ff04027812 */ /* 0x000fe200078ec0ff */
[----:B------:R-:W-:Y:S01]  /*0800*/  VIADD R18, R18, 0xffffffff ;  /* 0xffffffff12127836 */ /* 0x000fe20000000000 */
[----:B------:R-:W-:Y:S01]  /*0810*/  @!P0 LOP3.LUT R6, R20, 0x7f, RZ, 0xc0, !PT ;  /* 0x0000007f14068812 */ /* 0x000fe200078ec0ff */
[----:B------:R-:W-:Y:S01]  /*0820*/  @P5 IMAD.MOV R24, RZ, RZ, -R24 ;  /* 0x000000ffff185224 */ /* 0x000fe200078e0a18 */
[----:B------:R-:W-:Y:S01]  /*0830*/  SHF.R.U32.HI R20, RZ, 0x8, R7 ;  /* 0x00000008ff147819 */ /* 0x000fe20000011607 */
[----:B------:R-:W-:Y:S01]  /*0840*/  IMAD R23, R2, 0x7e, R23 ;  /* 0x0000007e02177824 */ /* 0x000fe200078e0217 */
[----:B------:R-:W-:Y:S02]  /*0850*/  LOP3.LUT P5, RZ, R7, 0x100, RZ, 0xc0, !PT ;  /* 0x0000010007ff7812 */ /* 0x000fe400078ac0ff */
[----:B------:R-:W-:Y:S02]  /*0860*/  @!P3 LOP3.LUT R22, R21, 0x7f, RZ, 0xc0, !PT ;  /* 0x0000007f1516b812 */ /* 0x000fe400078ec0ff */
[----:B------:R-:W-:Y:S01]  /*0870*/  LOP3.LUT R20, R20, 0xff, RZ, 0xc0, !PT ;  /* 0x000000ff14147812 */ /* 0x000fe200078ec0ff */
[----:B------:R-:W-:Y:S01]  /*0880*/  @!P2 IMAD.MOV R23, RZ, RZ, -R23 ;  /* 0x000000ffff17a224 */ /* 0x000fe200078e0a17 */
[----:B------:R-:W-:Y:S01]  /*0890*/  SHF.R.U32.HI R21, RZ, 0x1, R18 ;  /* 0x00000001ff157819 */ /* 0x000fe20000011612 */
[----:B------:R-:W-:Y:S01]  /*08a0*/  @P4 IMAD.MOV R10, RZ, RZ, -R10 ;  /* 0x000000ffff0a4224 */ /* 0x000fe200078e0a0a */
[----:B------:R-:W-:-:S02]  /*08b0*/  SHF.R.U32.HI R2, RZ, 0x10, R7 ;  /* 0x00000010ff027819 */ /* 0x000fc40000011607 */
[--C-:B------:R-:W-:Y:S02]  /*08c0*/  SHF.R.U32.HI R18, RZ, 0x1, R7.reuse ;  /* 0x00000001ff127819 */ /* 0x100fe40000011607 */
[C---:B------:R-:W-:Y:S01]  /*08d0*/  LOP3.LUT P2, RZ, R7.reuse, 0x1000000, RZ, 0xc0, !PT ;  /* 0x0100000007ff7812 */ /* 0x040fe2000784c0ff */
[----:B------:R-:W-:Y:S01]  /*08e0*/  VIADD R20, R20, 0xffffffff ;  /* 0xffffffff14147836 */ /* 0x000fe20000000000 */
[----:B------:R-:W-:Y:S02]  /*08f0*/  LOP3.LUT P4, RZ, R7, 0x10000, RZ, 0xc0, !PT ;  /* 0x0001000007ff7812 */ /* 0x000fe4000788c0ff */
[----:B------:R-:W-:Y:S02]  /*0900*/  LOP3.LUT R2, R2, 0xff, RZ, 0xc0, !PT ;  /* 0x000000ff02027812 */ /* 0x000fe400078ec0ff */
[----:B------:R-:W-:Y:S02]  /*0910*/  @P6 LOP3.LUT R21, R18, 0x7f, RZ, 0xc0, !PT ;  /* 0x0000007f12156812 */ /* 0x000fe400078ec0ff */
[----:B------:R-:W-:Y:S01]  /*0920*/  SHF.R.U32.HI R18, RZ, 0x9, R7 ;  /* 0x00000009ff127819 */ /* 0x000fe20000011607 */
[----:B------:R-:W-:Y:S01]  /*0930*/  IMAD R22, R19, 0x7e, R22 ;  /* 0x0000007e13167824 */ /* 0x000fe200078e0216 */
[----:B------:R-:W-:Y:S01]  /*0940*/  SHF.R.U32.HI R20, RZ, 0x1, R20 ;  /* 0x00000001ff147819 */ /* 0x000fe20000011614 */
[----:B------:R-:W-:Y:S01]  /*0950*/  VIADD R2, R2, 0xffffffff ;  /* 0xffffffff02027836 */ /* 0x000fe20000000000 */
[----:B------:R-:W-:-:S02]  /*0960*/  @!P5 LOP3.LUT R20, R18, 0x7f, RZ, 0xc0, !PT ;  /* 0x0000007f1214d812 */ /* 0x000fc400078ec0ff */
[----:B------:R-:W-:Y:S02]  /*0970*/  LEA.HI R27, R7, 0xffffffff, RZ, 0x8 ;  /* 0xffffffff071b7811 */ /* 0x000fe400078f40ff */
[----:B------:R-:W-:Y:S02]  /*0980*/  SHF.R.U32.HI R18, RZ, 0x11, R7 ;  /* 0x00000011ff127819 */ /* 0x000fe40000011607 */
[----:B------:R-:W-:Y:S02]  /*0990*/  SHF.R.U32.HI R19, RZ, 0x18, R4 ;  /* 0x00000018ff137819 */ /* 0x000fe40000011604 */
[----:B------:R-:W-:Y:S02]  /*09a0*/  SHF.R.U32.HI R27, RZ, 0x1, R27 ;  /* 0x00000001ff1b7819 */ /* 0x000fe4000001161b */
[----:B------:R-:W-:Y:S02]  /*09b0*/  SHF.R.U32.HI R2, RZ, 0x1, R2 ;  /* 0x00000001ff027819 */ /* 0x000fe40000011602 */
[----:B------:R-:W-:Y:S01]  /*09c0*/  @!P2 SHF.R.U32.HI R27, RZ, 0x19, R7 ;  /* 0x00000019ff1ba819 */ /* 0x000fe20000011607 */
[----:B------:R-:W-:Y:S01]  /*09d0*/  IMAD R7, R19, 0x7e, R0 ;  /* 0x0000007e13077824 */ /* 0x000fe200078e0200 */
[----:B------:R-:W-:-:S02]  /*09e0*/  @!P4 LOP3.LUT R2, R18, 0x7f, RZ, 0xc0, !PT ;  /* 0x0000007f1202c812 */ /* 0x000fc400078ec0ff */
[----:B------:R-:W3:Y:S01]  /*09f0*/  LDG.E.64 R18, desc[UR4][R14.64+0x10] ;  /* 0x000010040e127981 */ /* 0x000ee2000c1e1b00 */
[----:B------:R-:W-:-:S04]  /*0a00*/  SHF.R.U32.HI R4, RZ, 0x10, R4 ;  /* 0x00000010ff047819 */ /* 0x000fc80000011604 */
[----:B------:R-:W-:Y:S02]  /*0a10*/  LOP3.LUT R29, R4, 0xff, RZ, 0xc0, !PT ;  /* 0x000000ff041d7812 */ /* 0x000fe400078ec0ff */
[----:B------:R-:W-:Y:S02]  /*0a20*/  LOP3.LUT R4, R5, 0xff, RZ, 0xc0, !PT ;  /* 0x000000ff05047812 */ /* 0x000fe400078ec0ff */
[----:B------:R-:W-:Y:S01]  /*0a30*/  SHF.R.U32.HI R0, RZ, 0x18, R5 ;  /* 0x00000018ff007819 */ /* 0x000fe20000011605 */
[----:B------:R-:W4:Y:S02]  /*0a40*/  LDG.E.64 R14, desc[UR4][R14.64+0x18] ;  /* 0x000018040e0e7981 */ /* 0x000f24000c1e1b00 */
[----:B------:R-:W-:Y:S01]  /*0a50*/  IMAD R4, R4, 0x7e, R21 ;  /* 0x0000007e04047824 */ /* 0x000fe200078e0215 */
[--C-:B------:R-:W-:Y:S02]  /*0a60*/  SHF.R.U32.HI R21, RZ, 0x8, R5.reuse ;  /* 0x00000008ff157819 */ /* 0x100fe40000011605 */
[----:B------:R-:W-:-:S02]  /*0a70*/  SHF.R.U32.HI R5, RZ, 0x10, R5 ;  /* 0x00000010ff057819 */ /* 0x000fc40000011605 */
[----:B------:R-:W-:Y:S01]  /*0a80*/  LOP3.LUT R21, R21, 0xff, RZ, 0xc0, !PT ;  /* 0x000000ff15157812 */ /* 0x000fe200078ec0ff */
[----:B------:R-:W-:Y:S01]  /*0a90*/  IMAD R0, R0, 0x7e, R27 ;  /* 0x0000007e00007824 */ /* 0x000fe200078e021b */
[----:B------:R-:W-:-:S03]  /*0aa0*/  LOP3.LUT R27, R5, 0xff, RZ, 0xc0, !PT ;  /* 0x000000ff051b7812 */ /* 0x000fc600078ec0ff */
[----:B------:R-:W-:Y:S02]  /*0ab0*/  IMAD R5, R21, 0x7e, R20 ;  /* 0x0000007e15057824 */ /* 0x000fe400078e0214 */
[----:B------:R-:W5:Y:S04]  /*0ac0*/  LDG.E.64 R20, desc[UR4][R16.64+0x10] ;  /* 0x0000100410147981 */ /* 0x000f68000c1e1b00 */
[----:B------:R-:W4:Y:S01]  /*0ad0*/  LDG.E.64 R16, desc[UR4][R16.64+0x18] ;  /* 0x0000180410107981 */ /* 0x000f22000c1e1b00 */
[----:B------:R-:W-:Y:S02]  /*0ae0*/  IMAD R2, R27, 0x7e, R2 ;  /* 0x0000007e1b027824 */ /* 0x000fe400078e0202 */
[----:B------:R-:W-:Y:S02]  /*0af0*/  @P3 IMAD.MOV R22, RZ, RZ, -R22 ;  /* 0x000000ffff163224 */ /* 0x000fe400078e0a16 */
[----:B------:R-:W-:-:S04]  /*0b00*/  IMAD R6, R29, 0x7e, R6 ;  /* 0x0000007e1d067824 */ /* 0x000fc800078e0206 */
[----:B------:R-:W-:Y:S02]  /*0b10*/  @P0 IMAD.MOV R6, RZ, RZ, -R6 ;  /* 0x000000ffff060224 */ /* 0x000fe400078e0a06 */
[----:B------:R-:W-:Y:S02]  /*0b20*/  @!P6 IMAD.MOV R4, RZ, RZ, -R4 ;  /* 0x000000ffff04e224 */ /* 0x000fe400078e0a04 */
[----:B------:R-:W-:Y:S02]  /*0b30*/  @P1 IMAD.MOV R7, RZ, RZ, -R7 ;  /* 0x000000ffff071224 */ /* 0x000fe400078e0a07 */
[----:B------:R-:W-:Y:S02]  /*0b40*/  @P5 IMAD.MOV R5, RZ, RZ, -R5 ;  /* 0x000000ffff055224 */ /* 0x000fe400078e0a05 */
[----:B------:R-:W-:Y:S02]  /*0b50*/  @P4 IMAD.MOV R2, RZ, RZ, -R2 ;  /* 0x000000ffff024224 */ /* 0x000fe400078e0a02 */
[----:B------:R-:W-:-:S02]  /*0b60*/  @P2 IMAD.MOV R0, RZ, RZ, -R0 ;  /* 0x000000ffff002224 */ /* 0x000fc400078e0a00 */
[C---:B--2---:R-:W-:Y:S02]  /*0b70*/  IMAD.IADD R9, R3.reuse, 0x1, R9 ;  /* 0x0000000103097824 */ /* 0x044fe400078e0209 */
[C---:B------:R-:W-:Y:S02]  /*0b80*/  IMAD.IADD R26, R3.reuse, 0x1, R26 ;  /* 0x00000001031a7824 */ /* 0x040fe400078e021a */
[C---:B------:R-:W-:Y:S02]  /*0b90*/  IMAD.IADD R8, R3.reuse, 0x1, R8 ;  /* 0x0000000103087824 */ /* 0x040fe400078e0208 */
[C---:B------:R-:W-:Y:S01]  /*0ba0*/  IMAD.IADD R25, R3.reuse, 0x1, R25 ;  /* 0x0000000103197824 */ /* 0x040fe200078e0219 */
[----:B------:R-:W-:Y:S02]  /*0bb0*/  PRMT R9, R26, 0x5410, R9 ;  /* 0x000054101a097816 */ /* 0x000fe40000000009 */
[----:B------:R-:W0:Y:S02]  /*0bc0*/  LDC.64 R26, c[0x0][0x380] ;  /* 0x0000e000ff1a7b82 */ /* 0x000e240000000a00 */
[----:B------:R-:W-:Y:S01]  /*0bd0*/  PRMT R8, R8, 0x5410, R25 ;  /* 0x0000541008087816 */ /* 0x000fe20000000019 */
[----:B------:R-:W-:-:S02]  /*0be0*/  IMAD.IADD R25, R3, 0x1, R10 ;  /* 0x0000000103197824 */ /* 0x000fc400078e020a */
[C---:B------:R-:W-:Y:S02]  /*0bf0*/  IMAD.IADD R10, R3.reuse, 0x1, R11 ;  /* 0x00000001030a7824 */ /* 0x040fe400078e020b */
[----:B------:R-:W-:-:S05]  /*0c00*/  IMAD.IADD R13, R3, 0x1, R13 ;  /* 0x00000001030d7824 */ /* 0x000fca00078e020d */
[----:B------:R-:W-:Y:S01]  /*0c10*/  PRMT R10, R10, 0x5410, R13 ;  /* 0x000054100a0a7816 */ /* 0x000fe2000000000d */
[----:B------:R-:W-:-:S05]  /*0c20*/  IMAD.IADD R24, R3, 0x1, R24 ;  /* 0x0000000103187824 */ /* 0x000fca00078e0218 */
[----:B------:R-:W-:Y:S02]  /*0c30*/  PRMT R11, R24, 0x5410, R25 ;  /* 0x00005410180b7816 */ /* 0x000fe40000000019 */
[----:B---3--:R-:W-:-:S04]  /*0c40*/  LOP3.LUT R13, R18, 0x1, RZ, 0xc0, !PT ;  /* 0x00000001120d7812 */ /* 0x008fc800078ec0ff */
[----:B------:R-:W-:Y:S02]  /*0c50*/  ISETP.NE.U32.AND P3, PT, R13, 0x1, PT ;  /* 0x000000010d00780c */ /* 0x000fe40003f65070 */
[----:B------:R-:W-:Y:S02]  /*0c60*/  LOP3.LUT R13, R18, 0xff, RZ, 0xc0, !PT ;  /* 0x000000ff120d7812 */ /* 0x000fe400078ec0ff */
[----:B------:R-:W-:-:S03]  /*0c70*/  SHF.R.U32.HI R25, RZ, 0x1, R18 ;  /* 0x00000001ff197819 */ /* 0x000fc60000011612 */
[----:B------:R-:W-:Y:S01]  /*0c80*/  VIADD R24, R13, 0xffffffff ;  /* 0xffffffff0d187836 */ /* 0x000fe20000000000 */
[----:B------:R-:W-:Y:S01]  /*0c90*/  LOP3.LUT P0, RZ, R18, 0x1000000, RZ, 0xc0, !PT ;  /* 0x0100000012ff7812 */ /* 0x000fe2000780c0ff */
[----:B0-----:R-:W-:Y:S01]  /*0ca0*/  IMAD.WIDE R12, R12, 0x2, R26 ;  /* 0x000000020c0c7825 */ /* 0x001fe200078e021a */
[----:B------:R-:W-:Y:S02]  /*0cb0*/  SHF.R.U32.HI R26, RZ, 0x10, R18 ;  /* 0x00000010ff1a7819 */ /* 0x000fe40000011612 */
[----:B------:R-:W-:Y:S02]  /*0cc0*/  SHF.R.U32.HI R24, RZ, 0x1, R24 ;  /* 0x00000001ff187819 */ /* 0x000fe40000011618 */
[----:B------:R-:W-:Y:S02]  /*0cd0*/  @P3 LOP3.LUT R24, R25, 0x7f, RZ, 0xc0, !PT ;  /* 0x0000007f19183812 */ /* 0x000fe400078ec0ff */
[----:B------:R-:W-:Y:S02]  /*0ce0*/  SHF.R.U32.HI R25, RZ, 0x8, R18 ;  /* 0x00000008ff197819 */ /* 0x000fe40000011612 */
[----:B------:R-:W-:-:S02]  /*0cf0*/  LOP3.LUT P6, RZ, R18, 0x10000, RZ, 0xc0, !PT ;  /* 0x0001000012ff7812 */ /* 0x000fc400078cc0ff */
[----:B------:R-:W-:Y:S02]  /*0d00*/  LOP3.LUT P1, RZ, R18, 0x100, RZ, 0xc0, !PT ;  /* 0x0000010012ff7812 */ /* 0x000fe4000782c0ff */
[----:B------:R-:W-:Y:S02]  /*0d10*/  LOP3.LUT R26, R26, 0xff, RZ, 0xc0, !PT ;  /* 0x000000ff1a1a7812 */ /* 0x000fe400078ec0ff */
[----:B------:R-:W-:Y:S02]  /*0d20*/  LEA.HI R27, R18, 0xffffffff, RZ, 0x8 ;  /* 0xffffffff121b7811 */ /* 0x000fe400078f40ff */
[----:B------:R-:W-:Y:S01]  /*0d30*/  LOP3.LUT R25, R25, 0xff, RZ, 0xc0, !PT ;  /* 0x000000ff19197812 */ /* 0x000fe200078ec0ff */
[----:B------:R0:W-:Y:S01]  /*0d40*/  STG.E.128 desc[UR4][R12.64], R8 ;  /* 0x000000080c007986 */ /* 0x0001e2000c101d04 */
[----:B------:R-:W-:-:S03]  /*0d50*/  VIADD R26, R26, 0xffffffff ;  /* 0xffffffff1a1a7836 */ /* 0x000fc60000000000 */
[----:B------:R-:W-:-:S05]  /*0d60*/  VIADD R25, R25, 0xffffffff ;  /* 0xffffffff19197836 */ /* 0x000fca0000000000 */
[----:B------:R-:W-:Y:S02]  /*0d70*/  SHF.R.U32.HI R25, RZ, 0x1, R25 ;  /* 0x00000001ff197819 */ /* 0x000fe40000011619 */
[----:B0-----:R-:W-:Y:S02]  /*0d80*/  SHF.R.U32.HI R11, RZ, 0x1, R27 ;  /* 0x00000001ff0b7819 */ /* 0x001fe4000001161b */
[--C-:B------:R-:W-:Y:S02]  /*0d90*/  SHF.R.U32.HI R9, RZ, 0x9, R18.reuse ;  /* 0x00000009ff097819 */ /* 0x100fe40000011612 */
[--C-:B------:R-:W-:Y:S02]  /*0da0*/  @!P0 SHF.R.U32.HI R11, RZ, 0x19, R18.reuse ;  /* 0x00000019ff0b8819 */ /* 0x100fe40000011612 */
[----:B------:R-:W-:Y:S02]  /*0db0*/  SHF.R.U32.HI R18, RZ, 0x11, R18 ;  /* 0x00000011ff127819 */ /* 0x000fe40000011612 */
[----:B------:R-:W-:-:S02]  /*0dc0*/  SHF.R.U32.HI R8, RZ, 0x1, R26 ;  /* 0x00000001ff087819 */ /* 0x000fc4000001161a */
[----:B-----5:R-:W-:Y:S02]  /*0dd0*/  SHF.R.U32.HI R10, RZ, 0x18, R20 ;  /* 0x00000018ff0a7819 */ /* 0x020fe40000011614 */
[----:B------:R-:W-:Y:S02]  /*0de0*/  @!P6 LOP3.LUT R8, R18, 0x7f, RZ, 0xc0, !PT ;  /* 0x0000007f1208e812 */ /* 0x000fe400078ec0ff */
[----:B------:R-:W-:Y:S02]  /*0df0*/  @!P1 LOP3.LUT R25, R9, 0x7f, RZ, 0xc0, !PT ;  /* 0x0000007f09199812 */ /* 0x000fe400078ec0ff */
[----:B------:R-:W-:Y:S02]  /*0e00*/  SHF.R.U32.HI R18, RZ, 0x8, R19 ;  /* 0x00000008ff127819 */ /* 0x000fe40000011613 */
[----:B------:R-:W-:Y:S01]  /*0e10*/  LOP3.LUT R9, R20, 0xff, RZ, 0xc0, !PT ;  /* 0x000000ff14097812 */ /* 0x000fe200078ec0ff */
[----:B------:R-:W-:Y:S01]  /*0e20*/  IMAD R11, R10, 0x7e, R11 ;  /* 0x0000007e0a0b7824 */ /* 0x000fe200078e020b */
[----:B------:R-:W-:-:S02]  /*0e30*/  LOP3.LUT R10, R18, 0xff, RZ, 0xc0, !PT ;  /* 0x000000ff120a7812 */ /* 0x000fc400078ec0ff */
[----:B------:R-:W-:Y:S01]  /*0e40*/  LOP3.LUT P5, RZ, R19, 0x100, RZ, 0xc0, !PT ;  /* 0x0000010013ff7812 */ /* 0x000fe200078ac0ff */
[----:B------:R-:W-:Y:S01]  /*0e50*/  IMAD R18, R9, 0x7e, R24 ;  /* 0x0000007e09127824 */ /* 0x000fe200078e0218 */
[--C-:B------:R-:W-:Y:S01]  /*0e60*/  SHF.R.U32.HI R9, RZ, 0x8, R20.reuse ;  /* 0x00000008ff097819 */ /* 0x100fe20000011614 */
[----:B------:R-:W-:Y:S01]  /*0e70*/  VIADD R24, R10, 0xffffffff ;  /* 0xffffffff0a187836 */ /* 0x000fe20000000000 */
[----:B------:R-:W-:Y:S02]  /*0e80*/  SHF.R.U32.HI R20, RZ, 0x10, R20 ;  /* 0x00000010ff147819 */ /* 0x000fe40000011614 */
[----:B------:R-:W-:Y:S02]  /*0e90*/  LOP3.LUT R10, R9, 0xff, RZ, 0xc0, !PT ;  /* 0x000000ff090a7812 */ /* 0x000fe400078ec0ff */
[----:B------:R-:W-:Y:S02]  /*0ea0*/  LOP3.LUT R9, R20, 0xff, RZ, 0xc0, !PT ;  /* 0x000000ff14097812 */ /* 0x000fe400078ec0ff */
[----:B------:R-:W-:Y:S01]  /*0eb0*/  SHF.R.U32.HI R20, RZ, 0x1, R24 ;  /* 0x00000001ff147819 */ /* 0x000fe20000011618 */
[----:B------:R-:W-:Y:S01]  /*0ec0*/  IMAD R25, R10, 0x7e, R25 ;  /* 0x0000007e0a197824 */ /* 0x000fe200078e0219 */
[----:B------:R-:W-:-:S02]  /*0ed0*/  SHF.R.U32.HI R24, RZ, 0x9, R19 ;  /* 0x00000009ff187819 */ /* 0x000fc40000011613 */
[----:B------:R-:W-:Y:S02]  /*0ee0*/  SHF.R.U32.HI R10, RZ, 0x8, R21 ;  /* 0x00000008ff0a7819 */ /* 0x000fe40000011615 */
[----:B------:R-:W-:Y:S01]  /*0ef0*/  @!P5 LOP3.LUT R20, R24, 0x7f, RZ, 0xc0, !PT ;  /* 0x0000007f1814d812 */ /* 0x000fe200078ec0ff */
[----:B------:R-:W-:Y:S01]  /*0f00*/  IMAD R24, R9, 0x7e, R8 ;  /* 0x0000007e09187824 */ /* 0x000fe200078e0208 */
[----:B------:R-:W-:Y:S02]  /*0f10*/  LOP3.LUT R9, R10, 0xff, RZ, 0xc0, !PT ;  /* 0x000000ff0a097812 */ /* 0x000fe400078ec0ff */
[C---:B------:R-:W-:Y:S02]  /*0f20*/  LOP3.LUT R26, R19.reuse, 0x1, RZ, 0xc0, !PT ;  /* 0x00000001131a7812 */ /* 0x040fe400078ec0ff */
[----:B------:R-:W-:Y:S01]  /*0f30*/  LOP3.LUT R8, R19, 0xff, RZ, 0xc0, !PT ;  /* 0x000000ff13087812 */ /* 0x000fe200078ec0ff */
[----:B------:R-:W-:Y:S01]  /*0f40*/  IMAD R20, R9, 0x7e, R20 ;  /* 0x0000007e09147824 */ /* 0x000fe200078e0214 */
[----:B------:R-:W-:-:S02]  /*0f50*/  ISETP.NE.U32.AND P4, PT, R26, 0x1, PT ;  /* 0x000000011a00780c */ /* 0x000fc40003f85070 */
[--C-:B------:R-:W-:Y:S01]  /*0f60*/  SHF.R.U32.HI R9, RZ, 0x10, R19.reuse ;  /* 0x00000010ff097819 */ /* 0x100fe20000011613 */
[----:B------:R-:W-:Y:S01]  /*0f70*/  VIADD R8, R8, 0xffffffff ;  /* 0xffffffff08087836 */ /* 0x000fe20000000000 */
[----:B------:R-:W-:Y:S02]  /*0f80*/  LOP3.LUT P2, RZ, R19, 0x10000, RZ, 0xc0, !PT ;  /* 0x0001000013ff7812 */ /* 0x000fe4000784c0ff */
[----:B------:R-:W-:Y:S01]  /*0f90*/  LOP3.LUT R9, R9, 0xff, RZ, 0xc0, !PT ;  /* 0x000000ff09097812 */ /* 0x000fe200078ec0ff */
[----:B------:R-:W-:Y:S01]  /*0fa0*/  @!P3 IMAD.MOV R18, RZ, RZ, -R18 ;  /* 0x000000ffff12b224 */ /* 0x000fe200078e0a12 */
[----:B------:R-:W-:Y:S02]  /*0fb0*/  LOP3.LUT P3, RZ, R19, 0x1000000, RZ, 0xc0, !PT ;  /* 0x0100000013ff7812 */ /* 0x000fe4000786c0ff */
[----:B------:R-:W-:Y:S01]  /*0fc0*/  SHF.R.U32.HI R26, RZ, 0x1, R8 ;  /* 0x00000001ff1a7819 */ /* 0x000fe20000011608 */
[----:B------:R-:W-:Y:S01]  /*0fd0*/  VIADD R9, R9, 0xffffffff ;  /* 0xffffffff09097836 */ /* 0x000fe20000000000 */
[----:B------:R-:W-:-:S02]  /*0fe0*/  SHF.R.U32.HI R8, RZ, 0x1, R19 ;  /* 0x00000001ff087819 */ /* 0x000fc40000011613 */
[----:B------:R-:W-:Y:S02]  /*0ff0*/  SHF.R.U32.HI R10, RZ, 0x11, R19 ;  /* 0x00000011ff0a7819 */ /* 0x000fe40000011613 */
[----:B------:R-:W-:Y:S02]  /*1000*/  @P4 LOP3.LUT R26, R8, 0x7f, RZ, 0xc0, !PT ;  /* 0x0000007f081a4812 */ /* 0x000fe400078ec0ff */
[----:B------:R-:W-:Y:S02]  /*1010*/  SHF.R.U32.HI R8, RZ, 0x1, R9 ;  /* 0x00000001ff087819 */ /* 0x000fe40000011609 */
[----:B------:R-:W-:Y:S02]  /*1020*/  LEA.HI R9, R19, 0xffffffff, RZ, 0x8 ;  /* 0xffffffff13097811 */ /* 0x000fe400078f40ff */
[----:B------:R-:W-:Y:S01]  /*1030*/  @!P2 LOP3.LUT R8, R10, 0x7f, RZ, 0xc0, !PT ;  /* 0x0000007f0a08a812 */ /* 0x000fe200078ec0ff */
[----:B------:R-:W-:Y:S01]  /*1040*/  @P1 IMAD.MOV R25, RZ, RZ, -R25 ;  /* 0x000000ffff191224 */ /* 0x000fe200078e0a19 */
[----:B----4-:R-:W-:-:S02]  /*1050*/  SHF.R.U32.HI R10, RZ, 0x8, R14 ;  /* 0x00000008ff0a7819 */ /* 0x010fc4000001160e */
[----:B------:R-:W-:Y:S02]  /*1060*/  SHF.R.U32.HI R9, RZ, 0x1, R9 ;  /* 0x00000001ff097819 */ /* 0x000fe40000011609 */
[----:B------:R-:W-:Y:S02]  /*1070*/  LOP3.LUT P1, RZ, R14, 0x100, RZ, 0xc0, !PT ;  /* 0x000001000eff7812 */ /* 0x000fe4000782c0ff */
[----:B------:R-:W-:Y:S02]  /*1080*/  LOP3.LUT R27, R21, 0xff, RZ, 0xc0, !PT ;  /* 0x000000ff151b7812 */ /* 0x000fe400078ec0ff */
[----:B------:R-:W-:Y:S02]  /*1090*/  @!P3 SHF.R.U32.HI R9, RZ, 0x19, R19 ;  /* 0x00000019ff09b819 */ /* 0x000fe40000011613 */
[----:B------:R-:W-:Y:S02]  /*10a0*/  LOP3.LUT R19, R10, 0xff, RZ, 0xc0, !PT ;  /* 0x000000ff0a137812 */ /* 0x000fe400078ec0ff */
[--C-:B------:R-:W-:Y:S01]  /*10b0*/  SHF.R.U32.HI R10, RZ, 0x18, R21.reuse ;  /* 0x00000018ff0a7819 */ /* 0x100fe20000011615 */
[----:B------:R-:W-:Y:S01]  /*10c0*/  IMAD R26, R27, 0x7e, R26 ;  /* 0x0000007e1b1a7824 */ /* 0x000fe200078e021a */
[----:B------:R-:W-:Y:S01]  /*10d0*/  SHF.R.U32.HI R21, RZ, 0x10, R21 ;  /* 0x00000010ff157819 */ /* 0x000fe20000011615 */
[----:B------:R-:W-:-:S02]  /*10e0*/  VIADD R27, R19, 0xffffffff ;  /* 0xffffffff131b7836 */ /* 0x000fc40000000000 */
[----:B------:R-:W-:Y:S01]  /*10f0*/  IMAD R19, R10, 0x7e, R9 ;  /* 0x0000007e0a137824 */ /* 0x000fe200078e0209 */
[----:B------:R-:W-:Y:S02]  /*1100*/  SHF.R.U32.HI R9, RZ, 0x9, R14 ;  /* 0x00000009ff097819 */ /* 0x000fe4000001160e */
[----:B------:R-:W-:Y:S02]  /*1110*/  SHF.R.U32.HI R27, RZ, 0x1, R27 ;  /* 0x00000001ff1b7819 */ /* 0x000fe4000001161b */
[----:B------:R-:W-:Y:S02]  /*1120*/  LOP3.LUT R21, R21, 0xff, RZ, 0xc0, !PT ;  /* 0x000000ff15157812 */ /* 0x000fe400078ec0ff */
[----:B------:R-:W-:Y:S02]  /*1130*/  @!P1 LOP3.LUT R27, R9, 0x7f, RZ, 0xc0, !PT ;  /* 0x0000007f091b9812 */ /* 0x000fe400078ec0ff */
[----:B------:R-:W-:Y:S01]  /*1140*/  SHF.R.U32.HI R9, RZ, 0x8, R16 ;  /* 0x00000008ff097819 */ /* 0x000fe20000011610 */
[----:B------:R-:W-:Y:S01]  /*1150*/  IMAD R21, R21, 0x7e, R8 ;  /* 0x0000007e15157824 */ /* 0x000fe200078e0208 */
[----:B------:R-:W-:-:S02]  /*1160*/  LOP3.LUT R8, R14, 0x1, RZ, 0xc0, !PT ;  /* 0x000000010e087812 */ /* 0x000fc400078ec0ff */
[----:B------:R-:W-:Y:S01]  /*1170*/  LOP3.LUT R10, R9, 0xff, RZ, 0xc0, !PT ;  /* 0x000000ff090a7812 */ /* 0x000fe200078ec0ff */
[----:B------:R-:W-:Y:S01]  /*1180*/  @P6 IMAD.MOV R24, RZ, RZ, -R24 ;  /* 0x000000ffff186224 */ /* 0x000fe200078e0a18 */
[----:B------:R-:W-:Y:S01]  /*1190*/  ISETP.NE.U32.AND P6, PT, R8, 0x1, PT ;  /* 0x000000010800780c */ /* 0x000fe20003fc5070 */
[C---:B------:R-:W-:Y:S02]  /*11a0*/  IMAD.IADD R8, R3.reuse, 0x1, R23 ;  /* 0x0000000103087824 */ /* 0x040fe400078e0217 */
[----:B------:R-:W-:Y:S01]  /*11b0*/  IMAD R27, R10, 0x7e, R27 ;  /* 0x0000007e0a1b7824 */ /* 0x000fe200078e021b */
[----:B------:R-:W-:Y:S01]  /*11c0*/  LOP3.LUT R10, R14, 0xff, RZ, 0xc0, !PT ;  /* 0x000000ff0e0a7812 */ /* 0x000fe200078ec0ff */
[----:B------:R-:W-:-:S04]  /*11d0*/  IMAD.IADD R9, R3, 0x1, R22 ;  /* 0x0000000103097824 */ /* 0x000fc800078e0216 */
[----:B------:R-:W-:Y:S01]  /*11e0*/  VIADD R10, R10, 0xffffffff ;  /* 0xffffffff0a0a7836 */ /* 0x000fe20000000000 */
[----:B------:R-:W-:Y:S02]  /*11f0*/  PRMT R8, R8, 0x5410, R9 ;  /* 0x0000541008087816 */ /* 0x000fe40000000009 */
[----:B------:R-:W-:Y:S02]  /*1200*/  SHF.R.U32.HI R9, RZ, 0x1, R14 ;  /* 0x00000001ff097819 */ /* 0x000fe4000001160e */
[----:B------:R-:W-:Y:S02]  /*1210*/  SHF.R.U32.HI R10, RZ, 0x1, R10 ;  /* 0x00000001ff0a7819 */ /* 0x000fe4000001160a */
[----:B------:R-:W-:Y:S02]  /*1220*/  @P6 LOP3.LUT R10, R9, 0x7f, RZ, 0xc0, !PT ;  /* 0x0000007f090a6812 */ /* 0x000fe400078ec0ff */
[----:B------:R-:W-:Y:S01]  /*1230*/  SHF.R.U32.HI R9, RZ, 0x10, R14 ;  /* 0x00000010ff097819 */ /* 0x000fe2000001160e */
[----:B------:R-:W-:Y:S01]  /*1240*/  @P0 IMAD.MOV R11, RZ, RZ, -R11 ;  /* 0x000000ffff0b0224 */ /* 0x000fe200078e0a0b */
[----:B------:R-:W-:-:S02]  /*1250*/  LOP3.LUT P0, RZ, R14, 0x10000, RZ, 0xc0, !PT ;  /* 0x000100000eff7812 */ /* 0x000fc4000780c0ff */
[----:B------:R-:W-:-:S05]  /*1260*/  LOP3.LUT R9, R9, 0xff, RZ, 0xc0, !PT ;  /* 0x000000ff09097812 */ /* 0x000fca00078ec0ff */
[----:B------:R-:W-:-:S05]  /*1270*/  VIADD R9, R9, 0xffffffff ;  /* 0xffffffff09097836 */ /* 0x000fca0000000000 */
[----:B------:R-:W-:Y:S02]  /*1280*/  SHF.R.U32.HI R22, RZ, 0x1, R9 ;  /* 0x00000001ff167819 */ /* 0x000fe40000011609 */
[----:B------:R-:W-:Y:S01]  /*1290*/  SHF.R.U32.HI R9, RZ, 0x11, R14 ;  /* 0x00000011ff097819 */ /* 0x000fe2000001160e */
[----:B------:R-:W-:-:S03]  /*12a0*/  @!P4 IMAD.MOV R26, RZ, RZ, -R26 ;  /* 0x000000ffff1ac224 */ /* 0x000fc600078e0a1a */
[----:B------:R-:W-:Y:S02]  /*12b0*/  @!P0 LOP3.LUT R22, R9, 0x7f, RZ, 0xc0, !PT ;  /* 0x0000007f09168812 */ /* 0x000fe400078ec0ff */
[----:B------:R-:W-:Y:S02]  /*12c0*/  SHF.R.U32.HI R9, RZ, 0x10, R16 ;  /* 0x00000010ff097819 */ /* 0x000fe40000011610 */
[----:B------:R-:W-:Y:S02]  /*12d0*/  LOP3.LUT P4, RZ, R14, 0x1000000, RZ, 0xc0, !PT ;  /* 0x010000000eff7812 */ /* 0x000fe4000788c0ff */
[----:B------:R-:W-:-:S05]  /*12e0*/  LOP3.LUT R9, R9, 0xff, RZ, 0xc0, !PT ;  /* 0x000000ff09097812 */ /* 0x000fca00078ec0ff */
[----:B------:R-:W-:Y:S01]  /*12f0*/  IMAD R22, R9, 0x7e, R22 ;  /* 0x0000007e09167824 */ /* 0x000fe200078e0216 */
[----:B------:R-:W-:-:S04]  /*1300*/  LEA.HI R9, R14, 0xffffffff, RZ, 0x8 ;  /* 0xffffffff0e097811 */ /* 0x000fc800078f40ff */
[----:B------:R-:W-:Y:S02]  /*1310*/  SHF.R.U32.HI R9, RZ, 0x1, R9 ;  /* 0x00000001ff097819 */ /* 0x000fe40000011609 */
[----:B------:R-:W-:Y:S02]  /*1320*/  @!P4 SHF.R.U32.HI R9, RZ, 0x19, R14 ;  /* 0x00000019ff09c819 */ /* 0x000fe4000001160e */
[----:B------:R-:W-:Y:S01]  /*1330*/  SHF.R.U32.HI R14, RZ, 0x18, R16 ;  /* 0x00000018ff0e7819 */ /* 0x000fe20000011610 */
[----:B------:R-:W-:-:S04]  /*1340*/  @P3 IMAD.MOV R19, RZ, RZ, -R19 ;  /* 0x000000ffff133224 */ /* 0x000fc800078e0a13 */
[----:B------:R-:W-:Y:S01]  /*1350*/  IMAD R14, R14, 0x7e, R9 ;  /* 0x0000007e0e0e7824 */ /* 0x000fe200078e0209 */
[----:B------:R-:W-:Y:S02]  /*1360*/  LOP3.LUT R9, R15, 0x1, RZ, 0xc0, !PT ;  /* 0x000000010f097812 */ /* 0x000fe400078ec0ff */
[----:B------:R-:W-:Y:S02]  /*1370*/  LOP3.LUT R23, R16, 0xff, RZ, 0xc0, !PT ;  /* 0x000000ff10177812 */ /* 0x000fe400078ec0ff */
[----:B------:R-:W-:Y:S02]  /*1380*/  ISETP.NE.U32.AND P3, PT, R9, 0x1, PT ;  /* 0x000000010900780c */ /* 0x000fe40003f65070 */
[----:B------:R-:W-:Y:S01]  /*1390*/  LOP3.LUT R16, R15, 0xff, RZ, 0xc0, !PT ;  /* 0x000000ff0f107812 */ /* 0x000fe200078ec0ff */
[----:B------:R-:W-:Y:S01]  /*13a0*/  IMAD.IADD R9, R3, 0x1, R6 ;  /* 0x0000000103097824 */ /* 0x000fe200078e0206 */
[----:B------:R-:W-:-:S03]  /*13b0*/  SHF.R.U32.HI R6, RZ, 0x1, R15 ;  /* 0x00000001ff067819 */ /* 0x000fc6000001160f */
[----:B------:R-:W-:Y:S02]  /*13c0*/  VIADD R16, R16, 0xffffffff ;  /* 0xffffffff10107836 */ /* 0x000fe40000000000 */
[----:B------:R-:W-:Y:S02]  /*13d0*/  IMAD R23, R23, 0x7e, R10 ;  /* 0x0000007e17177824 */ /* 0x000fe400078e020a */
[----:B------:R-:W-:Y:S01]  /*13e0*/  IMAD.IADD R10, R3, 0x1, R7 ;  /* 0x00000001030a7824 */ /* 0x000fe200078e0207 */
[----:B------:R-:W-:Y:S02]  /*13f0*/  SHF.R.U32.HI R7, RZ, 0x1, R16 ;  /* 0x00000001ff077819 */ /* 0x000fe40000011610 */
[----:B------:R-:W-:Y:S01]  /*1400*/  @P3 LOP3.LUT R7, R6, 0x7f, RZ, 0xc0, !PT ;  /* 0x0000007f06073812 */ /* 0x000fe200078ec0ff */
[----:B------:R-:W-:Y:S01]  /*1410*/  @!P6 IMAD.MOV R23, RZ, RZ, -R23 ;  /* 0x000000ffff17e224 */ /* 0x000fe200078e0a17 */
[----:B------:R-:W-:Y:S02]  /*1420*/  SHF.R.U32.HI R6, RZ, 0x8, R15 ;  /* 0x00000008ff067819 */ /* 0x000fe4000001160f */
[----:B------:R-:W-:-:S02]  /*1430*/  LOP3.LUT P6, RZ, R15, 0x100, RZ, 0xc0, !PT ;  /* 0x000001000fff7812 */ /* 0x000fc400078cc0ff */
[----:B------:R-:W-:Y:S02]  /*1440*/  PRMT R9, R9, 0x5410, R10 ;  /* 0x0000541009097816 */ /* 0x000fe4000000000a */
[----:B------:R-:W-:Y:S02]  /*1450*/  LOP3.LUT R10, R6, 0xff, RZ, 0xc0, !PT ;  /* 0x000000ff060a7812 */ /* 0x000fe400078ec0ff */
[----:B------:R-:W-:-:S03]  /*1460*/  LOP3.LUT R6, R17, 0xff, RZ, 0xc0, !PT ;  /* 0x000000ff11067812 */ /* 0x000fc600078ec0ff */
[----:B------:R-:W-:Y:S02]  /*1470*/  VIADD R10, R10, 0xffffffff ;  /* 0xffffffff0a0a7836 */ /* 0x000fe40000000000 */
[----:B------:R-:W-:Y:S01]  /*1480*/  IMAD R7, R6, 0x7e, R7 ;  /* 0x0000007e06077824 */ /* 0x000fe200078e0207 */
[----:B------:R-:W-:Y:S02]  /*1490*/  SHF.R.U32.HI R6, RZ, 0x9, R15 ;  /* 0x00000009ff067819 */ /* 0x000fe4000001160f */
[----:B------:R-:W-:Y:S02]  /*14a0*/  SHF.R.U32.HI R10, RZ, 0x1, R10 ;  /* 0x00000001ff0a7819 */ /* 0x000fe4000001160a */
[----:B------:R-:W-:Y:S02]  /*14b0*/  @!P6 LOP3.LUT R10, R6, 0x7f, RZ, 0xc0, !PT ;  /* 0x0000007f060ae812 */ /* 0x000fe400078ec0ff */
[----:B------:R-:W-:-:S04]  /*14c0*/  SHF.R.U32.HI R6, RZ, 0x8, R17 ;  /* 0x00000008ff067819 */ /* 0x000fc80000011611 */
[----:B------:R-:W-:Y:S01]  /*14d0*/  LOP3.LUT R29, R6, 0xff, RZ, 0xc0, !PT ;  /* 0x000000ff061d7812 */ /* 0x000fe200078ec0ff */
[----:B------:R-:W-:-:S04]  /*14e0*/  @P4 IMAD.MOV R14, RZ, RZ, -R14 ;  /* 0x000000ffff0e4224 */ /* 0x000fc800078e0a0e */
[----:B------:R-:W-:Y:S02]  /*14f0*/  IMAD R6, R29, 0x7e, R10 ;  /* 0x0000007e1d067824 */ /* 0x000fe400078e020a */
[----:B------:R-:W-:Y:S01]  /*1500*/  IMAD.IADD R10, R3, 0x1, R4 ;  /* 0x00000001030a7824 */ /* 0x000fe200078e0204 */
[----:B------:R-:W-:Y:S02]  /*1510*/  SHF.R.U32.HI R4, RZ, 0x10, R15 ;  /* 0x00000010ff047819 */ /* 0x000fe4000001160f */
[----:B------:R-:W-:Y:S01]  /*1520*/  LOP3.LUT P4, RZ, R15, 0x10000, RZ, 0xc0, !PT ;  /* 0x000100000fff7812 */ /* 0x000fe2000788c0ff */
[----:B------:R-:W-:Y:S01]  /*1530*/  IMAD.IADD R5, R3, 0x1, R5 ;  /* 0x0000000103057824 */ /* 0x000fe200078e0205 */
[----:B------:R-:W-:Y:S01]  /*1540*/  LOP3.LUT R4, R4, 0xff, RZ, 0xc0, !PT ;  /* 0x000000ff04047812 */ /* 0x000fe200078ec0ff */
[----:B------:R-:W-:Y:S01]  /*1550*/  @!P3 IMAD.MOV R7, RZ, RZ, -R7 ;  /* 0x000000ffff07b224 */ /* 0x000fe200078e0a07 */
[----:B------:R-:W-:Y:S02]  /*1560*/  LOP3.LUT P3, RZ, R15, 0x1000000, RZ, 0xc0, !PT ;  /* 0x010000000fff7812 */ /* 0x000fe4000786c0ff */
[----:B------:R-:W-:Y:S01]  /*1570*/  PRMT R10, R10, 0x5410, R5 ;  /* 0x000054100a0a7816 */ /* 0x000fe20000000005 */
[----:B------:R-:W-:Y:S01]  /*1580*/  VIADD R4, R4, 0xffffffff ;  /* 0xffffffff04047836 */ /* 0x000fe20000000000 */
[----:B------:R-:W-:-:S04]  /*1590*/  SHF.R.U32.HI R5, RZ, 0x11, R15 ;  /* 0x00000011ff057819 */ /* 0x000fc8000001160f */
[----:B------:R-:W-:Y:S02]  /*15a0*/  SHF.R.U32.HI R4, RZ, 0x1, R4 ;  /* 0x00000001ff047819 */ /* 0x000fe40000011604 */
[----:B------:R-:W-:Y:S02]  /*15b0*/  @!P4 LOP3.LUT R4, R5, 0x7f, RZ, 0xc0, !PT ;  /* 0x0000007f0504c812 */ /* 0x000fe400078ec0ff */
[----:B------:R-:W-:Y:S02]  /*15c0*/  LEA.HI R5, R15, 0xffffffff, RZ, 0x8 ;  /* 0xffffffff0f057811 */ /* 0x000fe400078f40ff */
[----:B------:R-:W-:Y:S02]  /*15d0*/  SHF.R.U32.HI R16, RZ, 0x18, R17 ;  /* 0x00000018ff107819 */ /* 0x000fe40000011611 */
[----:B------:R-:W-:Y:S02]  /*15e0*/  SHF.R.U32.HI R5, RZ, 0x1, R5 ;  /* 0x00000001ff057819 */ /* 0x000fe40000011605 */
[----:B------:R-:W-:-:S02]  /*15f0*/  SHF.R.U32.HI R17, RZ, 0x10, R17 ;  /* 0x00000010ff117819 */ /* 0x000fc40000011611 */
[----:B------:R-:W-:Y:S02]  /*1600*/  @!P3 SHF.R.U32.HI R5, RZ, 0x19, R15 ;  /* 0x00000019ff05b819 */ /* 0x000fe4000001160f */
[----:B------:R-:W-:-:S03]  /*1610*/  LOP3.LUT R17, R17, 0xff, RZ, 0xc0, !PT ;  /* 0x000000ff11117812 */ /* 0x000fc600078ec0ff */
[----:B------:R-:W-:Y:S02]  /*1620*/  IMAD R16, R16, 0x7e, R5 ;  /* 0x0000007e10107824 */ /* 0x000fe400078e0205 */
[----:B------:R-:W-:Y:S02]  /*1630*/  IMAD R4, R17, 0x7e, R4 ;  /* 0x0000007e11047824 */ /* 0x000fe400078e0204 */
[----:B------:R-:W-:Y:S02]  /*1640*/  @P3 IMAD.MOV R16, RZ, RZ, -R16 ;  /* 0x000000ffff103224 */ /* 0x000fe400078e0a10 */
[----:B------:R-:W-:Y:S02]  /*1650*/  @P5 IMAD.MOV R20, RZ, RZ, -R20 ;  /* 0x000000ffff145224 */ /* 0x000fe400078e0a14 */
[----:B------:R-:W-:Y:S02]  /*1660*/  @P2 IMAD.MOV R21, RZ, RZ, -R21 ;  /* 0x000000ffff152224 */ /* 0x000fe400078e0a15 */
[----:B------:R-:W-:-:S02]  /*1670*/  @P1 IMAD.MOV R27, RZ, RZ, -R27 ;  /* 0x000000ffff1b1224 */ /* 0x000fc400078e0a1b */
[----:B------:R-:W-:Y:S02]  /*1680*/  @P0 IMAD.MOV R22, RZ, RZ, -R22 ;  /* 0x000000ffff160224 */ /* 0x000fe400078e0a16 */
[----:B------:R-:W-:Y:S02]  /*1690*/  @P6 IMAD.MOV R6, RZ, RZ, -R6 ;  /* 0x000000ffff066224 */ /* 0x000fe400078e0a06 */
[----:B------:R-:W-:Y:S02]  /*16a0*/  @P4 IMAD.MOV R4, RZ, RZ, -R4 ;  /* 0x000000ffff044224 */ /* 0x000fe400078e0a04 */
[C---:B------:R-:W-:Y:S02]  /*16b0*/  IMAD.IADD R5, R3.reuse, 0x1, R0 ;  /* 0x0000000103057824 */ /* 0x040fe400078e0200 */
[C---:B------:R-:W-:Y:S02]  /*16c0*/  IMAD.IADD R15, R3.reuse, 0x1, R16 ;  /* 0x00000001030f7824 */ /* 0x040fe400078e0210 */
[----:B------:R-:W-:-:S02]  /*16d0*/  IMAD.IADD R0, R3, 0x1, R11 ;  /* 0x0000000103007824 */ /* 0x000fc400078e020b */
[C---:B------:R-:W-:Y:S02]  /*16e0*/  IMAD.IADD R16, R3.reuse, 0x1, R18 ;  /* 0x0000000103107824 */ /* 0x040fe400078e0212 */
[C---:B------:R-:W-:Y:S02]  /*16f0*/  IMAD.IADD R19, R3.reuse, 0x1, R19 ;  /* 0x0000000103137824 */ /* 0x040fe400078e0213 */
[C---:B------:R-:W-:Y:S02]  /*1700*/  IMAD.IADD R14, R3.reuse, 0x1, R14 ;  /* 0x00000001030e7824 */ /* 0x040fe400078e020e */
        /* <DEDUP_REMOVED lines=11> */
[----:B------:R-:W-:Y:S01]  /*17c0*/  IMAD.IADD R3, R3, 0x1, R4 ;  /* 0x0000000103037824 */ /* 0x000fe200078e0204 */
[----:B------:R-:W-:Y:S02]  /*17d0*/  PRMT R11, R11, 0x5410, R5 ;  /* 0x000054100b0b7816 */ /* 0x000fe40000000005 */
[----:B------:R-:W-:Y:S02]  /*17e0*/  PRMT R6, R7, 0x5410, R6 ;  /* 0x0000541007067816 */ /* 0x000fe40000000006 */
[----:B------:R-:W-:Y:S02]  /*17f0*/  PRMT R16, R16, 0x5410, R25 ;  /* 0x0000541010107816 */ /* 0x000fe40000000019 */
[----:B------:R-:W-:-:S02]  /*1800*/  PRMT R17, R17, 0x5410, R0 ;  /* 0x0000541011117816 */ /* 0x000fc40000000000 */
[----:B------:R-:W-:Y:S02]  /*1810*/  PRMT R18, R18, 0x5410, R20 ;  /* 0x0000541012127816 */ /* 0x000fe40000000014 */
[----:B------:R-:W-:Y:S02]  /*1820*/  PRMT R19, R21, 0x5410, R19 ;  /* 0x0000541015137816 */ /* 0x000fe40000000013 */
[----:B------:R-:W-:Y:S02]  /*1830*/  PRMT R4, R23, 0x5410, R27 ;  /* 0x0000541017047816 */ /* 0x000fe4000000001b */
[----:B------:R-:W-:Y:S02]  /*1840*/  PRMT R5, R22, 0x5410, R14 ;  /* 0x0000541016057816 */ /* 0x000fe4000000000e */
[----:B------:R-:W-:Y:S01]  /*1850*/  PRMT R7, R3, 0x5410, R15 ;  /* 0x0000541003077816 */ /* 0x000fe2000000000f */
[----:B------:R-:W-:Y:S04]  /*1860*/  STG.E.128 desc[UR4][R12.64+0x10], R8 ;  /* 0x000010080c007986 */ /* 0x000fe8000c101d04 */
[----:B------:R-:W-:Y:S04]  /*1870*/  STG.E.128 desc[UR4][R12.64+0x20], R16 ;  /* 0x000020100c007986 */ /* 0x000fe8000c101d04 */
[----:B------:R-:W-:Y:S01]  /*1880*/  STG.E.128 desc[UR4][R12.64+0x30], R4 ;  /* 0x000030040c007986 */ /* 0x000fe2000c101d04 */
[----:B------:R-:W-:Y:S05]  /*1890*/  EXIT ;  /* 0x000000000000794d */ /* 0x000fea0003800000 */
.L_x_231:
        /* <DEDUP_REMOVED lines=14> */
.L_x_252:


//--------------------- .text._Z14restore_signalPiPtPhS1_i --------------------------
	.section	.text._Z14restore_signalPiPtPhS1_i,"ax",@progbits
	.align	128
        .global         _Z14restore_signalPiPtPhS1_i
        .type           _Z14restore_signalPiPtPhS1_i,@function
        .size           _Z14restore_signalPiPtPhS1_i,(.L_x_253 - _Z14restore_signalPiPtPhS1_i)
        .other          _Z14restore_signalPiPtPhS1_i,@"STO_CUDA_ENTRY STV_DEFAULT"
_Z14restore_signalPiPtPhS1_i:
.text._Z14restore_signalPiPtPhS1_i:
[----:B------:R-:W0:Y:S01]  /*0000*/  LDC R1, c[0x0][0x37c] ;  /* 0x0000df00ff017b82 */ /* 0x000e220000000800 */
[----:B------:R-:W1:Y:S07]  /*0010*/  S2R R7, SR_TID.X ;  /* 0x0000000000077919 */ /* 0x000e6e0000002100 */
[----:B------:R-:W1:Y:S01]  /*0020*/  S2UR UR4, SR_CTAID.X ;  /* 0x00000000000479c3 */ /* 0x000e620000002500 */
[----:B------:R-:W2:Y:S01]  /*0030*/  LDCU UR5, c[0x0][0x3a0] ;  /* 0x00007400ff0577ac */ /* 0x000ea20008000800 */
[----:B0-----:R-:W-:-:S06]  /*0040*/  VIADD R1, R1, 0xfffffe00 ;  /* 0xfffffe0001017836 */ /* 0x001fcc0000000000 */
[----:B------:R-:W1:Y:S02]  /*0050*/  LDC R0, c[0x0][0x360] ;  /* 0x0000d800ff007b82 */ /* 0x000e640000000800 */
[----:B-1----:R-:W-:-:S05]  /*0060*/  IMAD R7, R0, UR4, R7 ;  /* 0x0000000400077c24 */ /* 0x002fca000f8e0207 */
[----:B--2---:R-:W-:-:S13]  /*0070*/  ISETP.GE.AND P0, PT, R7, UR5, PT ;  /* 0x0000000507007c0c */ /* 0x004fda000bf06270 */
[----:B------:R-:W-:Y:S05]  /*0080*/  @P0 EXIT ;  /* 0x000000000000094d */ /* 0x000fea0003800000 */
[----:B------:R-:W0:Y:S01]  /*0090*/  LDC.64 R4, c[0x0][0x388] ;  /* 0x0000e200ff047b82 */ /* 0x000e220000000a00 */
[----:B------:R-:W1:Y:S01]  /*00a0*/  LDCU.64 UR4, c[0x0][0x358] ;  /* 0x00006b00ff0477ac */ /* 0x000e620008000a00 */
[----:B------:R2:W-:Y:S01]  /*00b0*/  STL.128 [R1], RZ ;  /* 0x000000ff01007387 */ /* 0x0005e20000100c00 */
[----:B------:R-:W3:Y:S05]  /*00c0*/  LDCU.64 UR6, c[0x0][0x390] ;  /* 0x00007200ff0677ac */ /* 0x000eea0008000a00 */
[----:B------:R-:W4:Y:S01]  /*00d0*/  LDC.64 R2, c[0x0][0x380] ;  /* 0x0000e000ff027b82 */ /* 0x000f220000000a00 */
[----:B0-----:R-:W-:-:S05]  /*00e0*/  IMAD.WIDE R4, R7, 0x2, R4 ;  /* 0x0000000207047825 */ /* 0x001fca00078e0204 */
[----:B-1----:R0:W5:Y:S01]  /*00f0*/  LDG.E.U16 R128, desc[UR4][R4.64] ;  /* 0x0000000404807981 */ /* 0x002162000c1e1500 */
[----:B------:R-:W-:Y:S01]  /*0100*/  BSSY.RECONVERGENT B2, `(.L_x_232) ;  /* 0x00000ae000027945 */ /* 0x000fe20003800200 */
[----:B------:R-:W-:Y:S01]  /*0110*/  CS2R R8, SRZ ;  /* 0x0000000000087805 */ /* 0x000fe2000001ff00 */
[----:B----4-:R-:W-:Y:S01]  /*0120*/  IMAD.WIDE R2, R7, 0x4, R2 ;  /* 0x0000000407027825 */ /* 0x010fe200078e0202 */
[----:B------:R2:W-:Y:S01]  /*0130*/  STL.128 [R1+0x10], RZ ;  /* 0x000010ff01007387 */ /* 0x0005e20000100c00 */
[----:B------:R-:W-:Y:S02]  /*0140*/  CS2R R6, SRZ ;  /* 0x0000000000067805 */ /* 0x000fe4000001ff00 */
[----:B------:R-:W-:Y:S02]  /*0150*/  CS2R R10, SRZ ;  /* 0x00000000000a7805 */ /* 0x000fe4000001ff00 */
[----:B------:R-:W-:Y:S01]  /*0160*/  CS2R R12, SRZ ;  /* 0x00000000000c7805 */ /* 0x000fe2000001ff00 */
[----:B------:R2:W-:Y:S01]  /*0170*/  STL.128 [R1+0x20], RZ ;  /* 0x000020ff01007387 */ /* 0x0005e20000100c00 */
[----:B------:R-:W-:-:S02]  /*0180*/  CS2R R14, SRZ ;  /* 0x00000000000e7805 */ /* 0x000fc4000001ff00 */
[----:B0-----:R-:W-:Y:S02]  /*0190*/  CS2R R4, SRZ ;  /* 0x0000000000047805 */ /* 0x001fe4000001ff00 */
[----:B------:R-:W-:Y:S01]  /*01a0*/  CS2R R16, SRZ ;  /* 0x0000000000107805 */ /* 0x000fe2000001ff00 */
[----:B------:R2:W-:Y:S01]  /*01b0*/  STL.128 [R1+0x30], RZ ;  /* 0x000030ff01007387 */ /* 0x0005e20000100c00 */
[----:B------:R-:W-:Y:S02]  /*01c0*/  CS2R R18, SRZ ;  /* 0x0000000000127805 */ /* 0x000fe4000001ff00 */
[----:B------:R-:W-:Y:S02]  /*01d0*/  CS2R R20, SRZ ;  /* 0x0000000000147805 */ /* 0x000fe4000001ff00 */
[----:B------:R-:W-:Y:S01]  /*01e0*/  CS2R R22, SRZ ;  /* 0x0000000000167805 */ /* 0x000fe2000001ff00 */
[----:B------:R2:W-:Y:S01]  /*01f0*/  STL.128 [R1+0x40], RZ ;  /* 0x000040ff01007387 */ /* 0x0005e20000100c00 */
[----:B------:R-:W-:-:S02]  /*0200*/  CS2R R24, SRZ ;  /* 0x0000000000187805 */ /* 0x000fc4000001ff00 */
[----:B------:R-:W-:Y:S02]  /*0210*/  CS2R R26, SRZ ;  /* 0x00000000001a7805 */ /* 0x000fe4000001ff00 */
        /* <DEDUP_REMOVED lines=69> */
[----:B------:R2:W-:Y:S04]  /*0670*/  STL.128 [R1+0x160], RZ ;  /* 0x000160ff01007387 */ /* 0x0005e80000100c00 */
        /* <DEDUP_REMOVED lines=8> */
[----:B------:R2:W-:Y:S01]  /*0700*/  STL.128 [R1+0x1f0], RZ ;  /* 0x0001f0ff01007387 */ /* 0x0005e20000100c00 */
[----:B-----5:R-:W-:-:S13]  /*0710*/  ISETP.NE.AND P0, PT, R128, RZ, PT ;  /* 0x000000ff8000720c */ /* 0x020fda0003f05270 */
[----:B--23--:R-:W-:Y:S05]  /*0720*/  @!P0 BRA `(.L_x_233) ;  /* 0x00000004002c8947 */ /* 0x00cfea0003800000 */
[----:B------:R-:W2:Y:S01]  /*0730*/  LDG.E R2, desc[UR4][R2.64] ;  /* 0x0000000402027981 */ /* 0x000ea2000c1e1900 */
[----:B------:R-:W-:Y:S01]  /*0740*/  BSSY.RECONVERGENT B1, `(.L_x_234) ;  /* 0x0000029000017945 */ /* 0x000fe20003800200 */
[----:B------:R-:W-:Y:S02]  /*0750*/  IMAD.MOV.U32 R4, RZ, RZ, RZ ;  /* 0x000000ffff047224 */ /* 0x000fe400078e00ff */
[----:B------:R-:W-:Y:S02]  /*0760*/  IMAD.MOV.U32 R0, RZ, RZ, -0x1 ;  /* 0xffffffffff007424 */ /* 0x000fe400078e00ff */
[----:B--2---:R-:W-:-:S04]  /*0770*/  IMAD.SHL.U32 R5, R2, 0x20, RZ ;  /* 0x0000002002057824 */ /* 0x004fc800078e00ff */
[----:B------:R-:W-:-:S07]  /*0780*/  IMAD R8, R128, 0x20, R5 ;  /* 0x0000002080087824 */ /* 0x000fce00078e0205 */
.L_x_243:
[----:B------:R-:W-:Y:S01]  /*0790*/  BSSY.RECONVERGENT B0, `(.L_x_235) ;  /* 0x0000020000007945 */ /* 0x000fe20003800200 */
[----:B------:R-:W-:Y:S01]  /*07a0*/  CS2R R6, SRZ ;  /* 0x0000000000067805 */ /* 0x000fe2000001ff00 */
[----:B0-----:R-:W-:-:S07]  /*07b0*/  IMAD.MOV.U32 R9, RZ, RZ, -0x1 ;  /* 0xffffffffff097424 */ /* 0x001fce00078e00ff */
.L_x_242:
[----:B------:R-:W-:Y:S01]  /*07c0*/  ISETP.NE.AND P0, PT, R7, RZ, PT ;  /* 0x000000ff0700720c */ /* 0x000fe20003f05270 */
[----:B------:R-:W-:-:S12]  /*07d0*/  BSSY.RECONVERGENT B3, `(.L_x_236) ;  /* 0x0000008000037945 */ /* 0x000fd80003800200 */
[----:B0-----:R-:W-:Y:S05]  /*07e0*/  @P0 BRA `(.L_x_237) ;  /* 0x0000000000180947 */ /* 0x001fea0003800000 */
[----:B------:R-:W-:-:S05]  /*07f0*/  IMAD.IADD R3, R6, 0x1, R5 ;  /* 0x0000000106037824 */ /* 0x000fca00078e0205 */
[----:B------:R-:W-:-:S04]  /*0800*/  IADD3 R2, P0, PT, R3, UR6, RZ ;  /* 0x0000000603027c10 */ /* 0x000fc8000ff1e0ff */
[----:B------:R-:W-:-:S05]  /*0810*/  LEA.HI.X.SX32 R3, R3, UR7, 0x1, P0 ;  /* 0x0000000703037c11 */ /* 0x000fca00080f0eff */
[----:B------:R0:W5:Y:S01]  /*0820*/  LDG.E.U8 R4, desc[UR4][R2.64] ;  /* 0x0000000402047981 */ /* 0x000162000c1e1100 */
[----:B------:R-:W-:Y:S02]  /*0830*/  IMAD.MOV.U32 R7, RZ, RZ, 0x8 ;  /* 0x00000008ff077424 */ /* 0x000fe400078e00ff */
[----:B------:R-:W-:-:S07]  /*0840*/  VIADD R6, R6, 0x1 ;  /* 0x0000000106067836 */ /* 0x000fce0000000000 */
.L_x_237:
[----:B------:R-:W-:Y:S05]  /*0850*/  BSYNC.RECONVERGENT B3 ;  /* 0x0000000000037941 */ /* 0x000fea0003800200 */
.L_x_236:
[----:B-----5:R-:W-:Y:S01]  /*0860*/  LOP3.LUT P0, RZ, R4, 0x80, RZ, 0xc0, !PT ;  /* 0x0000008004ff7812 */ /* 0x020fe2000780c0ff */
[----:B------:R-:W-:-:S12]  /*0870*/  BSSY.RELIABLE B3, `(.L_x_238) ;  /* 0x000000c000037945 */ /* 0x000fd80003800100 */
[----:B------:R-:W-:Y:S05]  /*0880*/  @!P0 BRA `(.L_x_239) ;  /* 0x0000000000188947 */ /* 0x000fea0003800000 */
[----:B------:R-:W-:-:S13]  /*0890*/  ISETP.GT.AND P0, PT, R9, 0xe, PT ;  /* 0x0000000e0900780c */ /* 0x000fda0003f04270 */
[----:B------:R-:W-:Y:S05]  /*08a0*/  @P0 BREAK.RELIABLE B3 ;  /* 0x0000000000030942 */ /* 0x000fea0003800100 */
[----:B------:R-:W-:Y:S05]  /*08b0*/  @P0 BRA `(.L_x_240) ;  /* 0x0000000000340947 */ /* 0x000fea0003800000 */
[----:B------:R-:W-:Y:S02]  /*08c0*/  VIADD R0, R0, 0x1 ;  /* 0x0000000100007836 */ /* 0x000fe40000000000 */
[----:B------:R-:W-:Y:S01]  /*08d0*/  VIADD R9, R9, 0x1 ;  /* 0x0000000109097836 */ /* 0x000fe20000000000 */
[----:B------:R-:W-:Y:S06]  /*08e0*/  BRA `(.L_x_241) ;  /* 0x0000000000107947 */ /* 0x000fec0003800000 */
.L_x_239:
[----:B0-----:R-:W-:-:S05]  /*08f0*/  IMAD.IADD R3, R1, 0x1, R0 ;  /* 0x0000000101037824 */ /* 0x001fca00078e0200 */
[----:B------:R-:W2:Y:S02]  /*0900*/  LDL.U8 R2, [R3] ;  /* 0x0000000003027983 */ /* 0x000ea40000100000 */
[----:B--2---:R-:W-:-:S05]  /*0910*/  VIADD R2, R2, 0x1 ;  /* 0x0000000102027836 */ /* 0x004fca0000000000 */
[----:B------:R0:W-:Y:S02]  /*0920*/  STL.U8 [R3], R2 ;  /* 0x0000000203007387 */ /* 0x0001e40000100000 */
.L_x_241:
[----:B------:R-:W-:Y:S05]  /*0930*/  BSYNC.RELIABLE B3 ;  /* 0x0000000000037941 */ /* 0x000fea0003800100 */
.L_x_238:
[C---:B------:R-:W-:Y:S01]  /*0940*/  ISETP.GT.AND P0, PT, R7.reuse, 0x1, PT ;  /* 0x000000010700780c */ /* 0x040fe20003f04270 */
[----:B------:R-:W-:Y:S02]  /*0950*/  VIADD R7, R7, 0xffffffff ;  /* 0xffffffff07077836 */ /* 0x000fe40000000000 */
[----:B------:R-:W-:Y:S01]  /*0960*/  IMAD.SHL.U32 R4, R4, 0x2, RZ ;  /* 0x0000000204047824 */ /* 0x000fe200078e00ff */
[----:B------:R-:W-:-:S13]  /*0970*/  ISETP.LT.OR P0, PT, R6, R128, P0 ;  /* 0x000000800600720c */ /* 0x000fda0000701670 */
[----:B------:R-:W-:Y:S05]  /*0980*/  @P0 BRA `(.L_x_242) ;  /* 0xfffffffc008c0947 */ /* 0x000fea000383ffff */
.L_x_240:
[----:B------:R-:W-:Y:S05]  /*0990*/  BSYNC.RECONVERGENT B0 ;  /* 0x0000000000007941 */ /* 0x000fea0003800200 */
.L_x_235:
[----:B------:R-:W-:-:S05]  /*09a0*/  IMAD.IADD R5, R128, 0x1, R5 ;  /* 0x0000000180057824 */ /* 0x000fca00078e0205 */
[----:B------:R-:W-:-:S13]  /*09b0*/  ISETP.GE.AND P0, PT, R5, R8, PT ;  /* 0x000000080500720c */ /* 0x000fda0003f06270 */
[----:B------:R-:W-:Y:S05]  /*09c0*/  @!P0 BRA `(.L_x_243) ;  /* 0xfffffffc00708947 */ /* 0x000fea000383ffff */
[----:B------:R-:W-:Y:S05]  /*09d0*/  BSYNC.RECONVERGENT B1 ;  /* 0x0000000000017941 */ /* 0x000fea0003800200 */
.L_x_234:
[----:B------:R1:W5:Y:S04]  /*09e0*/  LDL.128 R132, [R1] ;  /* 0x0000000001847983 */ /* 0x0003680000100c00 */
[----:B------:R1:W5:Y:S04]  /*09f0*/  LDL.128 R124, [R1+0x10] ;  /* 0x00001000017c7983 */ /* 0x0003680000100c00 */
        /* <DEDUP_REMOVED lines=29> */
[----:B------:R1:W5:Y:S02]  /*0bd0*/  LDL.128 R4, [R1+0x1f0] ;  /* 0x0001f00001047983 */ /* 0x0003640000100c00 */
.L_x_233:
[----:B------:R-:W-:Y:S05]  /*0be0*/  BSYNC.RECONVERGENT B2 ;  /* 0x0000000000027941 */ /* 0x000fea0003800200 */
.L_x_232:
[----:B------:R-:W-:Y:S05]  /*0bf0*/  WARPSYNC.ALL ;  /* 0x0000000000007948 */ /* 0x000fea0003800000 */
[----:B0-----:R-:W0:Y:S01]  /*0c00*/  S2R R3, SR_TID.X ;  /* 0x0000000000037919 */ /* 0x001e220000002100 */
[----:B------:R-:W0:Y:S01]  /*0c10*/  S2UR UR10, SR_CTAID.X ;  /* 0x00000000000a79c3 */ /* 0x000e220000002500 */
[----:B------:R-:W2:Y:S07]  /*0c20*/  LDCU.64 UR8, c[0x0][0x398] ;  /* 0x00007300ff0877ac */ /* 0x000eae0008000a00 */
[----:B------:R-:W0:Y:S02]  /*0c30*/  LDC R0, c[0x0][0x360] ;  /* 0x0000d800ff007b82 */ /* 0x000e240000000800 */
[----:B0-----:R-:W-:-:S04]  /*0c40*/  IMAD R0, R0, UR10, R3 ;  /* 0x0000000a00007c24 */ /* 0x001fc8000f8e0203 */
[----:B------:R-:W-:-:S05]  /*0c50*/  IMAD.SHL.U32 R0, R0, 0x200, RZ ;  /* 0x0000020000007824 */ /* 0x000fca00078e00ff */
[----:B--2---:R-:W-:-:S04]  /*0c60*/  IADD3 R2, P0, PT, R0, UR8, RZ ;  /* 0x0000000800027c10 */ /* 0x004fc8000ff1e0ff */
[----:B------:R-:W-:-:S05]  /*0c70*/  LEA.HI.X.SX32 R3, R0, UR9, 0x1, P0 ;  /* 0x0000000900037c11 */ /* 0x000fca00080f0eff */
[----:B-----5:R-:W-:Y:S04]  /*0c80*/  STG.E.64 desc[UR4][R2.64], R132 ;  /* 0x0000008402007986 */ /* 0x020fe8000c101b04 */
[----:B------:R-:W-:Y:S04]  /*0c90*/  STG.E.64 desc[UR4][R2.64+0x8], R134 ;  /* 0x0000088602007986 */ /* 0x000fe8000c101b04 */
        /* <DEDUP_REMOVED lines=61> */
[----:B------:R-:W-:Y:S01]  /*1070*/  STG.E.64 desc[UR4][R2.64+0x1f8], R6 ;  /* 0x0001f80602007986 */ /* 0x000fe2000c101b04 */
[----:B------:R-:W-:Y:S05]  /*1080*/  EXIT ;  /* 0x000000000000794d */ /* 0x000fea0003800000 */
.L_x_244:
        /* <DEDUP_REMOVED lines=15> */
.L_x_253:


//--------------------- .nv.shared._ZN3cub18CUB_300001_SM_10006detail4scan16DeviceScanKernelINS2_10policy_hubIiiimN4cuda3std3__44plusIvEEE10Policy1000EN6thrust24THRUST_300001_SM_1000_NS10device_ptrIiEESF_NS0_13ScanTileStateIiLb1EEES9_NS1_10InputValueIiPiEEmiLb0EiEEvT0_T1_T2_iT3_T4_T5_ --------------------------
	.section	.nv.shared._ZN3cub18CUB_300001_SM_10006detail4scan16DeviceScanKernelINS2_10policy_hubIiiimN4cuda3std3__44plusIvEEE10Policy1000EN6thrust24THRUST_300001_SM_1000_NS10device_ptrIiEESF_NS0_13ScanTileStateIiLb1EEES9_NS1_10InputValueIiPiEEmiLb0EiEEvT0_T1_T2_iT3_T4_T5_,"aw",@nobits
	.sectionflags	@""
	.align	16
.nv.shared._ZN3cub18CUB_300001_SM_10006detail4scan16DeviceScanKernelINS2_10policy_hubIiiimN4cuda3std3__44plusIvEEE10Policy1000EN6thrust24THRUST_300001_SM_1000_NS10device_ptrIiEESF_NS0_13ScanTileStateIiLb1EEES9_NS1_10InputValueIiPiEEmiLb0EiEEvT0_T1_T2_iT3_T4_T5_:
	.zero		32656


//--------------------- .nv.shared.reserved.0     --------------------------
	.section	.nv.shared.reserved.0,"aw",@nobits
	.weak		__nv_reservedSMEM_offset_0_alias
	.size		__nv_reservedSMEM_offset_0_alias, 0, 64
	.other		__nv_reservedSMEM_offset_0_alias,@"STO_CUDA_RESERVED_SHARED STV_DEFAULT"
__nv_reservedSMEM_offset_0_alias:
	.zero		0
	.zero		64


//--------------------- .nv.global                --------------------------
	.section	.nv.global,"aw",@nobits
.nv.global:
	.type		_ZN34_INTERNAL_d9fd0059_4_k_cu_754b43a26thrust24THRUST_300001_SM_1000_NS12placeholders2_8E,@object
	.size		_ZN34_INTERNAL_d9fd0059_4_k_cu_754b43a26thrust24THRUST_300001_SM_1000_NS12placeholders2_8E,(_ZN34_INTERNAL_d9fd0059_4_k_cu_754b43a24cuda3std3__436_GLOBAL__N__d9fd0059_4_k_cu_754b43a26ignoreE - _ZN34_INTERNAL_d9fd0059_4_k_cu_754b43a26thrust24THRUST_300001_SM_1000_NS12placeholders2_8E)
_ZN34_INTERNAL_d9fd0059_4_k_cu_754b43a26thrust24THRUST_300001_SM_1000_NS12placeholders2_8E:
	.zero		1
	.type		_ZN34_INTERNAL_d9fd0059_4_k_cu_754b43a24cuda3std3__436_GLOBAL__N__d9fd0059_4_k_cu_754b43a26ignoreE,@object
	.size		_ZN34_INTERNAL_d9fd0059_4_k_cu_754b43a24cuda3std3__436_GLOBAL__N__d9fd0059_4_k_cu_754b43a26ignoreE,(_ZN34_INTERNAL_d9fd0059_4_k_cu_754b43a24cuda3std6ranges3__45__cpo4dataE - _ZN34_INTERNAL_d9fd0059_4_k_cu_754b43a24cuda3std3__436_GLOBAL__N__d9fd0059_4_k_cu_754b43a26ignoreE)
_ZN34_INTERNAL_d9fd0059_4_k_cu_754b43a24cuda3std3__436_GLOBAL__N__d9fd0059_4_k_cu_754b43a26ignoreE:
	.zero		1
	.type		_ZN34_INTERNAL_d9fd0059_4_k_cu_754b43a24cuda3std6ranges3__45__cpo4dataE,@object
	.size		_ZN34_INTERNAL_d9fd0059_4_k_cu_754b43a24cuda3std6ranges3__45__cpo4dataE,(_ZN34_INTERNAL_d9fd0059_4_k_cu_754b43a26thrust24THRUST_300001_SM_1000_NS6system3cpp3parE - _ZN34_INTERNAL_d9fd0059_4_k_cu_754b43a24cuda3std6ranges3__45__cpo4dataE)
_ZN34_INTERNAL_d9fd0059_4_k_cu_754b43a24cuda3std6ranges3__45__cpo4dataE:
	.zero		1
	.type		_ZN34_INTERNAL_d9fd0059_4_k_cu_754b43a26thrust24THRUST_300001_SM_1000_NS6system3cpp3parE,@object
	.size		_ZN34_INTERNAL_d9fd0059_4_k_cu_754b43a26thrust24THRUST_300001_SM_1000_NS6system3cpp3parE,(_ZN34_INTERNAL_d9fd0059_4_k_cu_754b43a24cuda3std3__45__cpo5beginE - _ZN34_INTERNAL_d9fd0059_4_k_cu_754b43a26thrust24THRUST_300001_SM_1000_NS6system3cpp3parE)
_ZN34_INTERNAL_d9fd0059_4_k_cu_754b43a26thrust24THRUST_300001_SM_1000_NS6system3cpp3parE:
	.zero		1
	.type		_ZN34_INTERNAL_d9fd0059_4_k_cu_754b43a24cuda3std3__45__cpo5beginE,@object
	.size		_ZN34_INTERNAL_d9fd0059_4_k_cu_754b43a24cuda3std3__45__cpo5beginE,(_ZN34_INTERNAL_d9fd0059_4_k_cu_754b43a24cuda3std6ranges3__45__cpo5beginE - _ZN34_INTERNAL_d9fd0059_4_k_cu_754b43a24cuda3std3__45__cpo5beginE)
_ZN34_INTERNAL_d9fd0059_4_k_cu_754b43a24cuda3std3__45__cpo5beginE:
	.zero		1
	.type		_ZN34_INTERNAL_d9fd0059_4_k_cu_754b43a24cuda3std6ranges3__45__cpo5beginE,@object
	.size		_ZN34_INTERNAL_d9fd0059_4_k_cu_754b43a24cuda3std6ranges3__45__cpo5beginE,(_ZN34_INTERNAL_d9fd0059_4_k_cu_754b43a26thrust24THRUST_300001_SM_1000_NS6deviceE - _ZN34_INTERNAL_d9fd0059_4_k_cu_754b43a24cuda3std6ranges3__45__cpo5beginE)
_ZN34_INTERNAL_d9fd0059_4_k_cu_754b43a24cuda3std6ranges3__45__cpo5beginE:
	.zero		1
	.type		_ZN34_INTERNAL_d9fd0059_4_k_cu_754b43a26thrust24THRUST_300001_SM_1000_NS6deviceE,@object
	.size		_ZN34_INTERNAL_d9fd0059_4_k_cu_754b43a26thrust24THRUST_300001_SM_1000_NS6deviceE,(_ZN34_INTERNAL_d9fd0059_4_k_cu_754b43a24cuda3std3__47nulloptE - _ZN34_INTERNAL_d9fd0059_4_k_cu_754b43a26thrust24THRUST_300001_SM_1000_NS6deviceE)
_ZN34_INTERNAL_d9fd0059_4_k_cu_754b43a26thrust24THRUST_300001_SM_1000_NS6deviceE:
	.zero		1
	.type		_ZN34_INTERNAL_d9fd0059_4_k_cu_754b43a24cuda3std3__47nulloptE,@object
	.size		_ZN34_INTERNAL_d9fd0059_4_k_cu_754b43a24cuda3std3__47nulloptE,(_ZN34_INTERNAL_d9fd0059_4_k_cu_754b43a24cuda3std6ranges3__45__cpo8distanceE - _ZN34_INTERNAL_d9fd0059_4_k_cu_754b43a24cuda3std3__47nulloptE)
_ZN34_INTERNAL_d9fd0059_4_k_cu_754b43a24cuda3std3__47nulloptE:
	.zero		1
	.type		_ZN34_INTERNAL_d9fd0059_4_k_cu_754b43a24cuda3std6ranges3__45__cpo8distanceE,@object
	.size		_ZN34_INTERNAL_d9fd0059_4_k_cu_754b43a24cuda3std6ranges3__45__cpo8distanceE,(_ZN34_INTERNAL_d9fd0059_4_k_cu_754b43a26thrust24THRUST_300001_SM_1000_NS12placeholders2_4E - _ZN34_INTERNAL_d9fd0059_4_k_cu_754b43a24cuda3std6ranges3__45__cpo8distanceE)
_ZN34_INTERNAL_d9fd0059_4_k_cu_754b43a24cuda3std6ranges3__45__cpo8distanceE:
	.zero		1
	.type		_ZN34_INTERNAL_d9fd0059_4_k_cu_754b43a26thrust24THRUST_300001_SM_1000_NS12placeholders2_4E,@object
	.size		_ZN34_INTERNAL_d9fd0059_4_k_cu_754b43a26thrust24THRUST_300001_SM_1000_NS12placeholders2_4E,(_ZN34_INTERNAL_d9fd0059_4_k_cu_754b43a24cuda3std3__45__cpo6rbeginE - _ZN34_INTERNAL_d9fd0059_4_k_cu_754b43a26thrust24THRUST_300001_SM_1000_NS12placeholders2_4E)
_ZN34_INTERNAL_d9fd0059_4_k_cu_754b43a26thrust24THRUST_300001_SM_1000_NS12placeholders2_4E:
	.zero		1
	.type		_ZN34_INTERNAL_d9fd0059_4_k_cu_754b43a24cuda3std3__45__cpo6rbeginE,@object
	.size		_ZN34_INTERNAL_d9fd0059_4_k_cu_754b43a24cuda3std3__45__cpo6rbeginE,(_ZN34_INTERNAL_d9fd0059_4_k_cu_754b43a24cuda3std6ranges3__45__cpo7advanceE - _ZN34_INTERNAL_d9fd0059_4_k_cu_754b43a24cuda3std3__45__cpo6rbeginE)
_ZN34_INTERNAL_d9fd0059_4_k_cu_754b43a24cuda3std3__45__cpo6rbeginE:
	.zero		1
	.type		_ZN34_INTERNAL_d9fd0059_4_k_cu_754b43a24cuda3std6ranges3__45__cpo7advanceE,@object
	.size		_ZN34_INTERNAL_d9fd0059_4_k_cu_754b43a24cuda3std6ranges3__45__cpo7advanceE,(_ZN34_INTERNAL_d9fd0059_4_k_cu_754b43a26thrust24THRUST_300001_SM_1000_NS12placeholders3_10E - _ZN34_INTERNAL_d9fd0059_4_k_cu_754b43a24cuda3std6ranges3__45__cpo7advanceE)
_ZN34_INTERNAL_d9fd0059_4_k_cu_754b43a24cuda3std6ranges3__45__cpo7advanceE:
	.zero		1
	.type		_ZN34_INTERNAL_d9fd0059_4_k_cu_754b43a26thrust24THRUST_300001_SM_1000_NS12placeholders3_10E,@object
	.size		_ZN34_INTERNAL_d9fd0059_4_k_cu_754b43a26thrust24THRUST_300001_SM_1000_NS12placeholders3_10E,(_ZN34_INTERNAL_d9fd0059_4_k_cu_754b43a24cuda3std3__48in_placeE - _ZN34_INTERNAL_d9fd0059_4_k_cu_754b43a26thrust24THRUST_300001_SM_1000_NS12placeholders3_10E)
_ZN34_INTERNAL_d9fd0059_4_k_cu_754b43a26thrust24THRUST_300001_SM_1000_NS12placeholders3_10E:
	.zero		1
	.type		_ZN34_INTERNAL_d9fd0059_4_k_cu_754b43a24cuda3std3__48in_placeE,@object
	.size		_ZN34_INTERNAL_d9fd0059_4_k_cu_754b43a24cuda3std3__48in_placeE,(_ZN34_INTERNAL_d9fd0059_4_k_cu_754b43a24cuda3std6ranges3__45__cpo4sizeE - _ZN34_INTERNAL_d9fd0059_4_k_cu_754b43a24cuda3std3__48in_placeE)
_ZN34_INTERNAL_d9fd0059_4_k_cu_754b43a24cuda3std3__48in_placeE:
	.zero		1
	.type		_ZN34_INTERNAL_d9fd0059_4_k_cu_754b43a24cuda3std6ranges3__45__cpo4sizeE,@object
	.size		_ZN34_INTERNAL_d9fd0059_4_k_cu_754b43a24cuda3std6ranges3__45__cpo4sizeE,(_ZN34_INTERNAL_d9fd0059_4_k_cu_754b43a26thrust24THRUST_300001_SM_1000_NS12placeholders2_2E - _ZN34_INTERNAL_d9fd0059_4_k_cu_754b43a24cuda3std6ranges3__45__cpo4sizeE)
_ZN34_INTERNAL_d9fd0059_4_k_cu_754b43a24cuda3std6ranges3__45__cpo4sizeE:
	.zero		1
	.type		_ZN34_INTERNAL_d9fd0059_4_k_cu_754b43a26thrust24THRUST_300001_SM_1000_NS12placeholders2_2E,@object
	.size		_ZN34_INTERNAL_d9fd0059_4_k_cu_754b43a26thrust24THRUST_300001_SM_1000_NS12placeholders2_2E,(_ZN34_INTERNAL_d9fd0059_4_k_cu_754b43a24cuda3std3__45__cpo6cbeginE - _ZN34_INTERNAL_d9fd0059_4_k_cu_754b43a26thrust24THRUST_300001_SM_1000_NS12placeholders2_2E)
_ZN34_INTERNAL_d9fd0059_4_k_cu_754b43a26thrust24THRUST_300001_SM_1000_NS12placeholders2_2E:
	.zero		1
	.type		_ZN34_INTERNAL_d9fd0059_4_k_cu_754b43a24cuda3std3__45__cpo6cbeginE,@object
	.size		_ZN34_INTERNAL_d9fd0059_4_k_cu_754b43a24cuda3std3__45__cpo6cbeginE,(_ZN34_INTERNAL_d9fd0059_4_k_cu_754b43a24cuda3std6ranges3__45__cpo6cbeginE - _ZN34_INTERNAL_d9fd0059_4_k_cu_754b43a24cuda3std3__45__cpo6cbeginE)
_ZN34_INTERNAL_d9fd0059_4_k_cu_754b43a24cuda3std3__45__cpo6cbeginE:
	.zero		1
	.type		_ZN34_INTERNAL_d9fd0059_4_k_cu_754b43a24cuda3std6ranges3__45__cpo6cbeginE,@object
	.size		_ZN34_INTERNAL_d9fd0059_4_k_cu_754b43a24cuda3std6ranges3__45__cpo6cbeginE,(_ZN34_INTERNAL_d9fd0059_4_k_cu_754b43a26thrust24THRUST_300001_SM_1000_NS12placeholders2_6E - _ZN34_INTERNAL_d9fd0059_4_k_cu_754b43a24cuda3std6ranges3__45__cpo6cbeginE)
_ZN34_INTERNAL_d9fd0059_4_k_cu_754b43a24cuda3std6ranges3__45__cpo6cbeginE:
	.zero		1
	.type		_ZN34_INTERNAL_d9fd0059_4_k_cu_754b43a26thrust24THRUST_300001_SM_1000_NS12placeholders2_6E,@object
	.size		_ZN34_INTERNAL_d9fd0059_4_k_cu_754b43a26thrust24THRUST_300001_SM_1000_NS12placeholders2_6E,(_ZN34_INTERNAL_d9fd0059_4_k_cu_754b43a24cuda3std3__45__cpo7crbeginE - _ZN34_INTERNAL_d9fd0059_4_k_cu_754b43a26thrust24THRUST_300001_SM_1000_NS12placeholders2_6E)
_ZN34_INTERNAL_d9fd0059_4_k_cu_754b43a26thrust24THRUST_300001_SM_1000_NS12placeholders2_6E:
	.zero		1
	.type		_ZN34_INTERNAL_d9fd0059_4_k_cu_754b43a24cuda3std3__45__cpo7crbeginE,@object
	.size		_ZN34_INTERNAL_d9fd0059_4_k_cu_754b43a24cuda3std3__45__cpo7crbeginE,(_ZN34_INTERNAL_d9fd0059_4_k_cu_754b43a24cuda3std6ranges3__45__cpo4nextE - _ZN34_INTERNAL_d9fd0059_4_k_cu_754b43a24cuda3std3__45__cpo7crbeginE)
_ZN34_INTERNAL_d9fd0059_4_k_cu_754b43a24cuda3std3__45__cpo7crbeginE:
	.zero		1
	.type		_ZN34_INTERNAL_d9fd0059_4_k_cu_754b43a24cuda3std6ranges3__45__cpo4nextE,@object
	.size		_ZN34_INTERNAL_d9fd0059_4_k_cu_754b43a24cuda3std6ranges3__45__cpo4nextE,(_ZN34_INTERNAL_d9fd0059_4_k_cu_754b43a24cuda3std6ranges3__45__cpo4swapE - _ZN34_INTERNAL_d9fd0059_4_k_cu_754b43a24cuda3std6ranges3__45__cpo4nextE)
_ZN34_INTERNAL_d9fd0059_4_k_cu_754b43a24cuda3std6ranges3__45__cpo4nextE:
	.zero		1
	.type		_ZN34_INTERNAL_d9fd0059_4_k_cu_754b43a24cuda3std6ranges3__45__cpo4swapE,@object
	.size		_ZN34_INTERNAL_d9fd0059_4_k_cu_754b43a24cuda3std6ranges3__45__cpo4swapE,(_ZN34_INTERNAL_d9fd0059_4_k_cu_754b43a26thrust24THRUST_300001_SM_1000_NS8cuda_cub10par_nosyncE - _ZN34_INTERNAL_d9fd0059_4_k_cu_754b43a24cuda3std6ranges3__45__cpo4swapE)
_ZN34_INTERNAL_d9fd0059_4_k_cu_754b43a24cuda3std6ranges3__45__cpo4swapE:
	.zero		1
	.type		_ZN34_INTERNAL_d9fd0059_4_k_cu_754b43a26thrust24THRUST_300001_SM_1000_NS8cuda_cub10par_nosyncE,@object
	.size		_ZN34_INTERNAL_d9fd0059_4_k_cu_754b43a26thrust24THRUST_300001_SM_1000_NS8cuda_cub10par_nosyncE,(_ZN34_INTERNAL_d9fd0059_4_k_cu_754b43a26thrust24THRUST_300001_SM_1000_NS3seqE - _ZN34_INTERNAL_d9fd0059_4_k_cu_754b43a26thrust24THRUST_300001_SM_1000_NS8cuda_cub10par_nosyncE)
_ZN34_INTERNAL_d9fd0059_4_k_cu_754b43a26thrust24THRUST_300001_SM_1000_NS8cuda_cub10par_nosyncE:
	.zero		1
	.type		_ZN34_INTERNAL_d9fd0059_4_k_cu_754b43a26thrust24THRUST_300001_SM_1000_NS3seqE,@object
	.size		_ZN34_INTERNAL_d9fd0059_4_k_cu_754b43a26thrust24THRUST_300001_SM_1000_NS3seqE,(_ZN34_INTERNAL_d9fd0059_4_k_cu_754b43a24cuda3std3__420unreachable_sentinelE - _ZN34_INTERNAL_d9fd0059_4_k_cu_754b43a26thrust24THRUST_300001_SM_1000_NS3seqE)
_ZN34_INTERNAL_d9fd0059_4_k_cu_754b43a26thrust24THRUST_300001_SM_1000_NS3seqE:
	.zero		1
	.type		_ZN34_INTERNAL_d9fd0059_4_k_cu_754b43a24cuda3std3__420unreachable_sentinelE,@object
	.size		_ZN34_INTERNAL_d9fd0059_4_k_cu_754b43a24cuda3std3__420unreachable_sentinelE,(_ZN34_INTERNAL_d9fd0059_4_k_cu_754b43a24cuda3std6ranges3__45__cpo5ssizeE - _ZN34_INTERNAL_d9fd0059_4_k_cu_754b43a24cuda3std3__420unreachable_sentinelE)
_ZN34_INTERNAL_d9fd0059_4_k_cu_754b43a24cuda3std3__420unreachable_sentinelE:
	.zero		1
	.type		_ZN34_INTERNAL_d9fd0059_4_k_cu_754b43a24cuda3std6ranges3__45__cpo5ssizeE,@object
	.size		_ZN34_INTERNAL_d9fd0059_4_k_cu_754b43a24cuda3std6ranges3__45__cpo5ssizeE,(_ZN34_INTERNAL_d9fd0059_4_k_cu_754b43a26thrust24THRUST_300001_SM_1000_NS12placeholders2_3E - _ZN34_INTERNAL_d9fd0059_4_k_cu_754b43a24cuda3std6ranges3__45__cpo5ssizeE)
_ZN34_INTERNAL_d9fd0059_4_k_cu_754b43a24cuda3std6ranges3__45__cpo5ssizeE:
	.zero		1
	.type		_ZN34_INTERNAL_d9fd0059_4_k_cu_754b43a26thrust24THRUST_300001_SM_1000_NS12placeholders2_3E,@object
	.size		_ZN34_INTERNAL_d9fd0059_4_k_cu_754b43a26thrust24THRUST_300001_SM_1000_NS12placeholders2_3E,(_ZN34_INTERNAL_d9fd0059_4_k_cu_754b43a24cuda3std3__45__cpo4cendE - _ZN34_INTERNAL_d9fd0059_4_k_cu_754b43a26thrust24THRUST_300001_SM_1000_NS12placeholders2_3E)
_ZN34_INTERNAL_d9fd0059_4_k_cu_754b43a26thrust24THRUST_300001_SM_1000_NS12placeholders2_3E:
	.zero		1
	.type		_ZN34_INTERNAL_d9fd0059_4_k_cu_754b43a24cuda3std3__45__cpo4cendE,@object
	.size		_ZN34_INTERNAL_d9fd0059_4_k_cu_754b43a24cuda3std3__45__cpo4cendE,(_ZN34_INTERNAL_d9fd0059_4_k_cu_754b43a24cuda3std6ranges3__45__cpo4cendE - _ZN34_INTERNAL_d9fd0059_4_k_cu_754b43a24cuda3std3__45__cpo4cendE)
_ZN34_INTERNAL_d9fd0059_4_k_cu_754b43a24cuda3std3__45__cpo4cendE:
	.zero		1
	.type		_ZN34_INTERNAL_d9fd0059_4_k_cu_754b43a24cuda3std6ranges3__45__cpo4cendE,@object
	.size		_ZN34_INTERNAL_d9fd0059_4_k_cu_754b43a24cuda3std6ranges3__45__cpo4cendE,(_ZN34_INTERNAL_d9fd0059_4_k_cu_754b43a26thrust24THRUST_300001_SM_1000_NS12placeholders2_7E - _ZN34_INTERNAL_d9fd0059_4_k_cu_754b43a24cuda3std6ranges3__45__cpo4cendE)
_ZN34_INTERNAL_d9fd0059_4_k_cu_754b43a24cuda3std6ranges3__45__cpo4cendE:
	.zero		1
	.type		_ZN34_INTERNAL_d9fd0059_4_k_cu_754b43a26thrust24THRUST_300001_SM_1000_NS12placeholders2_7E,@object
	.size		_ZN34_INTERNAL_d9fd0059_4_k_cu_754b43a26thrust24THRUST_300001_SM_1000_NS12placeholders2_7E,(_ZN34_INTERNAL_d9fd0059_4_k_cu_754b43a24cuda3std3__45__cpo5crendE - _ZN34_INTERNAL_d9fd0059_4_k_cu_754b43a26thrust24THRUST_300001_SM_1000_NS12placeholders2_7E)
_ZN34_INTERNAL_d9fd0059_4_k_cu_754b43a26thrust24THRUST_300001_SM_1000_NS12placeholders2_7E:
	.zero		1
	.type		_ZN34_INTERNAL_d9fd0059_4_k_cu_754b43a24cuda3std3__45__cpo5crendE,@object
	.size		_ZN34_INTERNAL_d9fd0059_4_k_cu_754b43a24cuda3std3__45__cpo5crendE,(_ZN34_INTERNAL_d9fd0059_4_k_cu_754b43a24cuda3std6ranges3__45__cpo4prevE - _ZN34_INTERNAL_d9fd0059_4_k_cu_754b43a24cuda3std3__45__cpo5crendE)
_ZN34_INTERNAL_d9fd0059_4_k_cu_754b43a24cuda3std3__45__cpo5crendE:
	.zero		1
	.type		_ZN34_INTERNAL_d9fd0059_4_k_cu_754b43a24cuda3std6ranges3__45__cpo4prevE,@object
	.size		_ZN34_INTERNAL_d9fd0059_4_k_cu_754b43a24cuda3std6ranges3__45__cpo4prevE,(_ZN34_INTERNAL_d9fd0059_4_k_cu_754b43a24cuda3std6ranges3__45__cpo9iter_moveE - _ZN34_INTERNAL_d9fd0059_4_k_cu_754b43a24cuda3std6ranges3__45__cpo4prevE)
_ZN34_INTERNAL_d9fd0059_4_k_cu_754b43a24cuda3std6ranges3__45__cpo4prevE:
	.zero		1
	.type		_ZN34_INTERNAL_d9fd0059_4_k_cu_754b43a24cuda3std6ranges3__45__cpo9iter_moveE,@object
	.size		_ZN34_INTERNAL_d9fd0059_4_k_cu_754b43a24cuda3std6ranges3__45__cpo9iter_moveE,(_ZN34_INTERNAL_d9fd0059_4_k_cu_754b43a26thrust24THRUST_300001_SM_1000_NS6system6detail10sequential3seqE - _ZN34_INTERNAL_d9fd0059_4_k_cu_754b43a24cuda3std6ranges3__45__cpo9iter_moveE)
_ZN34_INTERNAL_d9fd0059_4_k_cu_754b43a24cuda3std6ranges3__45__cpo9iter_moveE:
	.zero		1
	.type		_ZN34_INTERNAL_d9fd0059_4_k_cu_754b43a26thrust24THRUST_300001_SM_1000_NS6system6detail10sequential3seqE,@object
	.size		_ZN34_INTERNAL_d9fd0059_4_k_cu_754b43a26thrust24THRUST_300001_SM_1000_NS6system6detail10sequential3seqE,(_ZN34_INTERNAL_d9fd0059_4_k_cu_754b43a26thrust24THRUST_300001_SM_1000_NS12placeholders2_9E - _ZN34_INTERNAL_d9fd0059_4_k_cu_754b43a26thrust24THRUST_300001_SM_1000_NS6system6detail10sequential3seqE)
_ZN34_INTERNAL_d9fd0059_4_k_cu_754b43a26thrust24THRUST_300001_SM_1000_NS6system6detail10sequential3seqE:
	.zero		1
	.type		_ZN34_INTERNAL_d9fd0059_4_k_cu_754b43a26thrust24THRUST_300001_SM_1000_NS12placeholders2_9E,@object
	.size		_ZN34_INTERNAL_d9fd0059_4_k_cu_754b43a26thrust24THRUST_300001_SM_1000_NS12placeholders2_9E,(_ZN34_INTERNAL_d9fd0059_4_k_cu_754b43a24cuda3std3__419piecewise_constructE - _ZN34_INTERNAL_d9fd0059_4_k_cu_754b43a26thrust24THRUST_300001_SM_1000_NS12placeholders2_9E)
_ZN34_INTERNAL_d9fd0059_4_k_cu_754b43a26thrust24THRUST_300001_SM_1000_NS12placeholders2_9E:
	.zero		1
	.type		_ZN34_INTERNAL_d9fd0059_4_k_cu_754b43a24cuda3std3__419piecewise_constructE,@object
	.size		_ZN34_INTERNAL_d9fd0059_4_k_cu_754b43a24cuda3std3__419piecewise_constructE,(_ZN34_INTERNAL_d9fd0059_4_k_cu_754b43a24cuda3std6ranges3__45__cpo5cdataE - _ZN34_INTERNAL_d9fd0059_4_k_cu_754b43a24cuda3std3__419piecewise_constructE)
_ZN34_INTERNAL_d9fd0059_4_k_cu_754b43a24cuda3std3__419piecewise_constructE:
	.zero		1
	.type		_ZN34_INTERNAL_d9fd0059_4_k_cu_754b43a24cuda3std6ranges3__45__cpo5cdataE,@object
	.size		_ZN34_INTERNAL_d9fd0059_4_k_cu_754b43a24cuda3std6ranges3__45__cpo5cdataE,(_ZN34_INTERNAL_d9fd0059_4_k_cu_754b43a26thrust24THRUST_300001_SM_1000_NS12placeholders2_1E - _ZN34_INTERNAL_d9fd0059_4_k_cu_754b43a24cuda3std6ranges3__45__cpo5cdataE)
_ZN34_INTERNAL_d9fd0059_4_k_cu_754b43a24cuda3std6ranges3__45__cpo5cdataE:
	.zero		1
	.type		_ZN34_INTERNAL_d9fd0059_4_k_cu_754b43a26thrust24THRUST_300001_SM_1000_NS12placeholders2_1E,@object
	.size		_ZN34_INTERNAL_d9fd0059_4_k_cu_754b43a26thrust24THRUST_300001_SM_1000_NS12placeholders2_1E,(_ZN34_INTERNAL_d9fd0059_4_k_cu_754b43a24cuda3std3__45__cpo3endE - _ZN34_INTERNAL_d9fd0059_4_k_cu_754b43a26thrust24THRUST_300001_SM_1000_NS12placeholders2_1E)
_ZN34_INTERNAL_d9fd0059_4_k_cu_754b43a26thrust24THRUST_300001_SM_1000_NS12placeholders2_1E:
	.zero		1
	.type		_ZN34_INTERNAL_d9fd0059_4_k_cu_754b43a24cuda3std3__45__cpo3endE,@object
	.size		_ZN34_INTERNAL_d9fd0059_4_k_cu_754b43a24cuda3std3__45__cpo3endE,(_ZN34_INTERNAL_d9fd0059_4_k_cu_754b43a24cuda3std6ranges3__45__cpo3endE - _ZN34_INTERNAL_d9fd0059_4_k_cu_754b43a24cuda3std3__45__cpo3endE)
_ZN34_INTERNAL_d9fd0059_4_k_cu_754b43a24cuda3std3__45__cpo3endE:
	.zero		1
	.type		_ZN34_INTERNAL_d9fd0059_4_k_cu_754b43a24cuda3std6ranges3__45__cpo3endE,@object
	.size		_ZN34_INTERNAL_d9fd0059_4_k_cu_754b43a24cuda3std6ranges3__45__cpo3endE,(_ZN34_INTERNAL_d9fd0059_4_k_cu_754b43a26thrust24THRUST_300001_SM_1000_NS12placeholders2_5E - _ZN34_INTERNAL_d9fd0059_4_k_cu_754b43a24cuda3std6ranges3__45__cpo3endE)
_ZN34_INTERNAL_d9fd0059_4_k_cu_754b43a24cuda3std6ranges3__45__cpo3endE:
	.zero		1
	.type		_ZN34_INTERNAL_d9fd0059_4_k_cu_754b43a26thrust24THRUST_300001_SM_1000_NS12placeholders2_5E,@object
	.size		_ZN34_INTERNAL_d9fd0059_4_k_cu_754b43a26thrust24THRUST_300001_SM_1000_NS12placeholders2_5E,(_ZN34_INTERNAL_d9fd0059_4_k_cu_754b43a24cuda3std3__45__cpo4rendE - _ZN34_INTERNAL_d9fd0059_4_k_cu_754b43a26thrust24THRUST_300001_SM_1000_NS12placeholders2_5E)
_ZN34_INTERNAL_d9fd0059_4_k_cu_754b43a26thrust24THRUST_300001_SM_1000_NS12placeholders2_5E:
	.zero		1
	.type		_ZN34_INTERNAL_d9fd0059_4_k_cu_754b43a24cuda3std3__45__cpo4rendE,@object
	.size		_ZN34_INTERNAL_d9fd0059_4_k_cu_754b43a24cuda3std3__45__cpo4rendE,(_ZN34_INTERNAL_d9fd0059_4_k_cu_754b43a24cuda3std6ranges3__45__cpo9iter_swapE - _ZN34_INTERNAL_d9fd0059_4_k_cu_754b43a24cuda3std3__45__cpo4rendE)
_ZN34_INTERNAL_d9fd0059_4_k_cu_754b43a24cuda3std3__45__cpo4rendE:
	.zero		1
	.type		_ZN34_INTERNAL_d9fd0059_4_k_cu_754b43a24cuda3std6ranges3__45__cpo9iter_swapE,@object
	.size		_ZN34_INTERNAL_d9fd0059_4_k_cu_754b43a24cuda3std6ranges3__45__cpo9iter_swapE,(_ZN34_INTERNAL_d9fd0059_4_k_cu_754b43a24cuda3std3__48unexpectE - _ZN34_INTERNAL_d9fd0059_4_k_cu_754b43a24cuda3std6ranges3__45__cpo9iter_swapE)
_ZN34_INTERNAL_d9fd0059_4_k_cu_754b43a24cuda3std6ranges3__45__cpo9iter_swapE:
	.zero		1
	.type		_ZN34_INTERNAL_d9fd0059_4_k_cu_754b43a24cuda3std3__48unexpectE,@object
	.size		_ZN34_INTERNAL_d9fd0059_4_k_cu_754b43a24cuda3std3__48unexpectE,(_ZN34_INTERNAL_d9fd0059_4_k_cu_754b43a26thrust24THRUST_300001_SM_1000_NS8cuda_cub3parE - _ZN34_INTERNAL_d9fd0059_4_k_cu_754b43a24cuda3std3__48unexpectE)
_ZN34_INTERNAL_d9fd0059_4_k_cu_754b43a24cuda3std3__48unexpectE:
	.zero		1
	.type		_ZN34_INTERNAL_d9fd0059_4_k_cu_754b43a26thrust24THRUST_300001_SM_1000_NS8cuda_cub3parE,@object
	.size		_ZN34_INTERNAL_d9fd0059_4_k_cu_754b43a26thrust24THRUST_300001_SM_1000_NS8cuda_cub3parE,(.L_29 - _ZN34_INTERNAL_d9fd0059_4_k_cu_754b43a26thrust24THRUST_300001_SM_1000_NS8cuda_cub3parE)
_ZN34_INTERNAL_d9fd0059_4_k_cu_754b43a26thrust24THRUST_300001_SM_1000_NS8cuda_cub3parE:
	.zero		1
.L_29:


//--------------------- .nv.shared._ZN3cub18CUB_300001_SM_10006detail4scan16DeviceScanKernelINS2_10policy_hubIiiijN4cuda3std3__44plusIvEEE10Policy1000EN6thrust24THRUST_300001_SM_1000_NS10device_ptrIiEESF_NS0_13ScanTileStateIiLb1EEES9_NS1_10InputValueIiPiEEjiLb0EiEEvT0_T1_T2_iT3_T4_T5_ --------------------------
	.section	.nv.shared._ZN3cub18CUB_300001_SM_10006detail4scan16DeviceScanKernelINS2_10policy_hubIiiijN4cuda3std3__44plusIvEEE10Policy1000EN6thrust24THRUST_300001_SM_1000_NS10device_ptrIiEESF_NS0_13ScanTileStateIiLb1EEES9_NS1_10InputValueIiPiEEjiLb0EiEEvT0_T1_T2_iT3_T4_T5_,"aw",@nobits
	.sectionflags	@""
	.align	16
.nv.shared._ZN3cub18CUB_300001_SM_10006detail4scan16DeviceScanKernelINS2_10policy_hubIiiijN4cuda3std3__44plusIvEEE10Policy1000EN6thrust24THRUST_300001_SM_1000_NS10device_ptrIiEESF_NS0_13ScanTileStateIiLb1EEES9_NS1_10InputValueIiPiEEjiLb0EiEEvT0_T1_T2_iT3_T4_T5_:
	.zero		34832


//--------------------- .nv.constant0._ZN3cub18CUB_300001_SM_10006detail4scan16DeviceScanKernelINS2_10policy_hubIiiimN4cuda3std3__44plusIvEEE10Policy1000EN6thrust24THRUST_300001_SM_1000_NS10device_ptrIiEESF_NS0_13ScanTileStateIiLb1EEES9_NS1_10InputValueIiPiEEmiLb0EiEEvT0_T1_T2_iT3_T4_T5_ --------------------------
	.section	.nv.constant0._ZN3cub18CUB_300001_SM_10006detail4scan16DeviceScanKernelINS2_10policy_hubIiiimN4cuda3std3__44plusIvEEE10Policy1000EN6thrust24THRUST_300001_SM_1000_NS10device_ptrIiEESF_NS0_13ScanTileStateIiLb1EEES9_NS1_10InputValueIiPiEEmiLb0EiEEvT0_T1_T2_iT3_T4_T5_,"a",@progbits
	.sectionflags	@""
	.align	4
.nv.constant0._ZN3cub18CUB_300001_SM_10006detail4scan16DeviceScanKernelINS2_10policy_hubIiiimN4cuda3std3__44plusIvEEE10Policy1000EN6thrust24THRUST_300001_SM_1000_NS10device_ptrIiEESF_NS0_13ScanTileStateIiLb1EEES9_NS1_10InputValueIiPiEEmiLb0EiEEvT0_T1_T2_iT3_T4_T5_:
	.zero		952


//--------------------- .nv.constant0._ZN3cub18CUB_300001_SM_10006detail4scan16DeviceScanKernelINS2_10policy_hubIiiijN4cuda3std3__44plusIvEEE10Policy1000EN6thrust24THRUST_300001_SM_1000_NS10device_ptrIiEESF_NS0_13ScanTileStateIiLb1EEES9_NS1_10InputValueIiPiEEjiLb0EiEEvT0_T1_T2_iT3_T4_T5_ --------------------------
	.section	.nv.constant0._ZN3cub18CUB_300001_SM_10006detail4scan16DeviceScanKernelINS2_10policy_hubIiiijN4cuda3std3__44plusIvEEE10Policy1000EN6thrust24THRUST_300001_SM_1000_NS10device_ptrIiEESF_NS0_13ScanTileStateIiLb1EEES9_NS1_10InputValueIiPiEEjiLb0EiEEvT0_T1_T2_iT3_T4_T5_,"a",@progbits
	.sectionflags	@""
	.align	4
.nv.constant0._ZN3cub18CUB_300001_SM_10006detail4scan16DeviceScanKernelINS2_10policy_hubIiiijN4cuda3std3__44plusIvEEE10Policy1000EN6thrust24THRUST_300001_SM_1000_NS10device_ptrIiEESF_NS0_13ScanTileStateIiLb1EEES9_NS1_10InputValueIiPiEEjiLb0EiEEvT0_T1_T2_iT3_T4_T5_:
	.zero		948


//--------------------- .nv.constant0._ZN3cub18CUB_300001_SM_10006detail4scan20DeviceScanInitKernelINS0_13ScanTileStateIiLb1EEEEEvT_i --------------------------
	.section	.nv.constant0._ZN3cub18CUB_300001_SM_10006detail4scan20DeviceScanInitKernelINS0_13ScanTileStateIiLb1EEEEEvT_i,"a",@progbits
	.sectionflags	@""
	.align	4
.nv.constant0._ZN3cub18CUB_300001_SM_10006detail4scan20DeviceScanInitKernelINS0_13ScanTileStateIiLb1EEEEEvT_i:
	.zero		908


//--------------------- .nv.constant0._ZN3cub18CUB_300001_SM_10006detail11EmptyKernelIvEEvv --------------------------
	.section	.nv.constant0._ZN3cub18CUB_300001_SM_10006detail11EmptyKernelIvEEvv,"a",@progbits
	.sectionflags	@""
	.align	4
.nv.constant0._ZN3cub18CUB_300001_SM_10006detail11EmptyKernelIvEEvv:
	.zero		896


//--------------------- .nv.constant0._Z21convert_uint16_to_intPKtPii --------------------------
	.section	.nv.constant0._Z21convert_uint16_to_intPKtPii,"a",@progbits
	.sectionflags	@""
	.align	4
.nv.constant0._Z21convert_uint16_to_intPKtPii:
	.zero		916


//--------------------- .nv.constant0._Z6concatPKhPKtPKiPhii --------------------------
	.section	.nv.constant0._Z6concatPKhPKtPKiPhii,"a",@progbits
	.sectionflags	@""
	.align	4
.nv.constant0._Z6concatPKhPKtPKiPhii:
	.zero		936


//--------------------- .nv.constant0._Z21map_values_kernel_16bPKtPhS1_PtS2_ii --------------------------
	.section	.nv.constant0._Z21map_values_kernel_16bPKtPhS1_PtS2_ii,"a",@progbits
	.sectionflags	@""
	.align	4
.nv.constant0._Z21map_values_kernel_16bPKtPhS1_PtS2_ii:
	.zero		944


//--------------------- .nv.constant0._Z21decompress_kernel_16bPtS_PhS0_i --------------------------
	.section	.nv.constant0._Z21decompress_kernel_16bPtS_PhS0_i,"a",@progbits
	.sectionflags	@""
	.align	4
.nv.constant0._Z21decompress_kernel_16bPtS_PhS0_i:
	.zero		932


//--------------------- .nv.constant0._Z14restore_signalPiPtPhS1_i --------------------------
	.section	.nv.constant0._Z14restore_signalPiPtPhS1_i,"a",@progbits
	.sectionflags	@""
	.align	4
.nv.constant0._Z14restore_signalPiPtPhS1_i:
	.zero		932


//--------------------- SYMBOLS --------------------------

	.type		.nv.reservedSmem.offset0,@object
	.size		.nv.reservedSmem.offset0,0x4
	.type		.nv.reservedSmem.cap,@object
	.size		.nv.reservedSmem.cap,0x4
